def matmul_kernel(
    a_ptr,
    b_ptr,
    c_ptr,
    M,
    N,
    K,
    stride_am,
    stride_ak,
    stride_bk,
    stride_bn,
    stride_cm,
    stride_cn,
    BLOCK_M: tl.constexpr,
    BLOCK_N: tl.constexpr,
    BLOCK_K: tl.constexpr,
    GROUP_M: tl.constexpr,
):
    pid = tl.program_id(axis=0)
    num_pid_m = tl.cdiv(M, BLOCK_M)
    num_pid_n = tl.cdiv(N, BLOCK_N)
    num_pid_in_group = GROUP_M * num_pid_n
    group_id = pid // num_pid_in_group
    first_pid_m = group_id * GROUP_M
    group_size_m = min(num_pid_m - first_pid_m, GROUP_M)
    pid_m = first_pid_m + ((pid % num_pid_in_group) % group_size_m)
    pid_n = (pid % num_pid_in_group) // group_size_m

    offs_am = (pid_m * BLOCK_M + tl.arange(0, BLOCK_M)) % M
    offs_bn = (pid_n * BLOCK_N + tl.arange(0, BLOCK_N)) % N
    offs_k = tl.arange(0, BLOCK_K)
    a_ptrs = a_ptr + offs_am[:, None] * stride_am + offs_k[None, :] * stride_ak
    b_ptrs = b_ptr + offs_k[:, None] * stride_bk + offs_bn[None, :] * stride_bn

    acc = tl.zeros((BLOCK_M, BLOCK_N), dtype=tl.float32)
    for kk in range(0, tl.cdiv(K, BLOCK_K)):
        a = tl.load(a_ptrs, mask=offs_k[None, :] < K - kk * BLOCK_K, other=0.0)
        b = tl.load(b_ptrs, mask=offs_k[:, None] < K - kk * BLOCK_K, other=0.0)
        acc = tl.dot(a, b, acc)
        a_ptrs += BLOCK_K * stride_ak
        b_ptrs += BLOCK_K * stride_bk

    c = acc.to(c_ptr.dtype.element_ty)
    offs_cm = pid_m * BLOCK_M + tl.arange(0, BLOCK_M)
    offs_cn = pid_n * BLOCK_N + tl.arange(0, BLOCK_N)
    c_ptrs = c_ptr + offs_cm[:, None] * stride_cm + offs_cn[None, :] * stride_cn
    mask = (offs_cm[:, None] < M) & (offs_cn[None, :] < N)
    tl.store(c_ptrs, c, mask=mask)

# config = {"BLOCK_K": 64, "BLOCK_M": 64, "BLOCK_N": 256, "GROUP_M": 8, "arch": "sm_100", "dtype": "fp32", "num_ctas": 1, "num_stages": 8, "num_warps": 4}
# arch = sm_100


// ===== COMPILED SASS (sm_100a) =====

	.target	sm_100a

	.elftype	@"ET_EXEC"


//--------------------- .note.nv.tkinfo           --------------------------
	.section	.note.nv.tkinfo,"",@"SHT_NOTE"
	.sectionflags	@"SHF_NOTE_NV_TKINFO"
	.tkinfo
        /*0018*/ 	.word	0x00000081
        /*0030*/ 	.string	""
        /*0030*/ 	.string	"ptxas-blackwell"
        /*0030*/ 	.string	"Cuda compilation tools, release 12.9, V12.9.86"
        /*0030*/ 	.string	"Build cuda_12.9.r12.9/compiler.36037853_0"
        /*0030*/ 	.string	"-v  -suppress-debug-info  -lineinfo  -arch sm_100a "



//--------------------- .note.nv.cuver            --------------------------
	.section	.note.nv.cuver,"",@"SHT_NOTE"
	.sectionflags	@"SHF_NOTE_NV_CUVER"
        /*0018*/ 	.short	0x0001
        /*001a*/ 	.short	0x0064
        /*001c*/ 	.short	0x0001
        /*001e*/ 	.short	0x0000
        /*0020*/ 	.short	0x0001
        /*0022*/ 	.short	0x0000


//--------------------- .nv.info                  --------------------------
	.section	.nv.info,"",@"SHT_CUDA_INFO"
	.align	4


	//----- nvinfo : EIATTR_REGCOUNT
	.align		4
        /*0000*/ 	.byte	0x04, 0x2f
        /*0002*/ 	.short	(.L_4 - .L_3)
	.align		4
.L_3:
        /*0004*/ 	.word	index@(matmul_kernel)
        /*0008*/ 	.word	0x000000ff


	//----- nvinfo : EIATTR_FRAME_SIZE
	.align		4
.L_4:
        /*000c*/ 	.byte	0x04, 0x11
        /*000e*/ 	.short	(.L_6 - .L_5)
	.align		4
.L_5:
        /*0010*/ 	.word	index@($__internal_2_$__cuda_sm10x_tcgen05_guardrail_trap_unallocated_columns_being_dealloced)
        /*0014*/ 	.word	0x00000b10


	//----- nvinfo : EIATTR_FRAME_SIZE
	.align		4
.L_6:
        /*0018*/ 	.byte	0x04, 0x11
        /*001a*/ 	.short	(.L_8 - .L_7)
	.align		4
.L_7:
        /*001c*/ 	.word	index@($__internal_1_$__cuda_sm10x_tcgen05_guardrail_trap_phase_invalid_during_alloc)
        /*0020*/ 	.word	0x00000b10


	//----- nvinfo : EIATTR_FRAME_SIZE
	.align		4
.L_8:
        /*0024*/ 	.byte	0x04, 0x11
        /*0026*/ 	.short	(.L_10 - .L_9)
	.align		4
.L_9:
        /*0028*/ 	.word	index@($__internal_0_$__cuda_sm10x_tcgen05_guardrail_trap_col_being_dealloced_not_returned_by_alloc)
        /*002c*/ 	.word	0x00000b10


	//----- nvinfo : EIATTR_FRAME_SIZE
	.align		4
.L_10:
        /*0030*/ 	.byte	0x04, 0x11
        /*0032*/ 	.short	(.L_12 - .L_11)
	.align		4
.L_11:
        /*0034*/ 	.word	index@(matmul_kernel)
        /*0038*/ 	.word	0x00000b10


	//----- nvinfo : EIATTR_MIN_STACK_SIZE
	.align		4
.L_12:
        /*003c*/ 	.byte	0x04, 0x12
        /*003e*/ 	.short	(.L_14 - .L_13)
	.align		4
.L_13:
        /*0040*/ 	.word	index@(matmul_kernel)
        /*0044*/ 	.word	0x00000b10
.L_14:


//--------------------- .nv.info.matmul_kernel    --------------------------
	.section	.nv.info.matmul_kernel,"",@"SHT_CUDA_INFO"
	.sectionflags	@""
	.align	4


	//----- nvinfo : EIATTR_CUDA_API_VERSION
	.align		4
        /*0000*/ 	.byte	0x04, 0x37
        /*0002*/ 	.short	(.L_16 - .L_15)
.L_15:
        /*0004*/ 	.word	0x00000081


	//----- nvinfo : EIATTR_KPARAM_INFO
	.align		4
.L_16:
        /*0008*/ 	.byte	0x04, 0x17
        /*000a*/ 	.short	(.L_18 - .L_17)
.L_17:
        /*000c*/ 	.word	0x00000000
        /*0010*/ 	.short	0x000d
        /*0012*/ 	.short	0x0048
        /*0014*/ 	.byte	0x00, 0xf4, 0x21, 0x00


	//----- nvinfo : EIATTR_KPARAM_INFO
	.align		4
.L_18:
        /*0018*/ 	.byte	0x04, 0x17
        /*001a*/ 	.short	(.L_20 - .L_19)
.L_19:
        /*001c*/ 	.word	0x00000000
        /*0020*/ 	.short	0x000c
        /*0022*/ 	.short	0x0040
        /*0024*/ 	.byte	0x00, 0xf4, 0x21, 0x00


	//----- nvinfo : EIATTR_KPARAM_INFO
	.align		4
.L_20:
        /*0028*/ 	.byte	0x04, 0x17
        /*002a*/ 	.short	(.L_22 - .L_21)
.L_21:
        /*002c*/ 	.word	0x00000000
        /*0030*/ 	.short	0x000b
        /*0032*/ 	.short	0x0038
        /*0034*/ 	.byte	0x00, 0xf0, 0x11, 0x00


	//----- nvinfo : EIATTR_KPARAM_INFO
	.align		4
.L_22:
        /*0038*/ 	.byte	0x04, 0x17
        /*003a*/ 	.short	(.L_24 - .L_23)
.L_23:
        /*003c*/ 	.word	0x00000000
        /*0040*/ 	.short	0x000a
        /*0042*/ 	.short	0x0034
        /*0044*/ 	.byte	0x00, 0xf0, 0x11, 0x00


	//----- nvinfo : EIATTR_KPARAM_INFO
	.align		4
.L_24:
        /*0048*/ 	.byte	0x04, 0x17
        /*004a*/ 	.short	(.L_26 - .L_25)
.L_25:
        /*004c*/ 	.word	0x00000000
        /*0050*/ 	.short	0x0009
        /*0052*/ 	.short	0x0030
        /*0054*/ 	.byte	0x00, 0xf0, 0x11, 0x00


	//----- nvinfo : EIATTR_KPARAM_INFO
	.align		4
.L_26:
        /*0058*/ 	.byte	0x04, 0x17
        /*005a*/ 	.short	(.L_28 - .L_27)
.L_27:
        /*005c*/ 	.word	0x00000000
        /*0060*/ 	.short	0x0008
        /*0062*/ 	.short	0x002c
        /*0064*/ 	.byte	0x00, 0xf0, 0x11, 0x00


	//----- nvinfo : EIATTR_KPARAM_INFO
	.align		4
.L_28:
        /*0068*/ 	.byte	0x04, 0x17
        /*006a*/ 	.short	(.L_30 - .L_29)
.L_29:
        /*006c*/ 	.word	0x00000000
        /*0070*/ 	.short	0x0007
        /*0072*/ 	.short	0x0028
        /*0074*/ 	.byte	0x00, 0xf0, 0x11, 0x00


	//----- nvinfo : EIATTR_KPARAM_INFO
	.align		4
.L_30:
        /*0078*/ 	.byte	0x04, 0x17
        /*007a*/ 	.short	(.L_32 - .L_31)
.L_31:
        /*007c*/ 	.word	0x00000000
        /*0080*/ 	.short	0x0006
        /*0082*/ 	.short	0x0024
        /*0084*/ 	.byte	0x00, 0xf0, 0x11, 0x00


	//----- nvinfo : EIATTR_KPARAM_INFO
	.align		4
.L_32:
        /*0088*/ 	.byte	0x04, 0x17
        /*008a*/ 	.short	(.L_34 - .L_33)
.L_33:
        /*008c*/ 	.word	0x00000000
        /*0090*/ 	.short	0x0005
        /*0092*/ 	.short	0x0020
        /*0094*/ 	.byte	0x00, 0xf0, 0x11, 0x00


	//----- nvinfo : EIATTR_KPARAM_INFO
	.align		4
.L_34:
        /*0098*/ 	.byte	0x04, 0x17
        /*009a*/ 	.short	(.L_36 - .L_35)
.L_35:
        /*009c*/ 	.word	0x00000000
        /*00a0*/ 	.short	0x0004
        /*00a2*/ 	.short	0x001c
        /*00a4*/ 	.byte	0x00, 0xf0, 0x11, 0x00


	//----- nvinfo : EIATTR_KPARAM_INFO
	.align		4
.L_36:
        /*00a8*/ 	.byte	0x04, 0x17
        /*00aa*/ 	.short	(.L_38 - .L_37)
.L_37:
        /*00ac*/ 	.word	0x00000000
        /*00b0*/ 	.short	0x0003
        /*00b2*/ 	.short	0x0018
        /*00b4*/ 	.byte	0x00, 0xf0, 0x11, 0x00


	//----- nvinfo : EIATTR_KPARAM_INFO
	.align		4
.L_38:
        /*00b8*/ 	.byte	0x04, 0x17
        /*00ba*/ 	.short	(.L_40 - .L_39)
.L_39:
        /*00bc*/ 	.word	0x00000000
        /*00c0*/ 	.short	0x0002
        /*00c2*/ 	.short	0x0010
        /*00c4*/ 	.byte	0x00, 0xf4, 0x21, 0x00


	//----- nvinfo : EIATTR_KPARAM_INFO
	.align		4
.L_40:
        /*00c8*/ 	.byte	0x04, 0x17
        /*00ca*/ 	.short	(.L_42 - .L_41)
.L_41:
        /*00cc*/ 	.word	0x00000000
        /*00d0*/ 	.short	0x0001
        /*00d2*/ 	.short	0x0008
        /*00d4*/ 	.byte	0x00, 0xf4, 0x21, 0x00


	//----- nvinfo : EIATTR_KPARAM_INFO
	.align		4
.L_42:
        /*00d8*/ 	.byte	0x04, 0x17
        /*00da*/ 	.short	(.L_44 - .L_43)
.L_43:
        /*00dc*/ 	.word	0x00000000
        /*00e0*/ 	.short	0x0000
        /*00e2*/ 	.short	0x0000
        /*00e4*/ 	.byte	0x00, 0xf4, 0x21, 0x00


	//----- nvinfo : EIATTR_AT_ENTRY_FRAGMENTS
	.align		4
.L_44:
        /*00e8*/ 	.byte	0x04, 0x4f
        /*00ea*/ 	.short	(.L_46 - .L_45)


	//   ....[0]....
.L_45:
        /*00ec*/ 	.word	0x00000004


	//----- nvinfo : EIATTR_RESERVED_SMEM_USED
	.align		4
.L_46:
        /*00f0*/ 	.byte	0x01, 0x41
	.zero		2


	//----- nvinfo : EIATTR_SPARSE_MMA_MASK
	.align		4
        /*00f4*/ 	.byte	0x03, 0x50
        /*00f6*/ 	.short	0x0000


	//----- nvinfo : EIATTR_TCGEN05_1CTA_USED
	.align		4
        /*00f8*/ 	.byte	0x01, 0x51
	.zero		2


	//----- nvinfo : EIATTR_MAXREG_COUNT
	.align		4
        /*00fc*/ 	.byte	0x03, 0x1b
        /*00fe*/ 	.short	0x00ff


	//----- nvinfo : EIATTR_NUM_BARRIERS
	.align		4
        /*0100*/ 	.byte	0x02, 0x4c
        /*0102*/ 	.byte	0x01
	.zero		1


	//----- nvinfo : EIATTR_ANNOTATIONS
	.align		4
        /*0104*/ 	.byte	0x04, 0x55
        /*0106*/ 	.short	(.L_48 - .L_47)


	//   ....[0]....
.L_47:
        /*0108*/ 	.word	0x00000001
        /*010c*/ 	.byte	0xe0, 0x03, 0x00, 0x00, 0x01, 0x00, 0x00, 0x00, 0x70, 0x09, 0x00, 0x00, 0x01, 0x00, 0x00, 0x00
        /* <DEDUP_REMOVED lines=1205> */
        /*4c6c*/ 	.byte	0xc0, 0xc0, 0x02, 0x00, 0x01, 0x00, 0x00, 0x00, 0xd0, 0xc0, 0x02, 0x00


	//----- nvinfo : EIATTR_INT_WARP_WIDE_INSTR_OFFSETS
	.align		4
.L_48:
        /*4c78*/ 	.byte	0x04, 0x31
        /*4c7a*/ 	.short	(.L_50 - .L_49)


	//   ....[0]....
.L_49:
        /*4c7c*/ 	.word	0x0000bb70


	//   ....[1]....
        /*4c80*/ 	.word	0x0000bbb0


	//   ....[2]....
        /*4c84*/ 	.word	0x0000bc60


	//   ....[3]....
        /*4c88*/ 	.word	0x0002c560


	//   ....[4]....
        /*4c8c*/ 	.word	0x0002c5b0


	//----- nvinfo : EIATTR_COOP_GROUP_MASK_REGIDS
	.align		4
.L_50:
        /*4c90*/ 	.byte	0x04, 0x29
        /*4c92*/ 	.short	(.L_52 - .L_51)


	//   ....[0]....
.L_51:
        /*4c94*/ 	.word	0xffffffff


	//   ....[1]....
        /*4c98*/ 	.word	0xffffffff


	//   ....[2]....
        /*4c9c*/ 	.word	0xffffffff


	//   ....[3]....
        /*4ca0*/ 	.word	0xffffffff


	//----- nvinfo : EIATTR_COOP_GROUP_INSTR_OFFSETS
	.align		4
.L_52:
        /*4ca4*/ 	.byte	0x04, 0x28
        /*4ca6*/ 	.short	(.L_54 - .L_53)


	//   ....[0]....
.L_53:
        /*4ca8*/ 	.word	0x00000070


	//   ....[1]....
        /*4cac*/ 	.word	0x00000330


	//   ....[2]....
        /*4cb0*/ 	.word	0x0002c3f0


	//   ....[3]....
        /*4cb4*/ 	.word	0x0002c660


	//----- nvinfo : EIATTR_VRC_CTA_INIT_COUNT
	.align		4
.L_54:
        /*4cb8*/ 	.byte	0x02, 0x4a
        /*4cba*/ 	.byte	0x80
	.zero		1


	//----- nvinfo : EIATTR_MBARRIER_INSTR_OFFSETS
	.align		4
        /*4cbc*/ 	.byte	0x04, 0x39
        /*4cbe*/ 	.short	(.L_56 - .L_55)


	//   ....[0]....
.L_55:
        /*4cc0*/ 	.word	0x0000bc50
        /*4cc4*/ 	.word	0x000000ff
        /*4cc8*/ 	.word	0x00000000
        /*4ccc*/ 	.short	0x0100
        /*4cce*/ 	.byte	0x0d
	.zero		1


	//   ....[1]....
        /*4cd0*/ 	.word	0x0000bce0
        /*4cd4*/ 	.word	0x000000ff
        /*4cd8*/ 	.word	0x000a0008
        /*4cdc*/ 	.short	0x0100
        /*4cde*/ 	.byte	0x0a
	.zero		1


	//   ....[2]....
        /*4ce0*/ 	.word	0x00024b60
        /*4ce4*/ 	.word	0x000000ff
        /*4ce8*/ 	.word	0x00000000
        /*4cec*/ 	.short	0x010a
        /*4cee*/ 	.byte	0x1c
	.zero		1


	//   ....[3]....
        /*4cf0*/ 	.word	0x00027d30
        /*4cf4*/ 	.word	0x000000ff
        /*4cf8*/ 	.word	0x00000000
        /*4cfc*/ 	.short	0x010a
        /*4cfe*/ 	.byte	0x0d
	.zero		1


	//   ....[4]....
        /*4d00*/ 	.word	0x00027e90
        /*4d04*/ 	.word	0x000000ff
        /*4d08*/ 	.word	0x000a0000
        /*4d0c*/ 	.short	0x0108
        /*4d0e*/ 	.byte	0x0a
	.zero		1


	//   ....[5]....
        /*4d10*/ 	.word	0x00027f40
        /*4d14*/ 	.word	0x000000ff
        /*4d18*/ 	.word	0x000a0008
        /*4d1c*/ 	.short	0x0108
        /*4d1e*/ 	.byte	0x0a
	.zero		1


	//   ....[6]....
        /*4d20*/ 	.word	0x0002c680
        /*4d24*/ 	.word	0x000000ff
        /*4d28*/ 	.word	0x00000000
        /*4d2c*/ 	.short	0x010a
        /*4d2e*/ 	.byte	0x1c
	.zero		1


	//   ....[7]....
        /*4d30*/ 	.word	0x0002c6b0
        /*4d34*/ 	.word	0x000000ff
        /*4d38*/ 	.word	0x00000000
        /*4d3c*/ 	.short	0x010a
        /*4d3e*/ 	.byte	0x0d
	.zero		1


	//----- nvinfo : EIATTR_NUM_MBARRIERS
	.align		4
.L_56:
        /*4d40*/ 	.byte	0x03, 0x38
        /*4d42*/ 	.short	0x0002


	//----- nvinfo : EIATTR_EXIT_INSTR_OFFSETS
	.align		4
        /*4d44*/ 	.byte	0x04, 0x1c
        /*4d46*/ 	.short	(.L_58 - .L_57)


	//   ....[0]....
.L_57:
        /*4d48*/ 	.word	0x0002c670


	//----- nvinfo : EIATTR_REQNTID
	.align		4
.L_58:
        /*4d4c*/ 	.byte	0x04, 0x10
        /*4d4e*/ 	.short	(.L_60 - .L_59)
.L_59:
        /*4d50*/ 	.word	0x00000080
        /*4d54*/ 	.word	0x00000001
        /*4d58*/ 	.word	0x00000001


	//----- nvinfo : EIATTR_CRS_STACK_SIZE
	.align		4
.L_60:
        /*4d5c*/ 	.byte	0x04, 0x1e
        /*4d5e*/ 	.short	(.L_62 - .L_61)
.L_61:
        /*4d60*/ 	.word	0x00000000


	//----- nvinfo : EIATTR_CBANK_PARAM_SIZE
	.align		4
.L_62:
        /*4d64*/ 	.byte	0x03, 0x19
        /*4d66*/ 	.short	0x0050


	//----- nvinfo : EIATTR_PARAM_CBANK
	.align		4
        /*4d68*/ 	.byte	0x04, 0x0a
        /*4d6a*/ 	.short	(.L_64 - .L_63)
	.align		4
.L_63:
        /*4d6c*/ 	.word	index@(.nv.constant0.matmul_kernel)
        /*4d70*/ 	.short	0x0380
        /*4d72*/ 	.short	0x0050


	//----- nvinfo : EIATTR_SW_WAR
	.align		4
.L_64:
        /*4d74*/ 	.byte	0x04, 0x36
        /*4d76*/ 	.short	(.L_66 - .L_65)
.L_65:
        /*4d78*/ 	.word	0x00000008
.L_66:


//--------------------- .nv.compat                --------------------------
	.section	.nv.compat,"",@"SHT_CUDA_COMPAT_INFO"
	.align	4
        /*0000*/ 	.byte	0x02, 0x02, 0x02, 0x00, 0x02, 0x05, 0x05, 0x00, 0x02, 0x03, 0x00, 0x00, 0x02, 0x06, 0x01, 0x00


//--------------------- .nv.callgraph             --------------------------
	.section	.nv.callgraph,"",@"SHT_CUDA_CALLGRAPH"
	.align	4
	.sectionentsize	8
	.align		4
        /*0000*/ 	.word	0x00000000
	.align		4
        /*0004*/ 	.word	0xffffffff
	.align		4
        /*0008*/ 	.word	0x00000000
	.align		4
        /*000c*/ 	.word	0xfffffffe
	.align		4
        /*0010*/ 	.word	0x00000000
	.align		4
        /*0014*/ 	.word	0xfffffffd
	.align		4
        /*0018*/ 	.word	0x00000000
	.align		4
        /*001c*/ 	.word	0xfffffffc


//--------------------- .text.matmul_kernel       --------------------------
	.section	.text.matmul_kernel,"ax",@progbits
	.align	128
        .global         matmul_kernel
        .type           matmul_kernel,@function
        .size           matmul_kernel,(.L_x_20 - matmul_kernel)
        .other          matmul_kernel,@"STO_CUDA_ENTRY STV_DEFAULT"
matmul_kernel:
.text.matmul_kernel:
[----:B------:R-:W1:Y:S01]  /*0000*/  LDC R1, c[0x0][0x37c] ;  /* 0x0000df00ff017b82 */ /* 0x000e620000000800 */
[----:B------:R-:W2:Y:S01]  /*0010*/  S2R R0, SR_TID.X ;  /* 0x0000000000007919 */ /* 0x000ea20000002100 */
[----:B-1----:R-:W-:Y:S01]  /*0020*/  VIADD R1, R1, 0xfffff4f0 ;  /* 0xfffff4f001017836 */ /* 0x002fe20000000000 */
[----:B--2---:R-:W-:-:S13]  /*0030*/  ISETP.GE.U32.AND P0, PT, R0, 0x20, PT ;  /* 0x000000200000780c */ /* 0x004fda0003f06070 */
[----:B------:R-:W-:Y:S02]  /*0040*/  VOTEU.ANY UP0, P0 ;  /* 0x0000000000ff7886 */ /* 0x000fe40000000100 */
[----:B------:R-:W-:Y:S05]  /*0050*/  BRA.U UP0, `(.L_x_0) ;  /* 0x0000000100b87547 */ /* 0x000fea000b800000 */
[----:B------:R-:W1:Y:S01]  /*0060*/  S2UR UR6, SR_CgaCtaId ;  /* 0x00000000000679c3 */ /* 0x000e620000008800 */
[----:B------:R-:W-:Y:S01]  /*0070*/  NOP ;  /* 0x0000000000007918 */ /* 0x000fe20000000000 */
[----:B------:R-:W-:Y:S02]  /*0080*/  UMOV UR4, 0x40 ;  /* 0x0000004000047882 */ /* 0x000fe40000000000 */
[----:B-1----:R-:W-:-:S09]  /*0090*/  ULEA UR4, UR6, UR4, 0x18 ;  /* 0x0000000406047291 */ /* 0x002fd2000f8ec0ff */
[----:B------:R-:W1:Y:S01]  /*00a0*/  LDS.U8 R0, [UR4] ;  /* 0x00000004ff007984 */ /* 0x000e620008000000 */
[----:B------:R-:W-:Y:S02]  /*00b0*/  UMOV UR4, 0x400 ;  /* 0x0000040000047882 */ /* 0x000fe40000000000 */
[----:B------:R-:W-:Y:S01]  /*00c0*/  ULEA UR4, UR6, UR4, 0x18 ;  /* 0x0000000406047291 */ /* 0x000fe2000f8ec0ff */
[----:B-1----:R-:W-:-:S13]  /*00d0*/  ISETP.NE.AND P0, PT, R0, RZ, PT ;  /* 0x000000ff0000720c */ /* 0x002fda0003f05270 */
[----:B------:R-:W-:Y:S05]  /*00e0*/  @P0 BRA `(.L_x_1) ;  /* 0x00000000007c0947 */ /* 0x000fea0003800000 */
[----:B------:R-:W-:-:S13]  /*00f0*/  ELECT P0, URZ, PT ;  /* 0x0000000000ff782f */ /* 0x000fda0003800000 */
[----:B------:R-:W-:Y:S05]  /*0100*/  @!P0 BRA `(.L_x_2) ;  /* 0x0000000000848947 */ /* 0x000fea0003800000 */
[----:B------:R-:W-:Y:S01]  /*0110*/  UMOV UR5, 0x8 ;  /* 0x0000000800057882 */ /* 0x000fe20000000000 */
[----:B------:R-:W-:Y:S02]  /*0120*/  IMAD.MOV.U32 R4, RZ, RZ, 0x1 ;  /* 0x00000001ff047424 */ /* 0x000fe400078e00ff */
[----:B------:R-:W-:Y:S02]  /*0130*/  IMAD.MOV.U32 R5, RZ, RZ, 0xff ;  /* 0x000000ffff057424 */ /* 0x000fe400078e00ff */
[----:B------:R-:W-:Y:S04]  /*0140*/  DEPBAR.LE SB1, 0x36 ;  /* 0x00009d800000791a */ /* 0x000fe80000000000 */
[----:B------:R-:W1:Y:S02]  /*0150*/  UTCATOMSWS.FIND_AND_SET.ALIGN UP1, UR5, UR5 ;  /* 0x00000005000575e3 */ /* 0x000e640008020800 */
[----:B-1----:R-:W-:-:S04]  /*0160*/  PLOP3.LUT P0, PT, PT, PT, UP1, 0x80, 0x8 ;  /* 0x000000000008781c */ /* 0x002fc80003f0f018 */
[----:B------:R-:W-:-:S04]  /*0170*/  SEL R0, RZ, 0xffffffff, !P0 ;  /* 0xffffffffff007807 */ /* 0x000fc80004000000 */
[----:B------:R-:W-:Y:S01]  /*0180*/  ISETP.NE.AND P0, PT, R0, RZ, PT ;  /* 0x000000ff0000720c */ /* 0x000fe20003f05270 */
[----:B------:R-:W-:-:S12]  /*0190*/  IMAD.U32 R0, RZ, RZ, UR5 ;  /* 0x00000005ff007e24 */ /* 0x000fd8000f8e00ff */
[----:B------:R-:W-:Y:S05]  /*01a0*/  @P0 BRA `(.L_x_3) ;  /* 0x0000000000240947 */ /* 0x000fea0003800000 */
.L_x_4:
[----:B------:R-:W-:Y:S05]  /*01b0*/  NANOSLEEP 0x64 ;  /* 0x000000640000795d */ /* 0x000fea0003800000 */
[----:B------:R-:W-:-:S05]  /*01c0*/  UMOV UR5, 0x8 ;  /* 0x0000000800057882 */ /* 0x000fca0000000000 */
[----:B------:R-:W-:Y:S04]  /*01d0*/  DEPBAR.LE SB1, 0x36 ;  /* 0x00009d800000791a */ /* 0x000fe80000000000 */
[----:B------:R-:W1:Y:S02]  /*01e0*/  UTCATOMSWS.FIND_AND_SET.ALIGN UP1, UR5, UR5 ;  /* 0x00000005000575e3 */ /* 0x000e640008020800 */
[----:B-1----:R-:W-:-:S04]  /*01f0*/  PLOP3.LUT P0, PT, PT, PT, UP1, 0x80, 0x8 ;  /* 0x000000000008781c */ /* 0x002fc80003f0f018 */
[----:B------:R-:W-:-:S04]  /*0200*/  SEL R0, RZ, 0xffffffff, !P0 ;  /* 0xffffffffff007807 */ /* 0x000fc80004000000 */
[----:B------:R-:W-:Y:S01]  /*0210*/  ISETP.NE.AND P0, PT, R0, RZ, PT ;  /* 0x000000ff0000720c */ /* 0x000fe20003f05270 */
[----:B------:R-:W-:-:S12]  /*0220*/  IMAD.U32 R0, RZ, RZ, UR5 ;  /* 0x00000005ff007e24 */ /* 0x000fd8000f8e00ff */
[----:B------:R-:W-:Y:S05]  /*0230*/  @!P0 BRA `(.L_x_4) ;  /* 0xfffffffc00dc8947 */ /* 0x000fea000383ffff */
.L_x_3:
[C---:B------:R-:W-:Y:S01]  /*0240*/  VIADD R3, R0.reuse, 0x10 ;  /* 0x0000001000037836 */ /* 0x040fe20000000000 */
[----:B------:R-:W-:Y:S01]  /*0250*/  UMOV UR5, 0x50 ;  /* 0x0000005000057882 */ /* 0x000fe20000000000 */
[----:B------:R-:W-:Y:S01]  /*0260*/  SHF.L.U32 R2, R5, R0, RZ ;  /* 0x0000000005027219 */ /* 0x000fe200000006ff */
[----:B------:R-:W-:Y:S01]  /*0270*/  ULEA UR5, UR6, UR5, 0x18 ;  /* 0x0000000506057291 */ /* 0x000fe2000f8ec0ff */
[----:B------:R-:W-:Y:S01]  /*0280*/  IMAD.SHL.U32 R0, R0, 0x20, RZ ;  /* 0x0000002000007824 */ /* 0x000fe200078e00ff */
[----:B------:R-:W-:-:S04]  /*0290*/  SHF.L.U32 R3, R4, R3, RZ ;  /* 0x0000000304037219 */ /* 0x000fc800000006ff */
[----:B------:R-:W-:-:S05]  /*02a0*/  LOP3.LUT R2, R3, R2, RZ, 0xfc, !PT ;  /* 0x0000000203027212 */ /* 0x000fca00078efcff */
[----:B------:R1:W-:Y:S04]  /*02b0*/  ATOMS.OR RZ, [UR5], R2 ;  /* 0x00000002ffff798c */ /* 0x0003e8000b000005 */
[----:B------:R1:W-:Y:S01]  /*02c0*/  STS [UR4], R0 ;  /* 0x00000000ff007988 */ /* 0x0003e20008000804 */
[----:B------:R-:W-:Y:S05]  /*02d0*/  BRA `(.L_x_2) ;  /* 0x0000000000107947 */ /* 0x000fea0003800000 */
.L_x_1:
[----:B------:R-:W-:Y:S01]  /*02e0*/  IMAD.MOV.U32 R0, RZ, RZ, -0x1 ;  /* 0xffffffffff007424 */ /* 0x000fe200078e00ff */
[----:B------:R-:W-:-:S04]  /*02f0*/  MOV R2, 0x320 ;  /* 0x0000032000027802 */ /* 0x000fc80000000f00 */
[----:B------:R1:W-:Y:S03]  /*0300*/  STS [UR4], R0 ;  /* 0x00000000ff007988 */ /* 0x0003e60008000804 */
[----:B-1----:R-:W-:Y:S05]  /*0310*/  CALL.REL.NOINC `($__internal_1_$__cuda_sm10x_tcgen05_guardrail_trap_phase_invalid_during_alloc) ;  /* 0x000002c000fc7944 */ /* 0x002fea0003c00000 */
.L_x_2:
[----:B------:R-:W-:Y:S05]  /*0320*/  WARPSYNC.ALL ;  /* 0x0000000000007948 */ /* 0x000fea0003800000 */
[----:B------:R-:W-:Y:S01]  /*0330*/  NOP ;  /* 0x0000000000007918 */ /* 0x000fe20000000000 */
.L_x_0:
[----:B------:R-:W2:Y:S01]  /*0340*/  LDC.64 R6, c[0x0][0x398] ;  /* 0x0000e600ff067b82 */ /* 0x000ea20000000a00 */
[----:B------:R-:W3:Y:S01]  /*0350*/  S2R R9, SR_CTAID.X ;  /* 0x0000000000097919 */ /* 0x000ee20000002500 */
[----:B------:R-:W4:Y:S01]  /*0360*/  S2R R190, SR_TID.X ;  /* 0x0000000000be7919 */ /* 0x000f220000002100 */
[----:B------:R-:W-:Y:S01]  /*0370*/  UMOV UR10, 0x400 ;  /* 0x00000400000a7882 */ /* 0x000fe20000000000 */
[----:B------:R-:W5:Y:S04]  /*0380*/  LDCU.128 UR20, c[0x0][0x380] ;  /* 0x00007000ff1477ac */ /* 0x000f680008000c00 */
[----:B------:R-:W1:Y:S01]  /*0390*/  S2UR UR5, SR_CgaCtaId ;  /* 0x00000000000579c3 */ /* 0x000e620000008800 */
[----:B------:R-:W1:Y:S01]  /*03a0*/  LDCU UR4, c[0x0][0x3a0] ;  /* 0x00007400ff0477ac */ /* 0x000e620008000800 */
[----:B------:R-:W1:Y:S01]  /*03b0*/  LDCU UR7, c[0x0][0x3a4] ;  /* 0x00007480ff0777ac */ /* 0x000e620008000800 */
[----:B------:R-:W1:Y:S02]  /*03c0*/  LDCU UR8, c[0x0][0x3b0] ;  /* 0x00007600ff0877ac */ /* 0x000e640008000800 */
[----:B-12---:R-:W-:Y:S01]  /*03d0*/  VIADD R0, R7, 0xff ;  /* 0x000000ff07007836 */ /* 0x006fe20000000000 */
[----:B------:R1:W-:Y:S04]  /*03e0*/  STL [R1+0x7f4], R7 ;  /* 0x0007f40701007387 */ /* 0x0003e80000100800 */
[----:B------:R-:W-:-:S04]  /*03f0*/  SHF.R.S32.HI R5, RZ, 0x1f, R0 ;  /* 0x0000001fff057819 */ /* 0x000fc80000011400 */
[----:B------:R-:W-:Y:S02]  /*0400*/  LEA.HI R5, R5, R0, RZ, 0x8 ;  /* 0x0000000005057211 */ /* 0x000fe400078f40ff */
[----:B---3--:R-:W-:Y:S02]  /*0410*/  IABS R10, R9 ;  /* 0x00000009000a7213 */ /* 0x008fe40000000000 */
[----:B------:R-:W-:Y:S02]  /*0420*/  SHF.R.S32.HI R5, RZ, 0x8, R5 ;  /* 0x00000008ff057819 */ /* 0x000fe40000011405 */
[----:B----4-:R-:W-:-:S03]  /*0430*/  LOP3.LUT R154, R190, 0x3f, RZ, 0xc0, !PT ;  /* 0x0000003fbe9a7812 */ /* 0x010fc600078ec0ff */
[----:B------:R-:W-:-:S05]  /*0440*/  IMAD.SHL.U32 R2, R5, 0x8, RZ ;  /* 0x0000000805027824 */ /* 0x000fca00078e00ff */
[-C--:B------:R-:W-:Y:S02]  /*0450*/  IABS R11, R2.reuse ;  /* 0x00000002000b7213 */ /* 0x080fe40000000000 */
[----:B------:R-:W-:Y:S02]  /*0460*/  IABS R12, R2 ;  /* 0x00000002000c7213 */ /* 0x000fe40000000000 */
[----:B------:R-:W2:Y:S08]  /*0470*/  I2F.RP R0, R11 ;  /* 0x0000000b00007306 */ /* 0x000eb00000209400 */
[----:B--2---:R-:W2:Y:S02]  /*0480*/  MUFU.RCP R0, R0 ;  /* 0x0000000000007308 */ /* 0x004ea40000001000 */
[----:B--2---:R-:W-:-:S02]  /*0490*/  VIADD R4, R0, 0xffffffe ;  /* 0x0ffffffe00047836 */ /* 0x004fc40000000000 */
[----:B------:R-:W-:-:S04]  /*04a0*/  IMAD.MOV R0, RZ, RZ, -R12 ;  /* 0x000000ffff007224 */ /* 0x000fc800078e0a0c */
[----:B------:R2:W3:Y:S02]  /*04b0*/  F2I.FTZ.U32.TRUNC.NTZ R5, R4 ;  /* 0x0000000400057305 */ /* 0x0004e4000021f000 */
[----:B--2---:R-:W-:Y:S02]  /*04c0*/  IMAD.MOV.U32 R4, RZ, RZ, RZ ;  /* 0x000000ffff047224 */ /* 0x004fe400078e00ff */
[----:B---3--:R-:W-:-:S04]  /*04d0*/  IMAD.MOV R8, RZ, RZ, -R5 ;  /* 0x000000ffff087224 */ /* 0x008fc800078e0a05 */
[----:B------:R-:W-:Y:S02]  /*04e0*/  IMAD R13, R8, R11, RZ ;  /* 0x0000000b080d7224 */ /* 0x000fe400078e02ff */
[----:B------:R-:W-:Y:S01]  /*04f0*/  IMAD.MOV.U32 R8, RZ, RZ, R10 ;  /* 0x000000ffff087224 */ /* 0x000fe200078e000a */
[----:B------:R-:W-:Y:S01]  /*0500*/  IABS R10, R7 ;  /* 0x00000007000a7213 */ /* 0x000fe20000000000 */
[----:B------:R-:W-:-:S06]  /*0510*/  IMAD.HI.U32 R5, R5, R13, R4 ;  /* 0x0000000d05057227 */ /* 0x000fcc00078e0004 */
[----:B------:R-:W-:-:S04]  /*0520*/  IMAD.HI.U32 R5, R5, R8, RZ ;  /* 0x0000000805057227 */ /* 0x000fc800078e00ff */
[----:B------:R-:W-:Y:S01]  /*0530*/  IMAD R0, R5, R0, R8 ;  /* 0x0000000005007224 */ /* 0x000fe200078e0208 */
[----:B------:R-:W-:Y:S04]  /*0540*/  BAR.SYNC.DEFER_BLOCKING 0x0 ;  /* 0x0000000000007b1d */ /* 0x000fe80000010000 */
[----:B------:R-:W-:-:S13]  /*0550*/  ISETP.GT.U32.AND P1, PT, R11, R0, PT ;  /* 0x000000000b00720c */ /* 0x000fda0003f24070 */
[----:B------:R-:W-:Y:S02]  /*0560*/  @!P1 IMAD.IADD R0, R0, 0x1, -R11 ;  /* 0x0000000100009824 */ /* 0x000fe400078e0a0b */
[----:B------:R-:W-:Y:S01]  /*0570*/  @!P1 VIADD R5, R5, 0x1 ;  /* 0x0000000105059836 */ /* 0x000fe20000000000 */
[----:B------:R-:W-:Y:S02]  /*0580*/  ISETP.NE.AND P1, PT, R2, RZ, PT ;  /* 0x000000ff0200720c */ /* 0x000fe40003f25270 */
[----:B------:R-:W-:Y:S02]  /*0590*/  ISETP.GE.U32.AND P0, PT, R0, R11, PT ;  /* 0x0000000b0000720c */ /* 0x000fe40003f06070 */
[----:B------:R-:W-:-:S04]  /*05a0*/  LOP3.LUT R0, R9, R2, RZ, 0x3c, !PT ;  /* 0x0000000209007212 */ /* 0x000fc800078e3cff */
[----:B------:R-:W-:Y:S01]  /*05b0*/  ISETP.GE.AND P2, PT, R0, RZ, PT ;  /* 0x000000ff0000720c */ /* 0x000fe20003f46270 */
[----:B------:R-:W-:-:S06]  /*05c0*/  VIADD R0, R6, 0x3f ;  /* 0x0000003f06007836 */ /* 0x000fcc0000000000 */
[----:B------:R-:W-:-:S04]  /*05d0*/  @P0 VIADD R5, R5, 0x1 ;  /* 0x0000000105050836 */ /* 0x000fc80000000000 */
[----:B------:R-:W-:Y:S01]  /*05e0*/  IMAD.MOV.U32 R4, RZ, RZ, R5 ;  /* 0x000000ffff047224 */ /* 0x000fe200078e0005 */
[----:B------:R-:W-:-:S03]  /*05f0*/  SHF.R.S32.HI R5, RZ, 0x1f, R0 ;  /* 0x0000001fff057819 */ /* 0x000fc60000011400 */
[----:B------:R-:W-:Y:S01]  /*0600*/  @!P2 IMAD.MOV R4, RZ, RZ, -R4 ;  /* 0x000000ffff04a224 */ /* 0x000fe200078e0a04 */
[----:B------:R-:W-:Y:S02]  /*0610*/  @!P1 LOP3.LUT R4, RZ, R2, RZ, 0x33, !PT ;  /* 0x00000002ff049212 */ /* 0x000fe400078e33ff */
[----:B------:R-:W-:-:S03]  /*0620*/  LEA.HI R5, R5, R0, RZ, 0x6 ;  /* 0x0000000005057211 */ /* 0x000fc600078f30ff */
[----:B------:R-:W-:Y:S02]  /*0630*/  IMAD.SHL.U32 R14, R4, 0x8, RZ ;  /* 0x00000008040e7824 */ /* 0x000fe400078e00ff */
[----:B------:R-:W-:-:S03]  /*0640*/  IMAD.MOV R4, RZ, RZ, -R4 ;  /* 0x000000ffff047224 */ /* 0x000fc600078e0a04 */
[----:B------:R-:W-:Y:S01]  /*0650*/  LEA.HI.SX32 R5, R5, -R14, 0x1a ;  /* 0x8000000e05057211 */ /* 0x000fe200078fd2ff */
[----:B------:R-:W-:Y:S02]  /*0660*/  IMAD R16, R2, R4, R9 ;  /* 0x0000000402107224 */ /* 0x000fe400078e0209 */
[----:B------:R-:W-:Y:S01]  /*0670*/  IMAD.MOV.U32 R4, RZ, RZ, RZ ;  /* 0x000000ffff047224 */ /* 0x000fe200078e00ff */
[----:B------:R-:W-:Y:S02]  /*0680*/  VIMNMX R15, PT, PT, R5, 0x8, PT ;  /* 0x00000008050f7848 */ /* 0x000fe40003fe0100 */
[----:B------:R-:W-:Y:S02]  /*0690*/  IABS R13, R16 ;  /* 0x00000010000d7213 */ /* 0x000fe40000000000 */
[-C--:B------:R-:W-:Y:S02]  /*06a0*/  IABS R11, R15.reuse ;  /* 0x0000000f000b7213 */ /* 0x080fe40000000000 */
[----:B------:R-:W-:-:S02]  /*06b0*/  IABS R2, R15 ;  /* 0x0000000f00027213 */ /* 0x000fc40000000000 */
[----:B------:R-:W2:Y:S08]  /*06c0*/  I2F.RP R0, R11 ;  /* 0x0000000b00007306 */ /* 0x000eb00000209400 */
[----:B--2---:R-:W2:Y:S02]  /*06d0*/  MUFU.RCP R0, R0 ;  /* 0x0000000000007308 */ /* 0x004ea40000001000 */
[----:B--2---:R-:W-:-:S02]  /*06e0*/  VIADD R5, R0, 0xffffffe ;  /* 0x0ffffffe00057836 */ /* 0x004fc40000000000 */
[----:B------:R-:W-:-:S04]  /*06f0*/  IMAD.MOV R0, RZ, RZ, -R2 ;  /* 0x000000ffff007224 */ /* 0x000fc800078e0a02 */
[----:B------:R-:W2:Y:S02]  /*0700*/  F2I.FTZ.U32.TRUNC.NTZ R5, R5 ;  /* 0x0000000500057305 */ /* 0x000ea4000021f000 */
[----:B--2---:R-:W-:-:S04]  /*0710*/  IMAD.MOV R8, RZ, RZ, -R5 ;  /* 0x000000ffff087224 */ /* 0x004fc800078e0a05 */
[----:B------:R-:W-:Y:S02]  /*0720*/  IMAD R9, R8, R11, RZ ;  /* 0x0000000b08097224 */ /* 0x000fe400078e02ff */
[----:B------:R-:W-:Y:S02]  /*0730*/  IMAD.MOV.U32 R8, RZ, RZ, R10 ;  /* 0x000000ffff087224 */ /* 0x000fe400078e000a */
[----:B------:R-:W-:Y:S01]  /*0740*/  IMAD.HI.U32 R4, R5, R9, R4 ;  /* 0x0000000905047227 */ /* 0x000fe200078e0004 */
[----:B------:R-:W-:Y:S01]  /*0750*/  IABS R5, R6 ;  /* 0x0000000600057213 */ /* 0x000fe20000000000 */
[----:B------:R-:W2:Y:S04]  /*0760*/  I2F.RP R9, R8 ;  /* 0x0000000800097306 */ /* 0x000ea80000209400 */
[----:B------:R-:W-:-:S04]  /*0770*/  IMAD.HI.U32 R4, R4, R13, RZ ;  /* 0x0000000d04047227 */ /* 0x000fc800078e00ff */
[----:B------:R-:W-:Y:S01]  /*0780*/  IMAD R0, R4, R0, R13 ;  /* 0x0000000004007224 */ /* 0x000fe200078e020d */
[----:B------:R-:W3:Y:S04]  /*0790*/  I2F.RP R2, R5 ;  /* 0x0000000500027306 */ /* 0x000ee80000209400 */
[----:B------:R-:W-:-:S04]  /*07a0*/  ISETP.GT.U32.AND P1, PT, R11, R0, PT ;  /* 0x000000000b00720c */ /* 0x000fc80003f24070 */
[----:B--2---:R-:W2:Y:S08]  /*07b0*/  MUFU.RCP R9, R9 ;  /* 0x0000000900097308 */ /* 0x004eb00000001000 */
[----:B---3--:R-:W3:Y:S01]  /*07c0*/  MUFU.RCP R2, R2 ;  /* 0x0000000200027308 */ /* 0x008ee20000001000 */
[----:B------:R-:W-:Y:S02]  /*07d0*/  @!P1 IMAD.IADD R0, R0, 0x1, -R11 ;  /* 0x0000000100009824 */ /* 0x000fe400078e0a0b */
[----:B------:R-:W-:Y:S01]  /*07e0*/  @!P1 VIADD R4, R4, 0x1 ;  /* 0x0000000104049836 */ /* 0x000fe20000000000 */
[----:B------:R-:W-:-:S02]  /*07f0*/  ISETP.NE.AND P1, PT, R15, RZ, PT ;  /* 0x000000ff0f00720c */ /* 0x000fc40003f25270 */
[----:B------:R-:W-:Y:S02]  /*0800*/  ISETP.GE.U32.AND P0, PT, R0, R11, PT ;  /* 0x0000000b0000720c */ /* 0x000fe40003f06070 */
[----:B------:R-:W-:Y:S01]  /*0810*/  LOP3.LUT R0, R16, R15, RZ, 0x3c, !PT ;  /* 0x0000000f10007212 */ /* 0x000fe200078e3cff */
[----:B--2---:R-:W-:-:S03]  /*0820*/  VIADD R12, R9, 0xffffffe ;  /* 0x0ffffffe090c7836 */ /* 0x004fc60000000000 */
[----:B------:R-:W-:Y:S01]  /*0830*/  ISETP.GE.AND P2, PT, R0, RZ, PT ;  /* 0x000000ff0000720c */ /* 0x000fe20003f46270 */
[----:B------:R2:W4:Y:S01]  /*0840*/  F2I.FTZ.U32.TRUNC.NTZ R13, R12 ;  /* 0x0000000c000d7305 */ /* 0x000522000021f000 */
[----:B------:R-:W-:Y:S01]  /*0850*/  SHF.R.U32.HI R0, RZ, 0x6, R190 ;  /* 0x00000006ff007819 */ /* 0x000fe200000116be */
[----:B---3--:R-:W-:-:S03]  /*0860*/  VIADD R10, R2, 0xffffffe ;  /* 0x0ffffffe020a7836 */ /* 0x008fc60000000000 */
[----:B------:R-:W-:Y:S01]  /*0870*/  SGXT.U32 R2, R0, 0x1 ;  /* 0x000000010002781a */ /* 0x000fe20000000000 */
[----:B------:R-:W-:Y:S02]  /*0880*/  @P0 VIADD R4, R4, 0x1 ;  /* 0x0000000104040836 */ /* 0x000fe40000000000 */
[----:B------:R-:W3:Y:S01]  /*0890*/  F2I.FTZ.U32.TRUNC.NTZ R11, R10 ;  /* 0x0000000a000b7305 */ /* 0x000ee2000021f000 */
[----:B--2---:R-:W-:Y:S02]  /*08a0*/  IMAD.MOV.U32 R12, RZ, RZ, RZ ;  /* 0x000000ffff0c7224 */ /* 0x004fe400078e00ff */
[----:B------:R-:W-:-:S04]  /*08b0*/  IMAD.MOV.U32 R19, RZ, RZ, R4 ;  /* 0x000000ffff137224 */ /* 0x000fc800078e0004 */
[----:B------:R-:W-:Y:S01]  /*08c0*/  @!P2 IMAD.MOV R19, RZ, RZ, -R19 ;  /* 0x000000ffff13a224 */ /* 0x000fe200078e0a13 */
[----:B------:R-:W-:Y:S01]  /*08d0*/  @!P1 LOP3.LUT R19, RZ, R15, RZ, 0x33, !PT ;  /* 0x0000000fff139212 */ /* 0x000fe200078e33ff */
[----:B----4-:R-:W-:-:S03]  /*08e0*/  IMAD.MOV R9, RZ, RZ, -R13 ;  /* 0x000000ffff097224 */ /* 0x010fc600078e0a0d */
[--C-:B------:R-:W-:Y:S01]  /*08f0*/  PRMT R0, R2, 0x6540, R19.reuse ;  /* 0x0000654002007816 */ /* 0x100fe20000000013 */
[----:B------:R-:W-:Y:S02]  /*0900*/  IMAD R9, R9, R8, RZ ;  /* 0x0000000809097224 */ /* 0x000fe400078e02ff */
[----:B------:R-:W-:Y:S01]  /*0910*/  IMAD.MOV R4, RZ, RZ, -R19 ;  /* 0x000000ffff047224 */ /* 0x000fe200078e0a13 */
[C---:B------:R-:W-:Y:S01]  /*0920*/  LOP3.LUT R197, R0.reuse, 0xfe, RZ, 0xfc, !PT ;  /* 0x000000fe00c57812 */ /* 0x040fe200078efcff */
[----:B------:R-:W-:Y:S01]  /*0930*/  IMAD.HI.U32 R9, R13, R9, R12 ;  /* 0x000000090d097227 */ /* 0x000fe200078e000c */
[----:B------:R-:W-:Y:S02]  /*0940*/  IABS R109, R0 ;  /* 0x00000000006d7213 */ /* 0x000fe40000000000 */
[----:B------:R-:W-:Y:S01]  /*0950*/  IABS R108, R197 ;  /* 0x000000c5006c7213 */ /* 0x000fe20000000000 */
[----:B---3--:R-:W-:Y:S01]  /*0960*/  IMAD.MOV R10, RZ, RZ, -R11 ;  /* 0x000000ffff0a7224 */ /* 0x008fe200078e0a0b */
[----:B------:R-:W-:Y:S01]  /*0970*/  STL [R1+0x618], R197 ;  /* 0x000618c501007387 */ /* 0x000fe20000100800 */
[----:B------:R-:W-:Y:S01]  /*0980*/  IMAD R4, R15, R4, R16 ;  /* 0x000000040f047224 */ /* 0x000fe200078e0210 */
[C---:B------:R-:W-:Y:S01]  /*0990*/  LOP3.LUT R241, R0.reuse, 0x46, RZ, 0xfc, !PT ;  /* 0x0000004600f17812 */ /* 0x040fe200078efcff */
[----:B------:R-:W-:Y:S01]  /*09a0*/  IMAD.HI.U32 R13, R9, R108, RZ ;  /* 0x0000006c090d7227 */ /* 0x000fe200078e00ff */
[----:B------:R-:W-:-:S02]  /*09b0*/  LOP3.LUT R236, R0, 0x50, RZ, 0xfc, !PT ;  /* 0x0000005000ec7812 */ /* 0x000fc400078efcff */
[----:B------:R-:W-:Y:S01]  /*09c0*/  IABS R61, R241 ;  /* 0x000000f1003d7213 */ /* 0x000fe20000000000 */
[----:B------:R-:W-:Y:S01]  /*09d0*/  IMAD.MOV R17, RZ, RZ, -R13 ;  /* 0x000000ffff117224 */ /* 0x000fe200078e0a0d */
[----:B------:R-:W-:Y:S01]  /*09e0*/  IABS R54, R236 ;  /* 0x000000ec00367213 */ /* 0x000fe20000000000 */
[----:B------:R-:W-:Y:S01]  /*09f0*/  IMAD.SHL.U32 R13, R19, 0x100, RZ ;  /* 0x00000100130d7824 */ /* 0x000fe200078e00ff */
[----:B------:R-:W-:Y:S01]  /*0a00*/  LOP3.LUT R243, R0, 0x42, RZ, 0xfc, !PT ;  /* 0x0000004200f37812 */ /* 0x000fe200078efcff */
[----:B------:R-:W-:Y:S01]  /*0a10*/  IMAD R15, R10, R5, RZ ;  /* 0x000000050a0f7224 */ /* 0x000fe200078e02ff */
[----:B------:R-:W-:Y:S01]  /*0a20*/  LOP3.LUT R231, R0, 0x5a, RZ, 0xfc, !PT ;  /* 0x0000005a00e77812 */ /* 0x000fe200078efcff */
[----:B------:R-:W-:Y:S01]  /*0a30*/  IMAD.MOV.U32 R10, RZ, RZ, RZ ;  /* 0x000000ffff0a7224 */ /* 0x000fe200078e00ff */
[--C-:B------:R-:W-:Y:S01]  /*0a40*/  LOP3.LUT R196, R13, 0x2, R2.reuse, 0xfe, !PT ;  /* 0x000000020dc47812 */ /* 0x100fe200078efe02 */
[----:B------:R-:W-:Y:S01]  /*0a50*/  IMAD.HI.U32 R12, R9, R109, RZ ;  /* 0x0000006d090c7227 */ /* 0x000fe200078e00ff */
[----:B------:R-:W-:-:S02]  /*0a60*/  LOP3.LUT R3, R13, 0x4, R2, 0xfe, !PT ;  /* 0x000000040d037812 */ /* 0x000fc400078efe02 */
[C-C-:B------:R-:W-:Y:S01]  /*0a70*/  LOP3.LUT R18, R13.reuse, 0x8, R2.reuse, 0xfe, !PT ;  /* 0x000000080d127812 */ /* 0x140fe200078efe02 */
[----:B------:R-:W-:Y:S01]  /*0a80*/  STL [R1+0x5c0], R196 ;  /* 0x0005c0c401007387 */ /* 0x000fe20000100800 */
[----:B------:R-:W-:Y:S01]  /*0a90*/  LOP3.LUT R20, R13, 0x6, R2, 0xfe, !PT ;  /* 0x000000060d147812 */ /* 0x000fe200078efe02 */
[----:B------:R-:W-:Y:S01]  /*0aa0*/  IMAD.HI.U32 R10, R11, R15, R10 ;  /* 0x0000000f0b0a7227 */ /* 0x000fe200078e000a */
[C---:B------:R-:W-:Y:S01]  /*0ab0*/  LOP3.LUT R21, R13.reuse, 0xa, R2, 0xfe, !PT ;  /* 0x0000000a0d157812 */ /* 0x040fe200078efe02 */
[----:B------:R-:W-:Y:S01]  /*0ac0*/  STL [R1+0x5bc], R3 ;  /* 0x0005bc0301007387 */ /* 0x000fe20000100800 */
[----:B------:R-:W-:Y:S01]  /*0ad0*/  IABS R102, R18 ;  /* 0x0000001200667213 */ /* 0x000fe20000000000 */
[----:B------:R-:W-:Y:S01]  /*0ae0*/  IMAD.MOV R12, RZ, RZ, -R12 ;  /* 0x000000ffff0c7224 */ /* 0x000fe200078e0a0c */
[----:B------:R-:W-:Y:S01]  /*0af0*/  IABS R101, R21 ;  /* 0x0000001500657213 */ /* 0x000fe20000000000 */
[----:B------:R-:W-:Y:S01]  /*0b00*/  STL [R1+0x5b8], R20 ;  /* 0x0005b81401007387 */ /* 0x000fe20000100800 */
[--C-:B------:R-:W-:Y:S01]  /*0b10*/  LOP3.LUT R24, R13, 0xc, R2.reuse, 0xfe, !PT ;  /* 0x0000000c0d187812 */ /* 0x100fe200078efe02 */
[----:B------:R-:W-:Y:S01]  /*0b20*/  IMAD.HI.U32 R15, R9, R102, RZ ;  /* 0x00000066090f7227 */ /* 0x000fe200078e00ff */
[C-C-:B------:R-:W-:Y:S01]  /*0b30*/  LOP3.LUT R23, R13.reuse, 0xe, R2.reuse, 0xfe, !PT ;  /* 0x0000000e0d177812 */ /* 0x140fe200078efe02 */
[----:B------:R-:W-:Y:S01]  /*0b40*/  STL [R1+0x558], R18 ;  /* 0x0005581201007387 */ /* 0x000fe20000100800 */
[C-C-:B------:R-:W-:Y:S01]  /*0b50*/  LOP3.LUT R22, R13.reuse, 0x10, R2.reuse, 0xfe, !PT ;  /* 0x000000100d167812 */ /* 0x140fe200078efe02 */
[----:B------:R-:W-:Y:S01]  /*0b60*/  IMAD.MOV R15, RZ, RZ, -R15 ;  /* 0x000000ffff0f7224 */ /* 0x000fe200078e0a0f */
[----:B-1----:R-:W-:Y:S01]  /*0b70*/  LOP3.LUT R7, R13, 0x14, R2, 0xfe, !PT ;  /* 0x000000140d077812 */ /* 0x002fe200078efe02 */
[----:B------:R1:W-:Y:S01]  /*0b80*/  STL [R1+0x554], R21 ;  /* 0x0005541501007387 */ /* 0x0003e20000100800 */
[----:B------:R-:W-:Y:S01]  /*0b90*/  IABS R100, R24 ;  /* 0x0000001800647213 */ /* 0x000fe20000000000 */
[----:B------:R-:W-:Y:S01]  /*0ba0*/  IMAD R102, R8, R15, R102 ;  /* 0x0000000f08667224 */ /* 0x000fe200078e0266 */
[----:B------:R-:W-:Y:S01]  /*0bb0*/  IABS R97, R22 ;  /* 0x0000001600617213 */ /* 0x000fe20000000000 */
[----:B------:R2:W-:Y:S01]  /*0bc0*/  STL [R1+0x550], R24 ;  /* 0x0005501801007387 */ /* 0x0005e20000100800 */
[----:B------:R-:W-:Y:S01]  /*0bd0*/  IABS R98, R23 ;  /* 0x0000001700627213 */ /* 0x000fe20000000000 */
[----:B------:R-:W-:Y:S01]  /*0be0*/  IMAD.HI.U32 R16, R9, R101, RZ ;  /* 0x0000006509107227 */ /* 0x000fe200078e00ff */
[C-C-:B------:R-:W-:Y:S01]  /*0bf0*/  LOP3.LUT R110, R13.reuse, 0x1a, R2.reuse, 0xfe, !PT ;  /* 0x0000001a0d6e7812 */ /* 0x140fe200078efe02 */
[----:B------:R3:W-:Y:S01]  /*0c00*/  STL [R1+0x54c], R23 ;  /* 0x00054c1701007387 */ /* 0x0007e20000100800 */
[C---:B------:R-:W-:Y:S01]  /*0c10*/  LOP3.LUT R252, R13.reuse, 0x30, R2, 0xfe, !PT ;  /* 0x000000300dfc7812 */ /* 0x040fe200078efe02 */
[----:B------:R-:W-:Y:S01]  /*0c20*/  IMAD.IADD R11, R14, 0x1, R4 ;  /* 0x000000010e0b7824 */ /* 0x000fe200078e0204 */
[C-C-:B-1----:R-:W-:Y:S01]  /*0c30*/  LOP3.LUT R21, R13.reuse, 0x12, R2.reuse, 0xfe, !PT ;  /* 0x000000120d157812 */ /* 0x142fe200078efe02 */
[----:B------:R1:W-:Y:S01]  /*0c40*/  STL [R1+0x548], R22 ;  /* 0x0005481601007387 */ /* 0x0003e20000100800 */
[----:B------:R-:W-:Y:S01]  /*0c50*/  IABS R76, R252 ;  /* 0x000000fc004c7213 */ /* 0x000fe20000000000 */
[----:B------:R-:W-:Y:S01]  /*0c60*/  IMAD R109, R8, R12, R109 ;  /* 0x0000000c086d7224 */ /* 0x000fe200078e026d */
[----:B------:R-:W-:Y:S01]  /*0c70*/  IABS R96, R21 ;  /* 0x0000001500607213 */ /* 0x000fe20000000000 */
[----:B------:R-:W-:Y:S01]  /*0c80*/  STL [R1+0x544], R21 ;  /* 0x0005441501007387 */ /* 0x000fe20000100800 */
[C---:B--2---:R-:W-:Y:S01]  /*0c90*/  LOP3.LUT R24, R13.reuse, 0x16, R2, 0xfe, !PT ;  /* 0x000000160d187812 */ /* 0x044fe200078efe02 */
[----:B------:R-:W-:Y:S01]  /*0ca0*/  IMAD.MOV R16, RZ, RZ, -R16 ;  /* 0x000000ffff107224 */ /* 0x000fe200078e0a10 */
[--C-:B---3--:R-:W-:Y:S01]  /*0cb0*/  LOP3.LUT R23, R13, 0x18, R2.reuse, 0xfe, !PT ;  /* 0x000000180d177812 */ /* 0x108fe200078efe02 */
[----:B------:R-:W-:Y:S01]  /*0cc0*/  IMAD.HI.U32 R15, R9, R96, RZ ;  /* 0x00000060090f7227 */ /* 0x000fe200078e00ff */
[----:B------:R2:W-:Y:S01]  /*0cd0*/  STL [R1+0x540], R7 ;  /* 0x0005400701007387 */ /* 0x0005e20000100800 */
[----:B-1----:R-:W-:-:S02]  /*0ce0*/  LOP3.LUT R22, R13, 0x1c, R2, 0xfe, !PT ;  /* 0x0000001c0d167812 */ /* 0x002fc400078efe02 */
[----:B------:R-:W-:Y:S01]  /*0cf0*/  IMAD.MOV R15, RZ, RZ, -R15 ;  /* 0x000000ffff0f7224 */ /* 0x000fe200078e0a0f */
[----:B------:R-:W-:Y:S01]  /*0d00*/  STL [R1+0x53c], R24 ;  /* 0x00053c1801007387 */ /* 0x000fe20000100800 */
[----:B------:R-:W-:Y:S01]  /*0d10*/  IABS R89, R22 ;  /* 0x0000001600597213 */ /* 0x000fe20000000000 */
[C---:B------:R-:W-:Y:S01]  /*0d20*/  IMAD R108, R8.reuse, R17, R108 ;  /* 0x00000011086c7224 */ /* 0x040fe200078e026c */
[----:B------:R-:W-:Y:S01]  /*0d30*/  IABS R106, R196 ;  /* 0x000000c4006a7213 */ /* 0x000fe20000000000 */
[----:B------:R-:W-:Y:S01]  /*0d40*/  STL [R1+0x5b4], R23 ;  /* 0x0005b41701007387 */ /* 0x000fe20000100800 */
[----:B------:R-:W-:Y:S01]  /*0d50*/  IMAD R96, R8, R15, R96 ;  /* 0x0000000f08607224 */ /* 0x000fe200078e0260 */
[----:B------:R-:W-:Y:S01]  /*0d60*/  IABS R105, R3 ;  /* 0x0000000300697213 */ /* 0x000fe20000000000 */
[----:B------:R-:W-:Y:S01]  /*0d70*/  IMAD.HI.U32 R15, R9, R89, RZ ;  /* 0x00000059090f7227 */ /* 0x000fe200078e00ff */
[----:B------:R-:W-:Y:S01]  /*0d80*/  STL [R1+0x5b0], R110 ;  /* 0x0005b06e01007387 */ /* 0x000fe20000100800 */
[----:B------:R-:W-:-:S02]  /*0d90*/  LOP3.LUT R247, R13, 0x3a, R2, 0xfe, !PT ;  /* 0x0000003a0df77812 */ /* 0x000fc400078efe02 */
[----:B------:R-:W-:Y:S01]  /*0da0*/  IMAD.MOV R15, RZ, RZ, -R15 ;  /* 0x000000ffff0f7224 */ /* 0x000fe200078e0a0f */
[----:B------:R1:W-:Y:S01]  /*0db0*/  STL [R1+0x5a4], R22 ;  /* 0x0005a41601007387 */ /* 0x0003e20000100800 */
[----:B------:R-:W-:Y:S01]  /*0dc0*/  IABS R104, R20 ;  /* 0x0000001400687213 */ /* 0x000fe20000000000 */
[----:B------:R-:W-:Y:S01]  /*0dd0*/  IMAD.HI.U32 R4, R9, R106, RZ ;  /* 0x0000006a09047227 */ /* 0x000fe200078e00ff */
[----:B------:R-:W-:Y:S02]  /*0de0*/  IABS R69, R247 ;  /* 0x000000f700457213 */ /* 0x000fe40000000000 */
[----:B------:R-:W-:Y:S01]  /*0df0*/  IABS R94, R7 ;  /* 0x00000007005e7213 */ /* 0x000fe20000000000 */
[----:B------:R-:W-:Y:S01]  /*0e00*/  IMAD R89, R8, R15, R89 ;  /* 0x0000000f08597224 */ /* 0x000fe200078e0259 */
[----:B--2---:R-:W-:Y:S01]  /*0e10*/  LOP3.LUT R7, R13, 0x1e, R2, 0xfe, !PT ;  /* 0x0000001e0d077812 */ /* 0x004fe200078efe02 */
[----:B------:R-:W-:Y:S01]  /*0e20*/  IMAD.HI.U32 R12, R9, R105, RZ ;  /* 0x00000069090c7227 */ /* 0x000fe200078e00ff */
[----:B------:R-:W-:-:S02]  /*0e30*/  IABS R93, R24 ;  /* 0x00000018005d7213 */ /* 0x000fc40000000000 */
[----:B-1----:R-:W-:Y:S01]  /*0e40*/  LOP3.LUT R22, R13, 0x26, R2, 0xfe, !PT ;  /* 0x000000260d167812 */ /* 0x002fe200078efe02 */
[----:B------:R-:W-:Y:S01]  /*0e50*/  IMAD.HI.U32 R14, R9, R104, RZ ;  /* 0x00000068090e7227 */ /* 0x000fe200078e00ff */
[----:B------:R-:W-:Y:S01]  /*0e60*/  IABS R88, R7 ;  /* 0x0000000700587213 */ /* 0x000fe20000000000 */
[----:B------:R1:W-:Y:S01]  /*0e70*/  STL [R1+0x5a0], R7 ;  /* 0x0005a00701007387 */ /* 0x0003e20000100800 */
[----:B------:R-:W-:Y:S01]  /*0e80*/  IABS R82, R22 ;  /* 0x0000001600527213 */ /* 0x000fe20000000000 */
[----:B------:R-:W-:Y:S01]  /*0e90*/  IMAD.MOV R17, RZ, RZ, -R4 ;  /* 0x000000ffff117224 */ /* 0x000fe200078e0a04 */
[----:B------:R-:W-:Y:S01]  /*0ea0*/  LOP3.LUT R25, R13, 0x20, R2, 0xfe, !PT ;  /* 0x000000200d197812 */ /* 0x000fe200078efe02 */
[----:B------:R-:W-:Y:S01]  /*0eb0*/  IMAD.MOV R12, RZ, RZ, -R12 ;  /* 0x000000ffff0c7224 */ /* 0x000fe200078e0a0c */
[----:B------:R-:W-:Y:S01]  /*0ec0*/  IABS R92, R23 ;  /* 0x00000017005c7213 */ /* 0x000fe20000000000 */
[----:B------:R-:W-:Y:S01]  /*0ed0*/  IMAD.HI.U32 R15, R9, R82, RZ ;  /* 0x00000052090f7227 */ /* 0x000fe200078e00ff */
[C-C-:B------:R-:W-:Y:S01]  /*0ee0*/  LOP3.LUT R24, R13.reuse, 0x22, R2.reuse, 0xfe, !PT ;  /* 0x000000220d187812 */ /* 0x140fe200078efe02 */
[----:B------:R-:W-:Y:S01]  /*0ef0*/  STL [R1+0x7f8], R110 ;  /* 0x0007f86e01007387 */ /* 0x000fe20000100800 */
[C-C-:B------:R-:W-:Y:S01]  /*0f00*/  LOP3.LUT R23, R13.reuse, 0x24, R2.reuse, 0xfe, !PT ;  /* 0x000000240d177812 */ /* 0x140fe200078efe02 */
[----:B------:R-:W-:Y:S01]  /*0f10*/  IMAD.MOV R15, RZ, RZ, -R15 ;  /* 0x000000ffff0f7224 */ /* 0x000fe200078e0a0f */
[----:B------:R-:W-:Y:S01]  /*0f20*/  IABS R90, R110 ;  /* 0x0000006e005a7213 */ /* 0x000fe20000000000 */
[C---:B------:R-:W-:Y:S01]  /*0f30*/  IMAD R101, R8.reuse, R16, R101 ;  /* 0x0000001008657224 */ /* 0x040fe200078e0265 */
[----:B-1----:R-:W-:Y:S01]  /*0f40*/  LOP3.LUT R7, R13, 0x28, R2, 0xfe, !PT ;  /* 0x000000280d077812 */ /* 0x002fe200078efe02 */
[----:B------:R-:W-:Y:S01]  /*0f50*/  IMAD R82, R8, R15, R82 ;  /* 0x0000000f08527224 */ /* 0x000fe200078e0252 */
[----:B------:R-:W-:Y:S01]  /*0f60*/  STL [R1+0x59c], R25 ;  /* 0x00059c1901007387 */ /* 0x000fe20000100800 */
[----:B------:R-:W-:Y:S01]  /*0f70*/  IMAD.HI.U32 R15, R9, R76, RZ ;  /* 0x0000004c090f7227 */ /* 0x000fe200078e00ff */
[----:B------:R-:W-:-:S02]  /*0f80*/  IABS R86, R25 ;  /* 0x0000001900567213 */ /* 0x000fc40000000000 */
[----:B------:R-:W-:Y:S01]  /*0f90*/  STL [R1+0x598], R24 ;  /* 0x0005981801007387 */ /* 0x000fe20000100800 */
[----:B------:R-:W-:Y:S01]  /*0fa0*/  IMAD.MOV R15, RZ, RZ, -R15 ;  /* 0x000000ffff0f7224 */ /* 0x000fe200078e0a0f */
[----:B------:R-:W-:Y:S01]  /*0fb0*/  IABS R85, R24 ;  /* 0x0000001800557213 */ /* 0x000fe20000000000 */
[----:B------:R-:W-:Y:S01]  /*0fc0*/  IMAD.MOV R19, RZ, RZ, -R14 ;  /* 0x000000ffff137224 */ /* 0x000fe200078e0a0e */
[----:B------:R-:W-:Y:S01]  /*0fd0*/  STL [R1+0x594], R23 ;  /* 0x0005941701007387 */ /* 0x000fe20000100800 */
[----:B------:R-:W-:Y:S01]  /*0fe0*/  IMAD R76, R8, R15, R76 ;  /* 0x0000000f084c7224 */ /* 0x000fe200078e024c */
[----:B------:R-:W-:Y:S01]  /*0ff0*/  IABS R84, R23 ;  /* 0x0000001700547213 */ /* 0x000fe20000000000 */
[C---:B------:R-:W-:Y:S01]  /*1000*/  IMAD.HI.U32 R15, R9.reuse, R69, RZ ;  /* 0x00000045090f7227 */ /* 0x040fe200078e00ff */
[----:B------:R1:W-:Y:S01]  /*1010*/  STL [R1+0x590], R22 ;  /* 0x0005901601007387 */ /* 0x0003e20000100800 */
[----:B------:R-:W-:Y:S02]  /*1020*/  IABS R81, R7 ;  /* 0x0000000700517213 */ /* 0x000fe40000000000 */
[----:B------:R-:W-:Y:S01]  /*1030*/  IMAD.HI.U32 R4, R9, R100, RZ ;  /* 0x0000006409047227 */ /* 0x000fe200078e00ff */
[----:B------:R2:W-:Y:S01]  /*1040*/  STL [R1+0x58c], R7 ;  /* 0x00058c0701007387 */ /* 0x0005e20000100800 */
[----:B------:R-:W-:-:S02]  /*1050*/  LOP3.LUT R250, R13, 0x34, R2, 0xfe, !PT ;  /* 0x000000340dfa7812 */ /* 0x000fc400078efe02 */
[----:B------:R-:W-:Y:S01]  /*1060*/  IMAD.HI.U32 R16, R9, R94, RZ ;  /* 0x0000005e09107227 */ /* 0x000fe200078e00ff */
[----:B------:R-:W-:Y:S02]  /*1070*/  IABS R64, R243 ;  /* 0x000000f300407213 */ /* 0x000fe40000000000 */
[--C-:B-1----:R-:W-:Y:S01]  /*1080*/  LOP3.LUT R22, R13, 0x2a, R2.reuse, 0xfe, !PT ;  /* 0x0000002a0d167812 */ /* 0x102fe200078efe02 */
[----:B------:R-:W-:Y:S01]  /*1090*/  IMAD.HI.U32 R14, R9, R97, RZ ;  /* 0x00000061090e7227 */ /* 0x000fe200078e00ff */
[C-C-:B------:R-:W-:Y:S02]  /*10a0*/  LOP3.LUT R249, R13.reuse, 0x36, R2.reuse, 0xfe, !PT ;  /* 0x000000360df97812 */ /* 0x140fe400078efe02 */
[----:B--2---:R-:W-:Y:S01]  /*10b0*/  LOP3.LUT R7, R13, 0x2e, R2, 0xfe, !PT ;  /* 0x0000002e0d077812 */ /* 0x004fe200078efe02 */
[C---:B------:R-:W-:Y:S01]  /*10c0*/  IMAD R106, R8.reuse, R17, R106 ;  /* 0x00000011086a7224 */ /* 0x040fe200078e026a */
[----:B------:R-:W-:Y:S01]  /*10d0*/  IABS R80, R22 ;  /* 0x0000001600507213 */ /* 0x000fe20000000000 */
[----:B------:R-:W-:Y:S01]  /*10e0*/  IMAD R105, R8, R12, R105 ;  /* 0x0000000c08697224 */ /* 0x000fe200078e0269 */
[----:B------:R-:W-:Y:S01]  /*10f0*/  IABS R77, R7 ;  /* 0x00000007004d7213 */ /* 0x000fe20000000000 */
[----:B------:R-:W-:Y:S01]  /*1100*/  IMAD.MOV R15, RZ, RZ, -R15 ;  /* 0x000000ffff0f7224 */ /* 0x000fe200078e0a0f */
[----:B------:R-:W-:Y:S01]  /*1110*/  IABS R73, R250 ;  /* 0x000000fa00497213 */ /* 0x000fe20000000000 */
[----:B------:R-:W-:Y:S01]  /*1120*/  IMAD.HI.U32 R12, R9, R98, RZ ;  /* 0x00000062090c7227 */ /* 0x000fe200078e00ff */
[C-C-:B------:R-:W-:Y:S01]  /*1130*/  LOP3.LUT R251, R13.reuse, 0x32, R2.reuse, 0xfe, !PT ;  /* 0x000000320dfb7812 */ /* 0x140fe200078efe02 */
[----:B------:R1:W-:Y:S01]  /*1140*/  STL [R1+0x588], R22 ;  /* 0x0005881601007387 */ /* 0x0003e20000100800 */
[C---:B------:R-:W-:Y:S01]  /*1150*/  LOP3.LUT R248, R13.reuse, 0x38, R2, 0xfe, !PT ;  /* 0x000000380df87812 */ /* 0x040fe200078efe02 */
[----:B------:R-:W-:Y:S01]  /*1160*/  IMAD.MOV R17, RZ, RZ, -R4 ;  /* 0x000000ffff117224 */ /* 0x000fe200078e0a04 */
[C---:B------:R-:W-:Y:S01]  /*1170*/  LOP3.LUT R246, R13.reuse, 0x3c, R2, 0xfe, !PT ;  /* 0x0000003c0df67812 */ /* 0x040fe200078efe02 */
[----:B------:R-:W-:Y:S01]  /*1180*/  IMAD.MOV R21, RZ, RZ, -R16 ;  /* 0x000000ffff157224 */ /* 0x000fe200078e0a10 */
[----:B------:R-:W-:Y:S01]  /*1190*/  LOP3.LUT R245, R13, 0x3e, R2, 0xfe, !PT ;  /* 0x0000003e0df57812 */ /* 0x000fe200078efe02 */
[----:B------:R-:W-:Y:S01]  /*11a0*/  IMAD.MOV R14, RZ, RZ, -R14 ;  /* 0x000000ffff0e7224 */ /* 0x000fe200078e0a0e */
[----:B------:R-:W-:Y:S01]  /*11b0*/  IABS R48, R231 ;  /* 0x000000e700307213 */ /* 0x000fe20000000000 */
[----:B------:R-:W-:Y:S01]  /*11c0*/  IMAD.HI.U32 R4, R9, R93, RZ ;  /* 0x0000005d09047227 */ /* 0x000fe200078e00ff */
[----:B------:R-:W-:-:S02]  /*11d0*/  LOP3.LUT R238, R0, 0x4c, RZ, 0xfc, !PT ;  /* 0x0000004c00ee7812 */ /* 0x000fc400078efcff */
[----:B------:R-:W-:Y:S01]  /*11e0*/  IABS R72, R249 ;  /* 0x000000f900487213 */ /* 0x000fe20000000000 */
[C---:B------:R-:W-:Y:S01]  /*11f0*/  IMAD.HI.U32 R16, R9.reuse, R88, RZ ;  /* 0x0000005809107227 */ /* 0x040fe200078e00ff */
[----:B------:R-:W-:Y:S02]  /*1200*/  IABS R74, R251 ;  /* 0x000000fb004a7213 */ /* 0x000fe40000000000 */
[----:B------:R-:W-:Y:S01]  /*1210*/  IABS R70, R248 ;  /* 0x000000f800467213 */ /* 0x000fe20000000000 */
[----:B------:R-:W-:Y:S01]  /*1220*/  IMAD R104, R8, R19, R104 ;  /* 0x0000001308687224 */ /* 0x000fe200078e0268 */
[----:B------:R-:W-:Y:S01]  /*1230*/  LOP3.LUT R244, R0, 0x40, RZ, 0xfc, !PT ;  /* 0x0000004000f47812 */ /* 0x000fe200078efcff */
[----:B------:R-:W-:Y:S01]  /*1240*/  IMAD R69, R8, R15, R69 ;  /* 0x0000000f08457224 */ /* 0x000fe200078e0245 */
[----:B------:R-:W-:Y:S01]  /*1250*/  LOP3.LUT R242, R0, 0x44, RZ, 0xfc, !PT ;  /* 0x0000004400f27812 */ /* 0x000fe200078efcff */
[----:B------:R-:W-:Y:S01]  /*1260*/  IMAD.MOV R19, RZ, RZ, -R12 ;  /* 0x000000ffff137224 */ /* 0x000fe200078e0a0c */
[----:B------:R-:W-:Y:S01]  /*1270*/  IABS R57, R238 ;  /* 0x000000ee00397213 */ /* 0x000fe20000000000 */
[----:B------:R-:W-:Y:S01]  /*1280*/  IMAD R94, R8, R21, R94 ;  /* 0x00000015085e7224 */ /* 0x000fe200078e025e */
[----:B------:R-:W-:Y:S01]  /*1290*/  LOP3.LUT R226, R0, 0x64, RZ, 0xfc, !PT ;  /* 0x0000006400e27812 */ /* 0x000fe200078efcff */
[----:B------:R-:W-:Y:S01]  /*12a0*/  IMAD.HI.U32 R15, R9, R61, RZ ;  /* 0x0000003d090f7227 */ /* 0x000fe200078e00ff */
[----:B------:R-:W-:-:S02]  /*12b0*/  IABS R66, R245 ;  /* 0x000000f500427213 */ /* 0x000fc40000000000 */
[----:B------:R-:W-:Y:S01]  /*12c0*/  IABS R65, R244 ;  /* 0x000000f400417213 */ /* 0x000fe20000000000 */
[----:B------:R-:W-:Y:S01]  /*12d0*/  IMAD R97, R8, R14, R97 ;  /* 0x0000000e08617224 */ /* 0x000fe200078e0261 */
[----:B------:R-:W-:Y:S01]  /*12e0*/  IABS R68, R246 ;  /* 0x000000f600447213 */ /* 0x000fe20000000000 */
[C---:B------:R-:W-:Y:S01]  /*12f0*/  IMAD.HI.U32 R12, R9.reuse, R92, RZ ;  /* 0x0000005c090c7227 */ /* 0x040fe200078e00ff */
[----:B------:R-:W-:Y:S02]  /*1300*/  IABS R62, R242 ;  /* 0x000000f2003e7213 */ /* 0x000fe40000000000 */
[C---:B------:R-:W-:Y:S01]  /*1310*/  LOP3.LUT R240, R0.reuse, 0x48, RZ, 0xfc, !PT ;  /* 0x0000004800f07812 */ /* 0x040fe200078efcff */
[----:B------:R-:W-:Y:S01]  /*1320*/  IMAD.MOV R4, RZ, RZ, -R4 ;  /* 0x000000ffff047224 */ /* 0x000fe200078e0a04 */
[C---:B------:R-:W-:Y:S01]  /*1330*/  LOP3.LUT R237, R0.reuse, 0x4e, RZ, 0xfc, !PT ;  /* 0x0000004e00ed7812 */ /* 0x040fe200078efcff */
[----:B------:R-:W-:Y:S01]  /*1340*/  IMAD.MOV R21, RZ, RZ, -R16 ;  /* 0x000000ffff157224 */ /* 0x000fe200078e0a10 */
[----:B------:R-:W-:Y:S01]  /*1350*/  IABS R42, R226 ;  /* 0x000000e2002a7213 */ /* 0x000fe20000000000 */
[----:B------:R-:W-:Y:S01]  /*1360*/  IMAD.HI.U32 R14, R9, R90, RZ ;  /* 0x0000005a090e7227 */ /* 0x000fe200078e00ff */
[----:B------:R-:W-:-:S02]  /*1370*/  LOP3.LUT R233, R0, 0x56, RZ, 0xfc, !PT ;  /* 0x0000005600e97812 */ /* 0x000fc400078efcff */
[----:B------:R-:W-:Y:S01]  /*1380*/  LOP3.LUT R239, R0, 0x4a, RZ, 0xfc, !PT ;  /* 0x0000004a00ef7812 */ /* 0x000fe200078efcff */
[C---:B------:R-:W-:Y:S01]  /*1390*/  IMAD R100, R8.reuse, R17, R100 ;  /* 0x0000001108647224 */ /* 0x040fe200078e0264 */
[----:B------:R-:W-:Y:S01]  /*13a0*/  IABS R60, R240 ;  /* 0x000000f0003c7213 */ /* 0x000fe20000000000 */
[----:B------:R-:W-:Y:S01]  /*13b0*/  IMAD.MOV R15, RZ, RZ, -R15 ;  /* 0x000000ffff0f7224 */ /* 0x000fe200078e0a0f */
[----:B------:R-:W-:Y:S01]  /*13c0*/  IABS R56, R237 ;  /* 0x000000ed00387213 */ /* 0x000fe20000000000 */
[----:B------:R-:W-:Y:S01]  /*13d0*/  IMAD R98, R8, R19, R98 ;  /* 0x0000001308627224 */ /* 0x000fe200078e0262 */
[C---:B------:R-:W-:Y:S01]  /*13e0*/  LOP3.LUT R235, R0.reuse, 0x52, RZ, 0xfc, !PT ;  /* 0x0000005200eb7812 */ /* 0x040fe200078efcff */
[----:B------:R-:W-:Y:S01]  /*13f0*/  IMAD.MOV R17, RZ, RZ, -R12 ;  /* 0x000000ffff117224 */ /* 0x000fe200078e0a0c */
[----:B------:R-:W-:Y:S01]  /*1400*/  LOP3.LUT R232, R0, 0x58, RZ, 0xfc, !PT ;  /* 0x0000005800e87812 */ /* 0x000fe200078efcff */
[C---:B------:R-:W-:Y:S01]  /*1410*/  IMAD R93, R8.reuse, R4, R93 ;  /* 0x00000004085d7224 */ /* 0x040fe200078e025d */
[----:B------:R-:W-:Y:S01]  /*1420*/  IABS R50, R233 ;  /* 0x000000e900327213 */ /* 0x000fe20000000000 */
[----:B------:R-:W-:Y:S01]  /*1430*/  IMAD R88, R8, R21, R88 ;  /* 0x0000001508587224 */ /* 0x000fe200078e0258 */
[----:B------:R-:W-:Y:S01]  /*1440*/  LOP3.LUT R21, R13, 0x2c, R2, 0xfe, !PT ;  /* 0x0000002c0d157812 */ /* 0x000fe200078efe02 */
[----:B------:R-:W-:Y:S01]  /*1450*/  IMAD.MOV R19, RZ, RZ, -R14 ;  /* 0x000000ffff137224 */ /* 0x000fe200078e0a0e */
[C---:B------:R-:W-:Y:S01]  /*1460*/  LOP3.LUT R222, R0.reuse, 0x6c, RZ, 0xfc, !PT ;  /* 0x0000006c00de7812 */ /* 0x040fe200078efcff */
[C---:B------:R-:W-:Y:S01]  /*1470*/  IMAD.HI.U32 R4, R9.reuse, R86, RZ ;  /* 0x0000005609047227 */ /* 0x040fe200078e00ff */
[----:B------:R-:W-:Y:S01]  /*1480*/  IABS R78, R21 ;  /* 0x00000015004e7213 */ /* 0x000fe20000000000 */
[----:B------:R2:W-:Y:S01]  /*1490*/  STL [R1+0x584], R21 ;  /* 0x0005841501007387 */ /* 0x0005e20000100800 */
[----:B------:R-:W-:Y:S01]  /*14a0*/  IABS R58, R239 ;  /* 0x000000ef003a7213 */ /* 0x000fe20000000000 */
[C---:B------:R-:W-:Y:S01]  /*14b0*/  IMAD.HI.U32 R12, R9.reuse, R85, RZ ;  /* 0x00000055090c7227 */ /* 0x040fe200078e00ff */
[----:B------:R-:W-:Y:S01]  /*14c0*/  LOP3.LUT R234, R0, 0x54, RZ, 0xfc, !PT ;  /* 0x0000005400ea7812 */ /* 0x000fe200078efcff */
[----:B------:R-:W-:Y:S01]  /*14d0*/  STL [R1+0x580], R7 ;  /* 0x0005800701007387 */ /* 0x000fe20000100800 */
[----:B------:R-:W-:Y:S01]  /*14e0*/  IABS R53, R235 ;  /* 0x000000eb00357213 */ /* 0x000fe20000000000 */
[C---:B------:R-:W-:Y:S01]  /*14f0*/  IMAD.HI.U32 R14, R9.reuse, R84, RZ ;  /* 0x00000054090e7227 */ /* 0x040fe200078e00ff */
[----:B------:R-:W-:Y:S01]  /*1500*/  IABS R49, R232 ;  /* 0x000000e800317213 */ /* 0x000fe20000000000 */
[----:B------:R-:W-:Y:S01]  /*1510*/  STL [R1+0x57c], R252 ;  /* 0x00057cfc01007387 */ /* 0x000fe20000100800 */
[----:B------:R-:W-:Y:S01]  /*1520*/  IABS R37, R222 ;  /* 0x000000de00257213 */ /* 0x000fe20000000000 */
[----:B------:R-:W-:Y:S01]  /*1530*/  IMAD R61, R8, R15, R61 ;  /* 0x0000000f083d7224 */ /* 0x000fe200078e023d */
[----:B------:R-:W-:Y:S01]  /*1540*/  LOP3.LUT R228, R0, 0x60, RZ, 0xfc, !PT ;  /* 0x0000006000e47812 */ /* 0x000fe200078efcff */
[----:B------:R-:W-:Y:S01]  /*1550*/  IMAD R92, R8, R17, R92 ;  /* 0x00000011085c7224 */ /* 0x000fe200078e025c */
[----:B------:R-:W-:Y:S01]  /*1560*/  IABS R52, R234 ;  /* 0x000000ea00347213 */ /* 0x000fe20000000000 */
[C---:B------:R-:W-:Y:S01]  /*1570*/  IMAD.HI.U32 R15, R9.reuse, R54, RZ ;  /* 0x00000036090f7227 */ /* 0x040fe200078e00ff */
[C---:B------:R-:W-:Y:S01]  /*1580*/  LOP3.LUT R230, R0.reuse, 0x5c, RZ, 0xfc, !PT ;  /* 0x0000005c00e67812 */ /* 0x040fe200078efcff */
[----:B------:R-:W-:Y:S01]  /*1590*/  STL [R1+0x578], R251 ;  /* 0x000578fb01007387 */ /* 0x000fe20000100800 */
[----:B------:R-:W-:Y:S01]  /*15a0*/  LOP3.LUT R227, R0, 0x62, RZ, 0xfc, !PT ;  /* 0x0000006200e37812 */ /* 0x000fe200078efcff */
[----:B------:R-:W-:Y:S01]  /*15b0*/  IMAD R90, R8, R19, R90 ;  /* 0x00000013085a7224 */ /* 0x000fe200078e025a */
[C---:B------:R-:W-:Y:S01]  /*15c0*/  LOP3.LUT R217, R0.reuse, 0x76, RZ, 0xfc, !PT ;  /* 0x0000007600d97812 */ /* 0x040fe200078efcff */
[----:B------:R-:W-:Y:S01]  /*15d0*/  IMAD.MOV R17, RZ, RZ, -R4 ;  /* 0x000000ffff117224 */ /* 0x000fe200078e0a04 */
[----:B------:R-:W-:Y:S01]  /*15e0*/  IABS R46, R230 ;  /* 0x000000e6002e7213 */ /* 0x000fe20000000000 */
[----:B------:R-:W-:Y:S01]  /*15f0*/  IMAD.MOV R12, RZ, RZ, -R12 ;  /* 0x000000ffff0c7224 */ /* 0x000fe200078e0a0c */
[----:B------:R-:W-:Y:S01]  /*1600*/  IABS R44, R227 ;  /* 0x000000e3002c7213 */ /* 0x000fe20000000000 */
[----:B------:R-:W-:Y:S01]  /*1610*/  IMAD.MOV R19, RZ, RZ, -R14 ;  /* 0x000000ffff137224 */ /* 0x000fe200078e0a0e */
[----:B------:R-:W-:Y:S01]  /*1620*/  IABS R30, R217 ;  /* 0x000000d9001e7213 */ /* 0x000fe20000000000 */
[C---:B------:R-:W-:Y:S01]  /*1630*/  IMAD.HI.U32 R4, R9.reuse, R80, RZ ;  /* 0x0000005009047227 */ /* 0x040fe200078e00ff */
[C---:B------:R-:W-:Y:S01]  /*1640*/  LOP3.LUT R221, R0.reuse, 0x6e, RZ, 0xfc, !PT ;  /* 0x0000006e00dd7812 */ /* 0x040fe200078efcff */
[----:B------:R-:W-:Y:S01]  /*1650*/  STL [R1+0x574], R250 ;  /* 0x000574fa01007387 */ /* 0x000fe20000100800 */
[C---:B------:R-:W-:Y:S01]  /*1660*/  LOP3.LUT R223, R0.reuse, 0x6a, RZ, 0xfc, !PT ;  /* 0x0000006a00df7812 */ /* 0x040fe200078efcff */
[C---:B------:R-:W-:Y:S01]  /*1670*/  IMAD.HI.U32 R16, R9.reuse, R81, RZ ;  /* 0x0000005109107227 */ /* 0x040fe200078e00ff */
[----:B------:R-:W-:Y:S01]  /*1680*/  IABS R36, R221 ;  /* 0x000000dd00247213 */ /* 0x000fe20000000000 */
[----:B------:R-:W-:Y:S01]  /*1690*/  STL [R1+0x570], R249 ;  /* 0x000570f901007387 */ /* 0x000fe20000100800 */
[C---:B------:R-:W-:Y:S01]  /*16a0*/  LOP3.LUT R212, R0.reuse, 0x80, RZ, 0xfc, !PT ;  /* 0x0000008000d47812 */ /* 0x040fe200078efcff */
[C---:B------:R-:W-:Y:S01]  /*16b0*/  IMAD.HI.U32 R14, R9.reuse, R77, RZ ;  /* 0x0000004d090e7227 */ /* 0x040fe200078e00ff */
[----:B------:R-:W-:Y:S01]  /*16c0*/  LOP3.LUT R216, R0, 0x78, RZ, 0xfc, !PT ;  /* 0x0000007800d87812 */ /* 0x000fe200078efcff */
[----:B------:R-:W-:Y:S01]  /*16d0*/  STL [R1+0x56c], R248 ;  /* 0x00056cf801007387 */ /* 0x000fe20000100800 */
[----:B------:R-:W-:Y:S01]  /*16e0*/  IABS R38, R223 ;  /* 0x000000df00267213 */ /* 0x000fe20000000000 */
[----:B------:R-:W-:Y:S01]  /*16f0*/  IMAD.MOV R15, RZ, RZ, -R15 ;  /* 0x000000ffff0f7224 */ /* 0x000fe200078e0a0f */
[----:B------:R-:W-:Y:S01]  /*1700*/  IABS R24, R212 ;  /* 0x000000d400187213 */ /* 0x000fe20000000000 */
[----:B------:R-:W-:Y:S01]  /*1710*/  IMAD R86, R8, R17, R86 ;  /* 0x0000001108567224 */ /* 0x000fe200078e0256 */
[----:B------:R-:W-:Y:S01]  /*1720*/  LOP3.LUT R218, R0, 0x74, RZ, 0xfc, !PT ;  /* 0x0000007400da7812 */ /* 0x000fe200078efcff */
[----:B------:R-:W-:Y:S01]  /*1730*/  IMAD R85, R8, R12, R85 ;  /* 0x0000000c08557224 */ /* 0x000fe200078e0255 */
[----:B------:R-:W-:Y:S01]  /*1740*/  IABS R29, R216 ;  /* 0x000000d8001d7213 */ /* 0x000fe20000000000 */
[C---:B------:R-:W-:Y:S01]  /*1750*/  IMAD.HI.U32 R13, R9.reuse, R64, RZ ;  /* 0x00000040090d7227 */ /* 0x040fe200078e00ff */
[----:B------:R-:W-:Y:S01]  /*1760*/  IABS R32, R218 ;  /* 0x000000da00207213 */ /* 0x000fe20000000000 */
[----:B------:R-:W-:Y:S01]  /*1770*/  STL [R1+0x568], R247 ;  /* 0x000568f701007387 */ /* 0x000fe20000100800 */
[C---:B------:R-:W-:Y:S01]  /*1780*/  LOP3.LUT R207, R0.reuse, 0x8a, RZ, 0xfc, !PT ;  /* 0x0000008a00cf7812 */ /* 0x040fe200078efcff */
[C---:B------:R-:W-:Y:S01]  /*1790*/  IMAD.HI.U32 R12, R9.reuse, R78, RZ ;  /* 0x0000004e090c7227 */ /* 0x040fe200078e00ff */
[C---:B------:R-:W-:Y:S01]  /*17a0*/  LOP3.LUT R211, R0.reuse, 0x82, RZ, 0xfc, !PT ;  /* 0x0000008200d37812 */ /* 0x040fe200078efcff */
[----:B------:R-:W-:Y:S01]  /*17b0*/  STL [R1+0x564], R246 ;  /* 0x000564f601007387 */ /* 0x000fe20000100800 */
[----:B------:R-:W-:Y:S01]  /*17c0*/  IABS R27, R207 ;  /* 0x000000cf001b7213 */ /* 0x000fe20000000000 */
[----:B------:R-:W-:Y:S01]  /*17d0*/  IMAD.MOV R17, RZ, RZ, -R4 ;  /* 0x000000ffff117224 */ /* 0x000fe200078e0a04 */
[----:B-1----:R-:W-:Y:S01]  /*17e0*/  IABS R22, R211 ;  /* 0x000000d300167213 */ /* 0x002fe20000000000 */
[----:B------:R-:W-:Y:S01]  /*17f0*/  IMAD.MOV R16, RZ, RZ, -R16 ;  /* 0x000000ffff107224 */ /* 0x000fe200078e0a10 */
[C---:B------:R-:W-:Y:S01]  /*1800*/  LOP3.LUT R206, R0.reuse, 0x8c, RZ, 0xfc, !PT ;  /* 0x0000008c00ce7812 */ /* 0x040fe200078efcff */
[----:B------:R-:W-:Y:S01]  /*1810*/  IMAD.MOV R14, RZ, RZ, -R14 ;  /* 0x000000ffff0e7224 */ /* 0x000fe200078e0a0e */
[----:B------:R-:W-:Y:S01]  /*1820*/  LOP3.LUT R202, R0, 0x94, RZ, 0xfc, !PT ;  /* 0x0000009400ca7812 */ /* 0x000fe200078efcff */
[C---:B------:R-:W-:Y:S01]  /*1830*/  IMAD.HI.U32 R4, R9.reuse, R73, RZ ;  /* 0x0000004909047227 */ /* 0x040fe200078e00ff */
[----:B------:R-:W-:Y:S01]  /*1840*/  IABS R31, R206 ;  /* 0x000000ce001f7213 */ /* 0x000fe20000000000 */
[----:B------:R-:W-:Y:S01]  /*1850*/  STL [R1+0x560], R245 ;  /* 0x000560f501007387 */ /* 0x000fe20000100800 */
[----:B------:R-:W-:Y:S01]  /*1860*/  IABS R47, R202 ;  /* 0x000000ca002f7213 */ /* 0x000fe20000000000 */
[----:B------:R-:W-:Y:S01]  /*1870*/  IMAD R54, R8, R15, R54 ;  /* 0x0000000f08367224 */ /* 0x000fe200078e0236 */
[----:B------:R-:W-:Y:S01]  /*1880*/  LOP3.LUT R201, R0, 0x96, RZ, 0xfc, !PT ;  /* 0x0000009600c97812 */ /* 0x000fe200078efcff */
[----:B------:R-:W-:Y:S01]  /*1890*/  IMAD R84, R8, R19, R84 ;  /* 0x0000001308547224 */ /* 0x000fe200078e0254 */
[C---:B------:R-:W-:Y:S01]  /*18a0*/  LOP3.LUT R195, R0.reuse, 0x9e, RZ, 0xfc, !PT ;  /* 0x0000009e00c37812 */ /* 0x040fe200078efcff */
[----:B------:R-:W-:Y:S01]  /*18b0*/  IMAD.MOV R13, RZ, RZ, -R13 ;  /* 0x000000ffff0d7224 */ /* 0x000fe200078e0a0d */
[----:B------:R-:W-:Y:S01]  /*18c0*/  IABS R51, R201 ;  /* 0x000000c900337213 */ /* 0x000fe20000000000 */
[C---:B------:R-:W-:Y:S01]  /*18d0*/  IMAD.HI.U32 R15, R9.reuse, R48, RZ ;  /* 0x00000030090f7227 */ /* 0x040fe200078e00ff */
[----:B------:R-:W-:Y:S01]  /*18e0*/  IABS R67, R195 ;  /* 0x000000c300437213 */ /* 0x000fe20000000000 */
[----:B------:R-:W-:Y:S01]  /*18f0*/  STL [R1+0x55c], R244 ;  /* 0x00055cf401007387 */ /* 0x000fe20000100800 */
[C---:B------:R-:W-:Y:S01]  /*1900*/  LOP3.LUT R194, R0.reuse, 0xa0, RZ, 0xfc, !PT ;  /* 0x000000a000c27812 */ /* 0x040fe200078efcff */
[----:B------:R-:W-:Y:S01]  /*1910*/  IMAD.MOV R19, RZ, RZ, -R12 ;  /* 0x000000ffff137224 */ /* 0x000fe200078e0a0c */
[----:B------:R-:W-:Y:S01]  /*1920*/  LOP3.LUT R169, R0, 0xa8, RZ, 0xfc, !PT ;  /* 0x000000a800a97812 */ /* 0x000fe200078efcff */
[C---:B------:R-:W-:Y:S01]  /*1930*/  IMAD R81, R8.reuse, R16, R81 ;  /* 0x0000001008517224 */ /* 0x040fe200078e0251 */
[----:B------:R-:W-:Y:S01]  /*1940*/  IABS R71, R194 ;  /* 0x000000c200477213 */ /* 0x000fe20000000000 */
[----:B------:R-:W-:Y:S01]  /*1950*/  IMAD R77, R8, R14, R77 ;  /* 0x0000000e084d7224 */ /* 0x000fe200078e024d */
[----:B------:R-:W-:Y:S01]  /*1960*/  IABS R87, R169 ;  /* 0x000000a900577213 */ /* 0x000fe20000000000 */
[C---:B------:R-:W-:Y:S01]  /*1970*/  IMAD.HI.U32 R12, R9.reuse, R72, RZ ;  /* 0x00000048090c7227 */ /* 0x040fe200078e00ff */
[C---:B------:R-:W-:Y:S01]  /*1980*/  LOP3.LUT R168, R0.reuse, 0xaa, RZ, 0xfc, !PT ;  /* 0x000000aa00a87812 */ /* 0x040fe200078efcff */
[----:B------:R-:W-:Y:S01]  /*1990*/  STL [R1+0x6d8], R243 ;  /* 0x0006d8f301007387 */ /* 0x000fe20000100800 */
[C---:B------:R-:W-:Y:S01]  /*19a0*/  LOP3.LUT R162, R0.reuse, 0xb2, RZ, 0xfc, !PT ;  /* 0x000000b200a27812 */ /* 0x040fe200078efcff */
[----:B------:R-:W-:Y:S01]  /*19b0*/  IMAD.MOV R4, RZ, RZ, -R4 ;  /* 0x000000ffff047224 */ /* 0x000fe200078e0a04 */
[----:B------:R-:W-:Y:S01]  /*19c0*/  IABS R91, R168 ;  /* 0x000000a8005b7213 */ /* 0x000fe20000000000 */
        /* <DEDUP_REMOVED lines=8> */
[----:B------:R-:W-:Y:S01]  /*1a50*/  IMAD R64, R8, R13, R64 ;  /* 0x0000000d08407224 */ /* 0x000fe200078e0240 */
[----:B------:R-:W-:Y:S01]  /*1a60*/  IABS R127, R156 ;  /* 0x0000009c007f7213 */ /* 0x000fe20000000000 */
[----:B------:R-:W-:Y:S01]  /*1a70*/  IMAD.MOV R15, RZ, RZ, -R15 ;  /* 0x000000ffff0f7224 */ /* 0x000fe200078e0a0f */
[----:B------:R-:W-:Y:S01]  /*1a80*/  LOP3.LUT R153, R0, 0xbe, RZ, 0xfc, !PT ;  /* 0x000000be00997812 */ /* 0x000fe200078efcff */
[----:B------:R-:W-:Y:S01]  /*1a90*/  IMAD R80, R8, R17, R80 ;  /* 0x0000001108507224 */ /* 0x000fe200078e0250 */
[----:B------:R-:W-:Y:S01]  /*1aa0*/  LOP3.LUT R148, R0, 0xc6, RZ, 0xfc, !PT ;  /* 0x000000c600947812 */ /* 0x000fe200078efcff */
[C---:B------:R-:W-:Y:S01]  /*1ab0*/  IMAD.HI.U32 R13, R9.reuse, R57, RZ ;  /* 0x00000039090d7227 */ /* 0x040fe200078e00ff */
[----:B------:R-:W-:Y:S01]  /*1ac0*/  IABS R131, R153 ;  /* 0x0000009900837213 */ /* 0x000fe20000000000 */
[----:B------:R-:W-:Y:S01]  /*1ad0*/  STL [R1+0x714], R240 ;  /* 0x000714f001007387 */ /* 0x000fe20000100800 */
[----:B------:R-:W-:Y:S01]  /*1ae0*/  IABS R147, R148 ;  /* 0x0000009400937213 */ /* 0x000fe20000000000 */
[----:B------:R-:W-:Y:S01]  /*1af0*/  IMAD R78, R8, R19, R78 ;  /* 0x00000013084e7224 */ /* 0x000fe200078e024e */
[C---:B------:R-:W-:Y:S01]  /*1b00*/  LOP3.LUT R146, R0.reuse, 0xc8, RZ, 0xfc, !PT ;  /* 0x000000c800927812 */ /* 0x040fe200078efcff */
[----:B------:R-:W-:Y:S01]  /*1b10*/  IMAD.MOV R17, RZ, RZ, -R12 ;  /* 0x000000ffff117224 */ /* 0x000fe200078e0a0c */
[----:B------:R-:W-:Y:S01]  /*1b20*/  LOP3.LUT R141, R0, 0xd0, RZ, 0xfc, !PT ;  /* 0x000000d0008d7812 */ /* 0x000fe200078efcff */
[----:B------:R-:W-:Y:S01]  /*1b30*/  IMAD R73, R8, R4, R73 ;  /* 0x0000000408497224 */ /* 0x000fe200078e0249 */
[----:B------:R-:W-:Y:S01]  /*1b40*/  IABS R151, R146 ;  /* 0x0000009200977213 */ /* 0x000fe20000000000 */
[----:B--2---:R-:W-:Y:S01]  /*1b50*/  IMAD.MOV R21, RZ, RZ, -R16 ;  /* 0x000000ffff157224 */ /* 0x004fe200078e0a10 */
[----:B------:R-:W-:Y:S01]  /*1b60*/  IABS R167, R141 ;  /* 0x0000008d00a77213 */ /* 0x000fe20000000000 */
[----:B------:R-:W-:Y:S01]  /*1b70*/  IMAD.MOV R19, RZ, RZ, -R14 ;  /* 0x000000ffff137224 */ /* 0x000fe200078e0a0e */
[C---:B------:R-:W-:Y:S01]  /*1b80*/  LOP3.LUT R140, R0.reuse, 0xd2, RZ, 0xfc, !PT ;  /* 0x000000d2008c7812 */ /* 0x040fe200078efcff */
[C---:B------:R-:W-:Y:S01]  /*1b90*/  IMAD.HI.U32 R4, R9.reuse, R66, RZ ;  /* 0x0000004209047227 */ /* 0x040fe200078e00ff */
[C---:B------:R-:W-:Y:S01]  /*1ba0*/  LOP3.LUT R134, R0.reuse, 0xda, RZ, 0xfc, !PT ;  /* 0x000000da00867812 */ /* 0x040fe200078efcff */
[----:B------:R-:W-:Y:S01]  /*1bb0*/  STL [R1+0x710], R239 ;  /* 0x000710ef01007387 */ /* 0x000fe20000100800 */
        /* <DEDUP_REMOVED lines=20> */
[----:B------:R-:W-:Y:S01]  /*1d00*/  LOP3.LUT R125, R0, 0xe8, RZ, 0xfc, !PT ;  /* 0x000000e8007d7812 */ /* 0x000fe200078efcff */
[----:B------:R-:W-:Y:S01]  /*1d10*/  IMAD R72, R8, R17, R72 ;  /* 0x0000001108487224 */ /* 0x000fe200078e0248 */
[----:B------:R-:W-:Y:S01]  /*1d20*/  LOP3.LUT R229, R0, 0x5e, RZ, 0xfc, !PT ;  /* 0x0000005e00e57812 */ /* 0x000fe200078efcff */
[C---:B------:R-:W-:Y:S01]  /*1d30*/  IMAD R74, R8.reuse, R21, R74 ;  /* 0x00000015084a7224 */ /* 0x040fe200078e024a */
[C---:B------:R-:W-:Y:S01]  /*1d40*/  ISETP.GT.U32.AND P2, PT, R8.reuse, R108, PT ;  /* 0x0000006c0800720c */ /* 0x040fe20003f44070 */
[C---:B------:R-:W-:Y:S01]  /*1d50*/  IMAD R70, R8.reuse, R19, R70 ;  /* 0x0000001308467224 */ /* 0x040fe200078e0246 */
[----:B------:R-:W-:Y:S01]  /*1d60*/  IABS R170, R125 ;  /* 0x0000007d00aa7213 */ /* 0x000fe20000000000 */
[----:B------:R-:W-:Y:S01]  /*1d70*/  IMAD.MOV R17, RZ, RZ, -R4 ;  /* 0x000000ffff117224 */ /* 0x000fe200078e0a04 */
[C---:B------:R-:W-:Y:S01]  /*1d80*/  ISETP.GT.U32.AND P4, PT, R8.reuse, R109, PT ;  /* 0x0000006d0800720c */ /* 0x040fe20003f84070 */
[----:B------:R-:W-:Y:S01]  /*1d90*/  IMAD.MOV R12, RZ, RZ, -R12 ;  /* 0x000000ffff0c7224 */ /* 0x000fe200078e0a0c */
[C---:B------:R-:W-:Y:S01]  /*1da0*/  ISETP.GT.U32.AND P3, PT, R8.reuse, R104, PT ;  /* 0x000000680800720c */ /* 0x040fe20003f64070 */
[----:B------:R-:W-:Y:S01]  /*1db0*/  IMAD.MOV R21, RZ, RZ, -R16 ;  /* 0x000000ffff157224 */ /* 0x000fe200078e0a10 */
[----:B------:R-:W-:Y:S01]  /*1dc0*/  IABS R16, R228 ;  /* 0x000000e400107213 */ /* 0x000fe20000000000 */
[----:B------:R-:W-:Y:S01]  /*1dd0*/  IMAD.MOV R19, RZ, RZ, -R14 ;  /* 0x000000ffff137224 */ /* 0x000fe200078e0a0e */
[C---:B------:R-:W-:Y:S01]  /*1de0*/  ISETP.GT.U32.AND P1, PT, R8.reuse, R106, PT ;  /* 0x0000006a0800720c */ /* 0x040fe20003f24070 */
[C---:B------:R-:W-:Y:S01]  /*1df0*/  IMAD.HI.U32 R4, R9.reuse, R60, RZ ;  /* 0x0000003c09047227 */ /* 0x040fe200078e00ff */
[C---:B------:R-:W-:Y:S01]  /*1e00*/  ISETP.GT.U32.AND P0, PT, R8.reuse, R105, PT ;  /* 0x000000690800720c */ /* 0x040fe20003f04070 */
[----:B------:R-:W-:Y:S01]  /*1e10*/  STL [R1+0x6fc], R234 ;  /* 0x0006fcea01007387 */ /* 0x000fe20000100800 */
[C---:B------:R-:W-:Y:S01]  /*1e20*/  ISETP.GT.U32.AND P6, PT, R8.reuse, R102, PT ;  /* 0x000000660800720c */ /* 0x040fe20003fc4070 */
[C---:B------:R-:W-:Y:S01]  /*1e30*/  IMAD.HI.U32 R14, R9.reuse, R56, RZ ;  /* 0x00000038090e7227 */ /* 0x040fe200078e00ff */
[C---:B------:R-:W-:Y:S01]  /*1e40*/  ISETP.GT.U32.AND P5, PT, R8.reuse, R101, PT ;  /* 0x000000650800720c */ /* 0x040fe20003fa4070 */
[----:B------:R-:W-:Y:S01]  /*1e50*/  STL [R1+0x6f8], R233 ;  /* 0x0006f8e901007387 */ /* 0x000fe20000100800 */
[----:B------:R-:W-:Y:S01]  /*1e60*/  IABS R45, R229 ;  /* 0x000000e5002d7213 */ /* 0x000fe20000000000 */
[----:B------:R-:W-:Y:S01]  /*1e70*/  IMAD R57, R8, R13, R57 ;  /* 0x0000000d08397224 */ /* 0x000fe200078e0239 */
        /* <DEDUP_REMOVED lines=17> */
[----:B------:R-:W-:Y:S01]  /*1f90*/  IMAD.MOV R17, RZ, RZ, -R4 ;  /* 0x000000ffff117224 */ /* 0x000fe200078e0a04 */
        /* <DEDUP_REMOVED lines=8> */
[C---:B------:R-:W-:Y:S01]  /*2020*/  LOP3.LUT R209, R0.reuse, 0x86, RZ, 0xfc, !PT ;  /* 0x0000008600d17812 */ /* 0x040fe200078efcff */
[C---:B------:R-:W-:Y:S01]  /*2030*/  IMAD.HI.U32 R14, R9.reuse, R49, RZ ;  /* 0x00000031090e7227 */ /* 0x040fe200078e00ff */
[----:B------:R-:W-:Y:S01]  /*2040*/  IABS R25, R213 ;  /* 0x000000d500197213 */ /* 0x000fe20000000000 */
[----:B------:R-:W-:Y:S01]  /*2050*/  STL [R1+0x6e8], R229 ;  /* 0x0006e8e501007387 */ /* 0x000fe20000100800 */
[C---:B------:R-:W-:Y:S01]  /*2060*/  LOP3.LUT R210, R0.reuse, 0x84, RZ, 0xfc, !PT ;  /* 0x0000008400d27812 */ /* 0x040fe200078efcff */
[----:B------:R-:W-:Y:S01]  /*2070*/  IMAD.MOV R13, RZ, RZ, -R13 ;  /* 0x000000ffff0d7224 */ /* 0x000fe200078e0a0d */
        /* <DEDUP_REMOVED lines=8> */
[C---:B------:R-:W-:Y:S01]  /*2100*/  LOP3.LUT R204, R0.reuse, 0x90, RZ, 0xfc, !PT ;  /* 0x0000009000cc7812 */ /* 0x040fe200078efcff */
[C---:B------:R-:W-:Y:S01]  /*2110*/  IMAD.HI.U32 R12, R9.reuse, R52, RZ ;  /* 0x00000034090c7227 */ /* 0x040fe200078e00ff */
[C---:B------:R-:W-:Y:S01]  /*2120*/  LOP3.LUT R203, R0.reuse, 0x92, RZ, 0xfc, !PT ;  /* 0x0000009200cb7812 */ /* 0x040fe200078efcff */
[----:B------:R-:W-:Y:S01]  /*2130*/  STL [R1+0x6e0], R227 ;  /* 0x0006e0e301007387 */ /* 0x000fe20000100800 */
[----:B------:R-:W-:Y:S01]  /*2140*/  IABS R39, R204 ;  /* 0x000000cc00277213 */ /* 0x000fe20000000000 */
[----:B------:R-:W-:Y:S01]  /*2150*/  IMAD.MOV R4, RZ, RZ, -R4 ;  /* 0x000000ffff047224 */ /* 0x000fe200078e0a04 */
[----:B------:R-:W-:Y:S01]  /*2160*/  IABS R43, R203 ;  /* 0x000000cb002b7213 */ /* 0x000fe20000000000 */
[----:B------:R-:W-:Y:S01]  /*2170*/  IMAD.MOV R14, RZ, RZ, -R14 ;  /* 0x000000ffff0e7224 */ /* 0x000fe200078e0a0e */
        /* <DEDUP_REMOVED lines=11> */
[----:B------:R-:W-:Y:S01]  /*2230*/  IMAD.MOV R17, RZ, RZ, -R12 ;  /* 0x000000ffff117224 */ /* 0x000fe200078e0a0c */
[----:B------:R-:W-:Y:S01]  /*2240*/  IABS R63, R198 ;  /* 0x000000c6003f7213 */ /* 0x000fe20000000000 */
[C---:B------:R-:W-:Y:S01]  /*2250*/  IMAD R53, R8.reuse, R4, R53 ;  /* 0x0000000408357224 */ /* 0x040fe200078e0235 */
[----:B------:R-:W-:Y:S01]  /*2260*/  IABS R75, R193 ;  /* 0x000000c1004b7213 */ /* 0x000fe20000000000 */
[----:B------:R-:W-:Y:S01]  /*2270*/  IMAD R49, R8, R14, R49 ;  /* 0x0000000e08317224 */ /* 0x000fe200078e0231 */
[C---:B------:R-:W-:Y:S01]  /*2280*/  LOP3.LUT R191, R0.reuse, 0xa6, RZ, 0xfc, !PT ;  /* 0x000000a600bf7812 */ /* 0x040fe200078efcff */
[C---:B------:R-:W-:Y:S01]  /*2290*/  IMAD.HI.U32 R4, R9.reuse, R46, RZ ;  /* 0x0000002e09047227 */ /* 0x040fe200078e00ff */
[----:B------:R-:W-:Y:S01]  /*22a0*/  LOP3.LUT R192, R0, 0xa4, RZ, 0xfc, !PT ;  /* 0x000000a400c07812 */ /* 0x000fe200078efcff */
[----:B------:R-:W-:Y:S01]  /*22b0*/  STL [R1+0x6d4], R225 ;  /* 0x0006d4e101007387 */ /* 0x000fe20000100800 */
        /* <DEDUP_REMOVED lines=10> */
[----:B------:R-:W-:Y:S01]  /*2360*/  LOP3.LUT R165, R0, 0xae, RZ, 0xfc, !PT ;  /* 0x000000ae00a57812 */ /* 0x000fe200078efcff */
[----:B------:R-:W-:Y:S01]  /*2370*/  STL [R1+0x6cc], R223 ;  /* 0x0006ccdf01007387 */ /* 0x000fe20000100800 */
[----:B------:R-:W-:Y:S01]  /*2380*/  IABS R95, R166 ;  /* 0x000000a6005f7213 */ /* 0x000fe20000000000 */
[C---:B------:R-:W-:Y:S01]  /*2390*/  IMAD R52, R8.reuse, R17, R52 ;  /* 0x0000001108347224 */ /* 0x040fe200078e0234 */
[----:B------:R-:W-:Y:S01]  /*23a0*/  IABS R99, R165 ;  /* 0x000000a500637213 */ /* 0x000fe20000000000 */
[----:B------:R-:W-:Y:S01]  /*23b0*/  IMAD R58, R8, R19, R58 ;  /* 0x00000013083a7224 */ /* 0x000fe200078e023a */
[C---:B------:R-:W-:Y:S01]  /*23c0*/  LOP3.LUT R160, R0.reuse, 0xb6, RZ, 0xfc, !PT ;  /* 0x000000b600a07812 */ /* 0x040fe200078efcff */
[----:B------:R-:W-:Y:S01]  /*23d0*/  IMAD.MOV R17, RZ, RZ, -R4 ;  /* 0x000000ffff117224 */ /* 0x000fe200078e0a04 */
[----:B------:R-:W-:Y:S01]  /*23e0*/  LOP3.LUT R157, R0, 0xba, RZ, 0xfc, !PT ;  /* 0x000000ba009d7812 */ /* 0x000fe200078efcff */
[----:B------:R-:W-:Y:S01]  /*23f0*/  IMAD.MOV R19, RZ, RZ, -R14 ;  /* 0x000000ffff137224 */ /* 0x000fe200078e0a0e */
[----:B------:R-:W-:Y:S01]  /*2400*/  IABS R115, R160 ;  /* 0x000000a000737213 */ /* 0x000fe20000000000 */
[----:B------:R-:W-:Y:S01]  /*2410*/  IMAD R4, R8, R13, R16 ;  /* 0x0000000d08047224 */ /* 0x000fe200078e0210 */
[----:B------:R-:W-:Y:S01]  /*2420*/  IABS R123, R157 ;  /* 0x0000009d007b7213 */ /* 0x000fe20000000000 */
[----:B------:R-:W-:Y:S01]  /*2430*/  IMAD.MOV R15, RZ, RZ, -R15 ;  /* 0x000000ffff0f7224 */ /* 0x000fe200078e0a0f */
[C---:B------:R-:W-:Y:S01]  /*2440*/  LOP3.LUT R158, R0.reuse, 0xb8, RZ, 0xfc, !PT ;  /* 0x000000b8009e7812 */ /* 0x040fe200078efcff */
[C---:B------:R-:W-:Y:S01]  /*2450*/  IMAD.HI.U32 R16, R9.reuse, R36, RZ ;  /* 0x0000002409107227 */ /* 0x040fe200078e00ff */
[----:B------:R-:W-:Y:S01]  /*2460*/  LOP3.LUT R152, R0, 0xc0, RZ, 0xfc, !PT ;  /* 0x000000c000987812 */ /* 0x000fe200078efcff */
[----:B------:R-:W-:Y:S01]  /*2470*/  STL [R1+0x6c8], R222 ;  /* 0x0006c8de01007387 */ /* 0x000fe20000100800 */
        /* <DEDUP_REMOVED lines=11> */
[C---:B------:R-:W-:Y:S01]  /*2530*/  IMAD.HI.U32 R15, R9.reuse, R24, RZ ;  /* 0x00000018090f7227 */ /* 0x040fe200078e00ff */
[----:B------:R-:W-:Y:S01]  /*2540*/  IABS R139, R150 ;  /* 0x00000096008b7213 */ /* 0x000fe20000000000 */
[----:B------:R-:W-:Y:S01]  /*2550*/  STL [R1+0x6c0], R220 ;  /* 0x0006c0dc01007387 */ /* 0x000fe20000100800 */
[----:B------:R-:W-:Y:S01]  /*2560*/  IABS R155, R145 ;  /* 0x00000091009b7213 */ /* 0x000fe20000000000 */
[C---:B------:R-:W-:Y:S01]  /*2570*/  IMAD.HI.U32 R16, R9.reuse, R29, RZ ;  /* 0x0000001d09107227 */ /* 0x040fe200078e00ff */
[C---:B------:R-:W-:Y:S01]  /*2580*/  LOP3.LUT R142, R0.reuse, 0xce, RZ, 0xfc, !PT ;  /* 0x000000ce008e7812 */ /* 0x040fe200078efcff */
[----:B------:R-:W-:Y:S01]  /*2590*/  STL [R1+0x6bc], R219 ;  /* 0x0006bcdb01007387 */ /* 0x000fe20000100800 */
[----:B------:R-:W-:Y:S01]  /*25a0*/  LOP3.LUT R144, R0, 0xcc, RZ, 0xfc, !PT ;  /* 0x000000cc00907812 */ /* 0x000fe200078efcff */
[----:B------:R-:W-:Y:S01]  /*25b0*/  IMAD R46, R8, R17, R46 ;  /* 0x00000011082e7224 */ /* 0x000fe200078e022e */
[----:B------:R-:W-:Y:S01]  /*25c0*/  IABS R163, R142 ;  /* 0x0000008e00a37213 */ /* 0x000fe20000000000 */
[----:B------:R-:W-:Y:S01]  /*25d0*/  IMAD.MOV R17, RZ, RZ, -R14 ;  /* 0x000000ffff117224 */ /* 0x000fe200078e0a0e */
        /* <DEDUP_REMOVED lines=13> */
[----:B------:R-:W-:Y:S01]  /*26b0*/  IMAD.MOV R19, RZ, RZ, -R14 ;  /* 0x000000ffff137224 */ /* 0x000fe200078e0a0e */
[----:B------:R-:W-:Y:S01]  /*26c0*/  LOP3.LUT R128, R0, 0xe4, RZ, 0xfc, !PT ;  /* 0x000000e400807812 */ /* 0x000fe200078efcff */
[----:B------:R-:W-:Y:S01]  /*26d0*/  IMAD R29, R8, R16, R29 ;  /* 0x00000010081d7224 */ /* 0x000fe200078e021d */
[C---:B------:R-:W-:Y:S01]  /*26e0*/  LOP3.LUT R132, R0.reuse, 0xde, RZ, 0xfc, !PT ;  /* 0x000000de00847812 */ /* 0x040fe200078efcff */
[C---:B------:R-:W-:Y:S01]  /*26f0*/  IMAD.HI.U32 R15, R9.reuse, R27, RZ ;  /* 0x0000001b090f7227 */ /* 0x040fe200078e00ff */
[C---:B------:R-:W-:Y:S01]  /*2700*/  LOP3.LUT R126, R0.reuse, 0xe6, RZ, 0xfc, !PT ;  /* 0x000000e6007e7812 */ /* 0x040fe200078efcff */
[----:B------:R-:W-:Y:S01]  /*2710*/  STL [R1+0x794], R217 ;  /* 0x000794d901007387 */ /* 0x000fe20000100800 */
[----:B------:R-:W-:Y:S01]  /*2720*/  IABS R175, R132 ;  /* 0x0000008400af7213 */ /* 0x000fe20000000000 */
[C---:B------:R-:W-:Y:S01]  /*2730*/  IMAD.HI.U32 R16, R9.reuse, R22, RZ ;  /* 0x0000001609107227 */ /* 0x040fe200078e00ff */
[C---:B------:R-:W-:Y:S01]  /*2740*/  LOP3.LUT R122, R0.reuse, 0xec, RZ, 0xfc, !PT ;  /* 0x000000ec007a7812 */ /* 0x040fe200078efcff */
[----:B------:R-:W-:Y:S01]  /*2750*/  STL [R1+0x790], R216 ;  /* 0x000790d801007387 */ /* 0x000fe20000100800 */
[----:B------:R-:W-:Y:S01]  /*2760*/  LOP3.LUT R121, R0, 0xee, RZ, 0xfc, !PT ;  /* 0x000000ee00797812 */ /* 0x000fe200078efcff */
[----:B------:R-:W-:Y:S01]  /*2770*/  IMAD R32, R8, R19, R32 ;  /* 0x0000001308207224 */ /* 0x000fe200078e0220 */
[----:B------:R-:W-:Y:S01]  /*2780*/  LOP3.LUT R120, R0, 0xf0, RZ, 0xfc, !PT ;  /* 0x000000f000787812 */ /* 0x000fe200078efcff */
[----:B------:R-:W-:Y:S01]  /*2790*/  IMAD.MOV R15, RZ, RZ, -R15 ;  /* 0x000000ffff0f7224 */ /* 0x000fe200078e0a0f */
[----:B------:R-:W-:Y:S01]  /*27a0*/  STL [R1+0x78c], R215 ;  /* 0x00078cd701007387 */ /* 0x000fe20000100800 */
[----:B------:R-:W-:Y:S01]  /*27b0*/  IMAD.MOV R19, RZ, RZ, -R16 ;  /* 0x000000ffff137224 */ /* 0x000fe200078e0a10 */
[----:B------:R-:W-:Y:S01]  /*27c0*/  IABS R174, R122 ;  /* 0x0000007a00ae7213 */ /* 0x000fe20000000000 */
[----:B------:R-:W-:Y:S01]  /*27d0*/  IMAD.HI.U32 R16, R9, R31, RZ ;  /* 0x0000001f09107227 */ /* 0x000fe200078e00ff */
[----:B------:R-:W-:Y:S01]  /*27e0*/  STL [R1+0x788], R214 ;  /* 0x000788d601007387 */ /* 0x000fe20000100800 */
[----:B------:R-:W-:-:S02]  /*27f0*/  IABS R176, R121 ;  /* 0x0000007900b07213 */ /* 0x000fc40000000000 */
[----:B------:R-:W-:Y:S01]  /*2800*/  IMAD R27, R8, R15, R27 ;  /* 0x0000000f081b7224 */ /* 0x000fe200078e021b */
[----:B------:R-:W-:Y:S01]  /*2810*/  STL [R1+0x784], R213 ;  /* 0x000784d501007387 */ /* 0x000fe20000100800 */
[C---:B------:R-:W-:Y:S01]  /*2820*/  IMAD.HI.U32 R15, R9.reuse, R47, RZ ;  /* 0x0000002f090f7227 */ /* 0x040fe200078e00ff */
[----:B------:R-:W-:Y:S02]  /*2830*/  IABS R178, R120 ;  /* 0x0000007800b27213 */ /* 0x000fe40000000000 */
[----:B------:R-:W-:Y:S01]  /*2840*/  STL [R1+0x780], R212 ;  /* 0x000780d401007387 */ /* 0x000fe20000100800 */
[----:B------:R-:W-:Y:S01]  /*2850*/  IMAD.MOV R16, RZ, RZ, -R16 ;  /* 0x000000ffff107224 */ /* 0x000fe200078e0a10 */
[----:B------:R-:W-:Y:S01]  /*2860*/  LOP3.LUT R118, R0, 0xf2, RZ, 0xfc, !PT ;  /* 0x000000f200767812 */ /* 0x000fe200078efcff */
[----:B------:R-:W-:Y:S01]  /*2870*/  IMAD.MOV R15, RZ, RZ, -R15 ;  /* 0x000000ffff0f7224 */ /* 0x000fe200078e0a0f */
[----:B------:R-:W-:Y:S01]  /*2880*/  STL [R1+0x77c], R211 ;  /* 0x00077cd301007387 */ /* 0x000fe20000100800 */
[----:B------:R-:W-:Y:S01]  /*2890*/  IMAD R31, R8, R16, R31 ;  /* 0x00000010081f7224 */ /* 0x000fe200078e021f */
[C---:B------:R-:W-:Y:S01]  /*28a0*/  LOP3.LUT R117, R0.reuse, 0xf4, RZ, 0xfc, !PT ;  /* 0x000000f400757812 */ /* 0x040fe200078efcff */
[----:B------:R-:W-:Y:S01]  /*28b0*/  IMAD.HI.U32 R16, R9, R51, RZ ;  /* 0x0000003309107227 */ /* 0x000fe200078e00ff */
[----:B------:R-:W-:Y:S01]  /*28c0*/  STL [R1+0x778], R210 ;  /* 0x000778d201007387 */ /* 0x000fe20000100800 */
[----:B------:R-:W-:-:S02]  /*28d0*/  LOP3.LUT R116, R0, 0xf6, RZ, 0xfc, !PT ;  /* 0x000000f600747812 */ /* 0x000fc400078efcff */
[----:B------:R-:W-:Y:S01]  /*28e0*/  IMAD R47, R8, R15, R47 ;  /* 0x0000000f082f7224 */ /* 0x000fe200078e022f */
[----:B------:R-:W-:Y:S01]  /*28f0*/  STL [R1+0x774], R209 ;  /* 0x000774d101007387 */ /* 0x000fe20000100800 */
[C---:B------:R-:W-:Y:S01]  /*2900*/  IMAD.HI.U32 R15, R9.reuse, R67, RZ ;  /* 0x00000043090f7227 */ /* 0x040fe200078e00ff */
[C---:B------:R-:W-:Y:S02]  /*2910*/  LOP3.LUT R114, R0.reuse, 0xf8, RZ, 0xfc, !PT ;  /* 0x000000f800727812 */ /* 0x040fe400078efcff */
[----:B------:R-:W-:Y:S01]  /*2920*/  STL [R1+0x770], R208 ;  /* 0x000770d001007387 */ /* 0x000fe20000100800 */
[----:B------:R-:W-:Y:S01]  /*2930*/  IMAD.MOV R16, RZ, RZ, -R16 ;  /* 0x000000ffff107224 */ /* 0x000fe200078e0a10 */
[----:B------:R-:W-:Y:S01]  /*2940*/  LOP3.LUT R113, R0, 0xfa, RZ, 0xfc, !PT ;  /* 0x000000fa00717812 */ /* 0x000fe200078efcff */
[----:B------:R-:W-:Y:S01]  /*2950*/  IMAD.MOV R15, RZ, RZ, -R15 ;  /* 0x000000ffff0f7224 */ /* 0x000fe200078e0a0f */
[----:B------:R-:W-:Y:S01]  /*2960*/  STL [R1+0x76c], R207 ;  /* 0x00076ccf01007387 */ /* 0x000fe20000100800 */
[----:B------:R-:W-:Y:S01]  /*2970*/  IMAD R51, R8, R16, R51 ;  /* 0x0000001008337224 */ /* 0x000fe200078e0233 */
[----:B------:R-:W-:Y:S01]  /*2980*/  LOP3.LUT R112, R0, 0xfc, RZ, 0xfc, !PT ;  /* 0x000000fc00707812 */ /* 0x000fe200078efcff */
[----:B------:R-:W-:Y:S01]  /*2990*/  IMAD.HI.U32 R16, R9, R71, RZ ;  /* 0x0000004709107227 */ /* 0x000fe200078e00ff */
[----:B------:R-:W-:Y:S01]  /*29a0*/  STL [R1+0x768], R206 ;  /* 0x000768ce01007387 */ /* 0x000fe20000100800 */
[----:B------:R-:W-:-:S02]  /*29b0*/  IABS R180, R118 ;  /* 0x0000007600b47213 */ /* 0x000fc40000000000 */
[C---:B------:R-:W-:Y:S01]  /*29c0*/  IMAD R67, R8.reuse, R15, R67 ;  /* 0x0000000f08437224 */ /* 0x040fe200078e0243 */
[----:B------:R-:W-:Y:S01]  /*29d0*/  STL [R1+0x764], R205 ;  /* 0x000764cd01007387 */ /* 0x000fe20000100800 */
[----:B------:R-:W-:Y:S01]  /*29e0*/  IMAD.HI.U32 R15, R9, R87, RZ ;  /* 0x00000057090f7227 */ /* 0x000fe200078e00ff */
[----:B------:R-:W-:Y:S02]  /*29f0*/  IABS R182, R117 ;  /* 0x0000007500b67213 */ /* 0x000fe40000000000 */
[----:B------:R-:W-:Y:S01]  /*2a00*/  STL [R1+0x760], R204 ;  /* 0x000760cc01007387 */ /* 0x000fe20000100800 */
[----:B------:R-:W-:Y:S01]  /*2a10*/  IMAD.MOV R16, RZ, RZ, -R16 ;  /* 0x000000ffff107224 */ /* 0x000fe200078e0a10 */
[----:B------:R-:W-:Y:S01]  /*2a20*/  IABS R184, R116 ;  /* 0x0000007400b87213 */ /* 0x000fe20000000000 */
[----:B------:R-:W-:Y:S01]  /*2a30*/  IMAD.MOV R15, RZ, RZ, -R15 ;  /* 0x000000ffff0f7224 */ /* 0x000fe200078e0a0f */
[----:B------:R-:W-:Y:S01]  /*2a40*/  IABS R186, R114 ;  /* 0x0000007200ba7213 */ /* 0x000fe20000000000 */
[----:B------:R-:W-:-:S02]  /*2a50*/  IMAD R71, R8, R16, R71 ;  /* 0x0000001008477224 */ /* 0x000fc400078e0247 */
[--C-:B------:R-:W-:Y:S02]  /*2a60*/  @!P2 IMAD.IADD R108, R108, 0x1, -R8.reuse ;  /* 0x000000016c6ca824 */ /* 0x100fe400078e0a08 */
[--C-:B------:R-:W-:Y:S02]  /*2a70*/  @!P4 IMAD.IADD R109, R109, 0x1, -R8.reuse ;  /* 0x000000016d6dc824 */ /* 0x100fe400078e0a08 */
[--C-:B------:R-:W-:Y:S02]  /*2a80*/  @!P3 IMAD.IADD R104, R104, 0x1, -R8.reuse ;  /* 0x000000016868b824 */ /* 0x100fe400078e0a08 */
[--C-:B------:R-:W-:Y:S02]  /*2a90*/  @!P1 IMAD.IADD R106, R106, 0x1, -R8.reuse ;  /* 0x000000016a6a9824 */ /* 0x100fe400078e0a08 */
[--C-:B------:R-:W-:Y:S02]  /*2aa0*/  @!P0 IMAD.IADD R105, R105, 0x1, -R8.reuse ;  /* 0x0000000169698824 */ /* 0x100fe400078e0a08 */
[----:B------:R-:W-:-:S02]  /*2ab0*/  @!P6 IMAD.IADD R102, R102, 0x1, -R8 ;  /* 0x000000016666e824 */ /* 0x000fc400078e0a08 */
[----:B------:R-:W-:Y:S02]  /*2ac0*/  @!P5 IMAD.IADD R101, R101, 0x1, -R8 ;  /* 0x000000016565d824 */ /* 0x000fe400078e0a08 */
[----:B------:R-:W-:Y:S02]  /*2ad0*/  IMAD R56, R8, R21, R56 ;  /* 0x0000001508387224 */ /* 0x000fe400078e0238 */
[----:B------:R-:W-:-:S04]  /*2ae0*/  IMAD.HI.U32 R12, R9, R45, RZ ;  /* 0x0000002d090c7227 */ /* 0x000fc800078e00ff */
[----:B------:R-:W-:-:S04]  /*2af0*/  IMAD.HI.U32 R13, R9, R40, RZ ;  /* 0x00000028090d7227 */ /* 0x000fc800078e00ff */
[----:B------:R-:W-:Y:S02]  /*2b00*/  IMAD R38, R8, R17, R38 ;  /* 0x0000001108267224 */ /* 0x000fe400078e0226 */
[----:B------:R-:W-:-:S04]  /*2b10*/  IMAD.HI.U32 R14, R9, R25, RZ ;  /* 0x00000019090e7227 */ /* 0x000fc800078e00ff */
[C---:B------:R-:W-:Y:S02]  /*2b20*/  IMAD R22, R8.reuse, R19, R22 ;  /* 0x0000001308167224 */ /* 0x040fe400078e0216 */
[----:B------:R-:W-:Y:S01]  /*2b30*/  IMAD.MOV.U32 R110, RZ, RZ, R18 ;  /* 0x000000ffff6e7224 */ /* 0x000fe200078e0012 */
[----:B------:R-:W-:Y:S01]  /*2b40*/  IABS R188, R113 ;  /* 0x0000007100bc7213 */ /* 0x000fe20000000000 */
[C---:B------:R-:W-:Y:S01]  /*2b50*/  IMAD.HI.U32 R16, R9.reuse, R91, RZ ;  /* 0x0000005b09107227 */ /* 0x040fe200078e00ff */
[----:B------:R-:W-:Y:S03]  /*2b60*/  STL [R1+0x75c], R203 ;  /* 0x00075ccb01007387 */ /* 0x000fe60000100800 */
[C---:B------:R-:W-:Y:S01]  /*2b70*/  IMAD R87, R8.reuse, R15, R87 ;  /* 0x0000000f08577224 */ /* 0x040fe200078e0257 */
[C---:B------:R-:W-:Y:S01]  /*2b80*/  ISETP.GT.U32.AND P2, PT, R8.reuse, R100, PT ;  /* 0x000000640800720c */ /* 0x040fe20003f44070 */
[C---:B------:R-:W-:Y:S01]  /*2b90*/  IMAD.HI.U32 R15, R9.reuse, R107, RZ ;  /* 0x0000006b090f7227 */ /* 0x040fe200078e00ff */
[C---:B------:R-:W-:Y:S01]  /*2ba0*/  ISETP.GT.U32.AND P4, PT, R8.reuse, R98, PT ;  /* 0x000000620800720c */ /* 0x040fe20003f84070 */
[----:B------:R-:W-:Y:S01]  /*2bb0*/  STL [R1+0x750], R202 ;  /* 0x000750ca01007387 */ /* 0x000fe20000100800 */
[C---:B------:R-:W-:Y:S01]  /*2bc0*/  ISETP.GT.U32.AND P3, PT, R8.reuse, R94, PT ;  /* 0x0000005e0800720c */ /* 0x040fe20003f64070 */
[----:B------:R-:W-:Y:S01]  /*2bd0*/  IMAD.MOV R16, RZ, RZ, -R16 ;  /* 0x000000ffff107224 */ /* 0x000fe200078e0a10 */
[C---:B------:R-:W-:Y:S01]  /*2be0*/  ISETP.GT.U32.AND P1, PT, R8.reuse, R97, PT ;  /* 0x000000610800720c */ /* 0x040fe20003f24070 */
[----:B------:R-:W-:Y:S01]  /*2bf0*/  IMAD.MOV R15, RZ, RZ, -R15 ;  /* 0x000000ffff0f7224 */ /* 0x000fe200078e0a0f */
[C---:B------:R-:W-:Y:S01]  /*2c00*/  ISETP.GT.U32.AND P0, PT, R8.reuse, R96, PT ;  /* 0x000000600800720c */ /* 0x040fe20003f04070 */
[C---:B------:R-:W-:Y:S01]  /*2c10*/  IMAD R91, R8.reuse, R16, R91 ;  /* 0x00000010085b7224 */ /* 0x040fe200078e025b */
[C---:B------:R-:W-:Y:S01]  /*2c20*/  ISETP.GT.U32.AND P6, PT, R8.reuse, R109, PT ;  /* 0x0000006d0800720c */ /* 0x040fe20003fc4070 */
[C---:B------:R-:W-:Y:S01]  /*2c30*/  IMAD.HI.U32 R16, R9.reuse, R111, RZ ;  /* 0x0000006f09107227 */ /* 0x040fe200078e00ff */
[----:B------:R-:W-:Y:S01]  /*2c40*/  IABS R19, R209 ;  /* 0x000000d100137213 */ /* 0x000fe20000000000 */
[----:B------:R-:W-:Y:S01]  /*2c50*/  STL [R1+0x74c], R201 ;  /* 0x00074cc901007387 */ /* 0x000fe20000100800 */
[----:B------:R-:W-:Y:S01]  /*2c60*/  IABS R18, R210 ;  /* 0x000000d200127213 */ /* 0x000fe20000000000 */
[----:B------:R-:W-:Y:S01]  /*2c70*/  IMAD R107, R8, R15, R107 ;  /* 0x0000000f086b7224 */ /* 0x000fe200078e026b */
[----:B------:R-:W-:Y:S01]  /*2c80*/  IABS R21, R128 ;  /* 0x0000008000157213 */ /* 0x000fe20000000000 */
[----:B------:R-:W-:Y:S01]  /*2c90*/  IMAD.HI.U32 R15, R9, R127, RZ ;  /* 0x0000007f090f7227 */ /* 0x000fe200078e00ff */
[----:B------:R-:W-:Y:S01]  /*2ca0*/  IABS R189, R112 ;  /* 0x0000007000bd7213 */ /* 0x000fe20000000000 */
[----:B------:R-:W-:Y:S02]  /*2cb0*/  STL [R1+0x748], R200 ;  /* 0x000748c801007387 */ /* 0x000fe40000100800 */
[----:B------:R-:W-:-:S02]  /*2cc0*/  IMAD.MOV R16, RZ, RZ, -R16 ;  /* 0x000000ffff107224 */ /* 0x000fc400078e0a10 */
[----:B------:R-:W-:Y:S01]  /*2cd0*/  IMAD.MOV R15, RZ, RZ, -R15 ;  /* 0x000000ffff0f7224 */ /* 0x000fe200078e0a0f */
[----:B------:R-:W-:Y:S01]  /*2ce0*/  STL [R1+0x744], R199 ;  /* 0x000744c701007387 */ /* 0x000fe20000100800 */
[C---:B------:R-:W-:Y:S02]  /*2cf0*/  IMAD R111, R8.reuse, R16, R111 ;  /* 0x00000010086f7224 */ /* 0x040fe400078e026f */
[C---:B------:R-:W-:Y:S01]  /*2d00*/  IMAD.HI.U32 R16, R9.reuse, R131, RZ ;  /* 0x0000008309107227 */ /* 0x040fe200078e00ff */
[----:B------:R-:W-:Y:S03]  /*2d10*/  STL [R1+0x740], R198 ;  /* 0x000740c601007387 */ /* 0x000fe60000100800 */
[----:B------:R-:W-:Y:S01]  /*2d20*/  IMAD R127, R8, R15, R127 ;  /* 0x0000000f087f7224 */ /* 0x000fe200078e027f */
[----:B------:R-:W-:Y:S01]  /*2d30*/  STL [R1+0x73c], R195 ;  /* 0x00073cc301007387 */ /* 0x000fe20000100800 */
[----:B------:R-:W-:Y:S01]  /*2d40*/  IMAD.HI.U32 R15, R9, R147, RZ ;  /* 0x00000093090f7227 */ /* 0x000fe200078e00ff */
[----:B------:R-:W-:-:S02]  /*2d50*/  ULEA UR10, UR5, UR10, 0x18 ;  /* 0x0000000a050a7291 */ /* 0x000fc4000f8ec0ff */
[----:B------:R-:W-:Y:S01]  /*2d60*/  STL [R1+0x738], R194 ;  /* 0x000738c201007387 */ /* 0x000fe20000100800 */
[----:B------:R-:W-:Y:S02]  /*2d70*/  IMAD.MOV R16, RZ, RZ, -R16 ;  /* 0x000000ffff107224 */ /* 0x000fe400078e0a10 */
[----:B------:R-:W-:Y:S01]  /*2d80*/  IMAD.MOV R15, RZ, RZ, -R15 ;  /* 0x000000ffff0f7224 */ /* 0x000fe200078e0a0f */
[----:B------:R-:W-:Y:S01]  /*2d90*/  STL [R1+0x734], R193 ;  /* 0x000734c101007387 */ /* 0x000fe20000100800 */
[C---:B------:R-:W-:Y:S02]  /*2da0*/  IMAD R131, R8.reuse, R16, R131 ;  /* 0x0000001008837224 */ /* 0x040fe400078e0283 */
[C---:B------:R-:W-:Y:S01]  /*2db0*/  IMAD.HI.U32 R16, R9.reuse, R151, RZ ;  /* 0x0000009709107227 */ /* 0x040fe200078e00ff */
[----:B------:R-:W-:Y:S03]  /*2dc0*/  STL [R1+0x730], R192 ;  /* 0x000730c001007387 */ /* 0x000fe60000100800 */
[----:B------:R-:W-:Y:S01]  /*2dd0*/  IMAD R147, R8, R15, R147 ;  /* 0x0000000f08937224 */ /* 0x000fe200078e0293 */
[----:B------:R-:W-:Y:S01]  /*2de0*/  STL [R1+0x72c], R191 ;  /* 0x00072cbf01007387 */ /* 0x000fe20000100800 */
[----:B------:R-:W-:-:S03]  /*2df0*/  IMAD.HI.U32 R15, R9, R167, RZ ;  /* 0x000000a7090f7227 */ /* 0x000fc600078e00ff */
        /* <DEDUP_REMOVED lines=35> */
[----:B------:R-:W-:Y:S01]  /*3030*/  IMAD.HI.U32 R16, R9, R170, RZ ;  /* 0x000000aa09107227 */ /* 0x000fe200078e00ff */
[----:B------:R-:W-:Y:S03]  /*3040*/  STL [R1+0x68c], R149 ;  /* 0x00068c9501007387 */ /* 0x000fe60000100800 */
[----:B------:R-:W-:Y:S01]  /*3050*/  IMAD R172, R8, R15, R172 ;  /* 0x0000000f08ac7224 */ /* 0x000fe200078e02ac */
[----:B------:R-:W-:Y:S01]  /*3060*/  STL [R1+0x688], R148 ;  /* 0x0006889401007387 */ /* 0x000fe20000100800 */
[----:B------:R-:W-:-:S02]  /*3070*/  IMAD.MOV.U32 R15, RZ, RZ, R3 ;  /* 0x000000ffff0f7224 */ /* 0x000fc400078e0003 */
[----:B------:R-:W-:Y:S01]  /*3080*/  IMAD.MOV R16, RZ, RZ, -R16 ;  /* 0x000000ffff107224 */ /* 0x000fe200078e0a10 */
[----:B------:R-:W-:Y:S01]  /*3090*/  STL [R1+0x684], R146 ;  /* 0x0006849201007387 */ /* 0x000fe20000100800 */
[----:B------:R-:W-:Y:S02]  /*30a0*/  IMAD R3, R11, 0x40, R154 ;  /* 0x000000400b037824 */ /* 0x000fe400078e029a */
[----:B------:R-:W-:Y:S01]  /*30b0*/  IMAD R170, R8, R16, R170 ;  /* 0x0000001008aa7224 */ /* 0x000fe200078e02aa */
[----:B------:R-:W-:Y:S01]  /*30c0*/  STL [R1+0x680], R145 ;  /* 0x0006809101007387 */ /* 0x000fe20000100800 */
[--C-:B------:R-:W-:Y:S01]  /*30d0*/  @!P2 IMAD.IADD R100, R100, 0x1, -R8.reuse ;  /* 0x000000016464a824 */ /* 0x100fe200078e0a08 */
[----:B------:R-:W-:Y:S01]  /*30e0*/  IABS R16, R3 ;  /* 0x0000000300107213 */ /* 0x000fe20000000000 */
[--C-:B------:R-:W-:Y:S01]  /*30f0*/  @!P4 IMAD.IADD R98, R98, 0x1, -R8.reuse ;  /* 0x000000016262c824 */ /* 0x100fe200078e0a08 */
[----:B------:R-:W-:Y:S01]  /*3100*/  STL [R1+0x67c], R144 ;  /* 0x00067c9001007387 */ /* 0x000fe20000100800 */
[----:B------:R-:W-:-:S02]  /*3110*/  @!P3 IMAD.IADD R94, R94, 0x1, -R8 ;  /* 0x000000015e5eb824 */ /* 0x000fc400078e0a08 */
[----:B------:R-:W-:Y:S01]  /*3120*/  IMAD.HI.U32 R10, R10, R16, RZ ;  /* 0x000000100a0a7227 */ /* 0x000fe200078e00ff */
[C---:B------:R-:W-:Y:S01]  /*3130*/  ISETP.GT.U32.AND P2, PT, R8.reuse, R108, PT ;  /* 0x0000006c0800720c */ /* 0x040fe20003f44070 */
[----:B------:R-:W-:Y:S02]  /*3140*/  STL [R1+0x678], R142 ;  /* 0x0006788e01007387 */ /* 0x000fe40000100800 */
[----:B------:R-:W-:Y:S01]  /*3150*/  IMAD.MOV R10, RZ, RZ, -R10 ;  /* 0x000000ffff0a7224 */ /* 0x000fe200078e0a0a */
[C---:B------:R-:W-:Y:S01]  /*3160*/  ISETP.GT.U32.AND P4, PT, R8.reuse, R106, PT ;  /* 0x0000006a0800720c */ /* 0x040fe20003f84070 */
[----:B------:R-:W-:Y:S01]  /*3170*/  @!P1 IMAD.IADD R97, R97, 0x1, -R8 ;  /* 0x0000000161619824 */ /* 0x000fe200078e0a08 */
[----:B------:R-:W-:Y:S01]  /*3180*/  ISETP.GT.U32.AND P3, PT, R8, R102, PT ;  /* 0x000000660800720c */ /* 0x000fe20003f64070 */
[----:B------:R-:W-:Y:S01]  /*3190*/  IMAD R16, R5, R10, R16 ;  /* 0x0000000a05107224 */ /* 0x000fe200078e0210 */
[----:B------:R-:W-:Y:S01]  /*31a0*/  STL [R1+0x674], R141 ;  /* 0x0006748d01007387 */ /* 0x000fe20000100800 */
[----:B------:R-:W-:-:S02]  /*31b0*/  @!P0 IMAD.IADD R96, R96, 0x1, -R8 ;  /* 0x0000000160608824 */ /* 0x000fc400078e0a08 */
[--C-:B------:R-:W-:Y:S01]  /*31c0*/  @!P6 IMAD.IADD R109, R109, 0x1, -R8.reuse ;  /* 0x000000016d6de824 */ /* 0x100fe200078e0a08 */
[----:B------:R-:W-:Y:S01]  /*31d0*/  ISETP.GT.U32.AND P5, PT, R5, R16, PT ;  /* 0x000000100500720c */ /* 0x000fe20003fa4070 */
[----:B------:R-:W-:Y:S01]  /*31e0*/  @!P2 IMAD.IADD R108, R108, 0x1, -R8 ;  /* 0x000000016c6ca824 */ /* 0x000fe200078e0a08 */
[C---:B------:R-:W-:Y:S01]  /*31f0*/  ISETP.GT.U32.AND P2, PT, R8.reuse, R100, PT ;  /* 0x000000640800720c */ /* 0x040fe20003f44070 */
[----:B------:R-:W-:Y:S01]  /*3200*/  IMAD.MOV R12, RZ, RZ, -R12 ;  /* 0x000000ffff0c7224 */ /* 0x000fe200078e0a0c */
[----:B------:R-:W-:Y:S01]  /*3210*/  ISETP.GT.U32.AND P1, PT, R8, R105, PT ;  /* 0x000000690800720c */ /* 0x000fe20003f24070 */
[--C-:B------:R-:W-:Y:S01]  /*3220*/  @!P4 IMAD.IADD R106, R106, 0x1, -R8.reuse ;  /* 0x000000016a6ac824 */ /* 0x100fe200078e0a08 */
[----:B------:R-:W-:Y:S01]  /*3230*/  ISETP.GT.U32.AND P0, PT, R8, R104, PT ;  /* 0x000000680800720c */ /* 0x000fe20003f04070 */
[----:B------:R-:W-:Y:S01]  /*3240*/  @!P3 IMAD.IADD R102, R102, 0x1, -R8 ;  /* 0x000000016666b824 */ /* 0x000fe200078e0a08 */
[C---:B------:R-:W-:Y:S01]  /*3250*/  ISETP.GT.U32.AND P4, PT, R8.reuse, R98, PT ;  /* 0x000000620800720c */ /* 0x040fe20003f84070 */
[----:B------:R-:W-:Y:S01]  /*3260*/  IMAD R45, R8, R12, R45 ;  /* 0x0000000c082d7224 */ /* 0x000fe200078e022d */
[----:B------:R-:W-:Y:S01]  /*3270*/  STL [R1+0x670], R140 ;  /* 0x0006708c01007387 */ /* 0x000fe20000100800 */
[----:B------:R-:W-:-:S02]  /*3280*/  IMAD.MOV R13, RZ, RZ, -R13 ;  /* 0x000000ffff0d7224 */ /* 0x000fc400078e0a0d */
[----:B------:R-:W-:Y:S01]  /*3290*/  @!P5 IMAD.IADD R16, R16, 0x1, -R5 ;  /* 0x000000011010d824 */ /* 0x000fe200078e0a05 */
[----:B------:R-:W-:Y:S01]  /*32a0*/  ISETP.GT.U32.AND P5, PT, R8, R101, PT ;  /* 0x000000650800720c */ /* 0x000fe20003fa4070 */
[--C-:B------:R-:W-:Y:S01]  /*32b0*/  @!P2 IMAD.IADD R100, R100, 0x1, -R8.reuse ;  /* 0x000000016464a824 */ /* 0x100fe200078e0a08 */
[C---:B------:R-:W-:Y:S01]  /*32c0*/  ISETP.GT.U32.AND P3, PT, R8.reuse, R93, PT ;  /* 0x0000005d0800720c */ /* 0x040fe20003f64070 */
[--C-:B------:R-:W-:Y:S01]  /*32d0*/  @!P1 IMAD.IADD R105, R105, 0x1, -R8.reuse ;  /* 0x0000000169699824 */ /* 0x100fe200078e0a08 */
[----:B------:R-:W-:Y:S01]  /*32e0*/  ISETP.GT.U32.AND P2, PT, R8, R90, PT ;  /* 0x0000005a0800720c */ /* 0x000fe20003f44070 */
[--C-:B------:R-:W-:Y:S01]  /*32f0*/  @!P0 IMAD.IADD R104, R104, 0x1, -R8.reuse ;  /* 0x0000000168688824 */ /* 0x100fe200078e0a08 */
[----:B------:R-:W-:Y:S01]  /*3300*/  ISETP.GT.U32.AND P1, PT, R8, R97, PT ;  /* 0x000000610800720c */ /* 0x000fe20003f24070 */
[--C-:B------:R-:W-:Y:S01]  /*3310*/  @!P4 IMAD.IADD R98, R98, 0x1, -R8.reuse ;  /* 0x000000016262c824 */ /* 0x100fe200078e0a08 */
[C---:B------:R-:W-:Y:S01]  /*3320*/  ISETP.GT.U32.AND P0, PT, R8.reuse, R96, PT ;  /* 0x000000600800720c */ /* 0x040fe20003f04070 */
[----:B------:R-:W-:Y:S01]  /*3330*/  IMAD.HI.U32 R12, R9, R41, RZ ;  /* 0x00000029090c7227 */ /* 0x000fe200078e00ff */
[C---:B------:R-:W-:Y:S01]  /*3340*/  ISETP.GT.U32.AND P4, PT, R8.reuse, R89, PT ;  /* 0x000000590800720c */ /* 0x040fe20003f84070 */
[----:B------:R-:W-:Y:S02]  /*3350*/  STL [R1+0x66c], R138 ;  /* 0x00066c8a01007387 */ /* 0x000fe40000100800 */
[--C-:B------:R-:W-:Y:S01]  /*3360*/  @!P5 IMAD.IADD R101, R101, 0x1, -R8.reuse ;  /* 0x000000016565d824 */ /* 0x100fe200078e0a08 */
[C---:B------:R-:W-:Y:S01]  /*3370*/  ISETP.GT.U32.AND P5, PT, R8.reuse, R92, PT ;  /* 0x0000005c0800720c */ /* 0x040fe20003fa4070 */
[--C-:B------:R-:W-:Y:S01]  /*3380*/  @!P3 IMAD.IADD R93, R93, 0x1, -R8.reuse ;  /* 0x000000015d5db824 */ /* 0x100fe200078e0a08 */
[----:B------:R-:W-:Y:S01]  /*3390*/  ISETP.GT.U32.AND P3, PT, R8, R84, PT ;  /* 0x000000540800720c */ /* 0x000fe20003f64070 */
[--C-:B------:R-:W-:Y:S01]  /*33a0*/  @!P2 IMAD.IADD R90, R90, 0x1, -R8.reuse ;  /* 0x000000015a5aa824 */ /* 0x100fe200078e0a08 */
[C---:B------:R-:W-:Y:S01]  /*33b0*/  ISETP.GT.U32.AND P2, PT, R8.reuse, R81, PT ;  /* 0x000000510800720c */ /* 0x040fe20003f44070 */
[--C-:B------:R-:W-:Y:S01]  /*33c0*/  @!P1 IMAD.IADD R97, R97, 0x1, -R8.reuse ;  /* 0x0000000161619824 */ /* 0x100fe200078e0a08 */
[----:B------:R-:W-:Y:S01]  /*33d0*/  ISETP.GT.U32.AND P6, PT, R8, R94, PT ;  /* 0x0000005e0800720c */ /* 0x000fe20003fc4070 */
[--C-:B------:R-:W-:Y:S01]  /*33e0*/  @!P0 IMAD.IADD R96, R96, 0x1, -R8.reuse ;  /* 0x0000000160608824 */ /* 0x100fe200078e0a08 */
[C---:B------:R-:W-:Y:S01]  /*33f0*/  ISETP.GT.U32.AND P1, PT, R8.reuse, R88, PT ;  /* 0x000000580800720c */ /* 0x040fe20003f24070 */
[----:B------:R-:W-:Y:S01]  /*3400*/  @!P4 IMAD.IADD R89, R89, 0x1, -R8 ;  /* 0x000000015959c824 */ /* 0x000fe200078e0a08 */
[C---:B------:R-:W-:Y:S01]  /*3410*/  ISETP.GT.U32.AND P0, PT, R8.reuse, R86, PT ;  /* 0x000000560800720c */ /* 0x040fe20003f04070 */
[----:B------:R-:W-:Y:S01]  /*3420*/  IMAD R40, R8, R13, R40 ;  /* 0x0000000d08287224 */ /* 0x000fe200078e0228 */
[----:B------:R-:W-:Y:S01]  /*3430*/  STL [R1+0x668], R137 ;  /* 0x0006688901007387 */ /* 0x000fe20000100800 */
[--C-:B------:R-:W-:Y:S01]  /*3440*/  @!P5 IMAD.IADD R92, R92, 0x1, -R8.reuse ;  /* 0x000000015c5cd824 */ /* 0x100fe200078e0a08 */
        /* <DEDUP_REMOVED lines=15> */
[--C-:B------:R-:W-:Y:S01]  /*3540*/  @!P4 IMAD.IADD R80, R80, 0x1, -R8.reuse ;  /* 0x000000015050c824 */ /* 0x100fe200078e0a08 */
[----:B------:R-:W-:Y:S01]  /*3550*/  ISETP.GT.U32.AND P4, PT, R8, R88, PT ;  /* 0x000000580800720c */ /* 0x000fe20003f84070 */
[--C-:B------:R-:W-:Y:S01]  /*3560*/  @!P3 IMAD.IADD R92, R92, 0x1, -R8.reuse ;  /* 0x000000015c5cb824 */ /* 0x100fe200078e0a08 */
[C---:B------:R-:W-:Y:S01]  /*3570*/  ISETP.GT.U32.AND P3, PT, R8.reuse, R84, PT ;  /* 0x000000540800720c */ /* 0x040fe20003f64070 */
[--C-:B------:R-:W-:Y:S01]  /*3580*/  @!P2 IMAD.IADD R89, R89, 0x1, -R8.reuse ;  /* 0x000000015959a824 */ /* 0x100fe200078e0a08 */
[----:B------:R-:W-:Y:S01]  /*3590*/  ISETP.GT.U32.AND P2, PT, R8, R81, PT ;  /* 0x000000510800720c */ /* 0x000fe20003f44070 */
[--C-:B------:R-:W-:Y:S01]  /*35a0*/  @!P6 IMAD.IADD R85, R85, 0x1, -R8.reuse ;  /* 0x000000015555e824 */ /* 0x100fe200078e0a08 */
[----:B------:R-:W-:Y:S01]  /*35b0*/  STL [R1+0x664], R136 ;  /* 0x0006648801007387 */ /* 0x000fe20000100800 */
        /* <DEDUP_REMOVED lines=11> */
[C---:B------:R-:W-:Y:S01]  /*3670*/  ISETP.GT.U32.AND P2, PT, R8.reuse, R72, PT ;  /* 0x000000480800720c */ /* 0x040fe20003f44070 */
[----:B------:R-:W-:Y:S01]  /*3680*/  IMAD.HI.U32 R13, R9, R33, RZ ;  /* 0x00000021090d7227 */ /* 0x000fe200078e00ff */
[----:B------:R-:W-:Y:S01]  /*3690*/  ISETP.GT.U32.AND P6, PT, R8, R93, PT ;  /* 0x0000005d0800720c */ /* 0x000fe20003fc4070 */
[----:B------:R-:W-:Y:S02]  /*36a0*/  STL [R1+0x660], R134 ;  /* 0x0006608601007387 */ /* 0x000fe40000100800 */
        /* <DEDUP_REMOVED lines=43> */
[----:B------:R-:W-:Y:S01]  /*3960*/  STL [R1+0x65c], R133 ;  /* 0x00065c8501007387 */ /* 0x000fe20000100800 */
[C---:B------:R-:W-:Y:S01]  /*3970*/  IMAD R41, R8.reuse, R12, R41 ;  /* 0x0000000c08297224 */ /* 0x040fe200078e0229 */
        /* <DEDUP_REMOVED lines=53> */
[----:B------:R-:W-:Y:S01]  /*3cd0*/  IMAD.MOV R13, RZ, RZ, -R13 ;  /* 0x000000ffff0d7224 */ /* 0x000fe200078e0a0d */
        /* <DEDUP_REMOVED lines=11> */
[----:B------:R-:W-:Y:S01]  /*3d90*/  IMAD.HI.U32 R12, R9, R34, RZ ;  /* 0x00000022090c7227 */ /* 0x000fe200078e00ff */
[----:B------:R-:W-:Y:S03]  /*3da0*/  STL [R1+0x654], R130 ;  /* 0x0006548201007387 */ /* 0x000fe60000100800 */
[--C-:B------:R-:W-:Y:S01]  /*3db0*/  @!P3 IMAD.IADD R46, R46, 0x1, -R8.reuse ;  /* 0x000000012e2eb824 */ /* 0x100fe200078e0a08 */
[----:B------:R-:W-:Y:S01]  /*3dc0*/  ISETP.GT.U32.AND P3, PT, R8, R38, PT ;  /* 0x000000260800720c */ /* 0x000fe20003f64070 */
[----:B------:R-:W-:Y:S01]  /*3dd0*/  @!P2 IMAD.IADD R4, R4, 0x1, -R8 ;  /* 0x000000010404a824 */ /* 0x000fe200078e0a08 */
[C---:B------:R-:W-:Y:S01]  /*3de0*/  ISETP.GT.U32.AND P2, PT, R8.reuse, R36, PT ;  /* 0x000000240800720c */ /* 0x040fe20003f44070 */
[----:B------:R-:W-:Y:S01]  /*3df0*/  IMAD R33, R8, R13, R33 ;  /* 0x0000000d08217224 */ /* 0x000fe200078e0221 */
[----:B------:R-:W-:Y:S01]  /*3e00*/  STL [R1+0x650], R129 ;  /* 0x0006508101007387 */ /* 0x000fe20000100800 */
[----:B------:R-:W-:-:S02]  /*3e10*/  IMAD.MOV R17, RZ, RZ, -R12 ;  /* 0x000000ffff117224 */ /* 0x000fc400078e0a0c */
[----:B------:R-:W-:Y:S01]  /*3e20*/  IMAD.HI.U32 R13, R9, R26, RZ ;  /* 0x0000001a090d7227 */ /* 0x000fe200078e00ff */
[----:B------:R-:W-:Y:S03]  /*3e30*/  STL [R1+0x64c], R128 ;  /* 0x00064c8001007387 */ /* 0x000fe60000100800 */
[C---:B------:R-:W-:Y:S01]  /*3e40*/  IMAD R34, R8.reuse, R17, R34 ;  /* 0x0000001108227224 */ /* 0x040fe200078e0222 */
[----:B------:R-:W-:Y:S01]  /*3e50*/  STL [R1+0x648], R126 ;  /* 0x0006487e01007387 */ /* 0x000fe20000100800 */
[----:B------:R-:W-:Y:S02]  /*3e60*/  IMAD.MOV R13, RZ, RZ, -R13 ;  /* 0x000000ffff0d7224 */ /* 0x000fe400078e0a0d */
        /* <DEDUP_REMOVED lines=17> */
[----:B------:R-:W-:Y:S01]  /*3f80*/  ISETP.GT.U32.AND P2, PT, R8, R26, PT ;  /* 0x0000001a0800720c */ /* 0x000fe20003f44070 */
[----:B------:R-:W-:Y:S01]  /*3f90*/  IMAD.MOV R17, RZ, RZ, -R12 ;  /* 0x000000ffff117224 */ /* 0x000fe200078e0a0c */
[----:B------:R-:W-:Y:S01]  /*3fa0*/  STL [R1+0x63c], R122 ;  /* 0x00063c7a01007387 */ /* 0x000fe20000100800 */
[----:B------:R-:W-:-:S02]  /*3fb0*/  @!P1 IMAD.IADD R41, R41, 0x1, -R8 ;  /* 0x0000000129299824 */ /* 0x000fc400078e0a08 */
[C---:B------:R-:W-:Y:S01]  /*3fc0*/  IMAD R28, R8.reuse, R17, R28 ;  /* 0x00000011081c7224 */ /* 0x040fe200078e021c */
        /* <DEDUP_REMOVED lines=11> */
[----:B------:R-:W-:Y:S01]  /*4080*/  @!P2 IMAD.IADD R26, R26, 0x1, -R8 ;  /* 0x000000011a1aa824 */ /* 0x000fe200078e0a08 */
[----:B------:R-:W-:Y:S01]  /*4090*/  ISETP.GT.U32.AND P2, PT, R8, R34, PT ;  /* 0x000000220800720c */ /* 0x000fe20003f44070 */
[----:B------:R-:W-:-:S02]  /*40a0*/  IMAD.MOV R14, RZ, RZ, -R14 ;  /* 0x000000ffff0e7224 */ /* 0x000fc400078e0a0e */
[--C-:B------:R-:W-:Y:S01]  /*40b0*/  @!P1 IMAD.IADD R32, R32, 0x1, -R8.reuse ;  /* 0x0000000120209824 */ /* 0x100fe200078e0a08 */
[----:B------:R-:W-:Y:S01]  /*40c0*/  ISETP.GT.U32.AND P1, PT, R8, R40, PT ;  /* 0x000000280800720c */ /* 0x000fe20003f24070 */
[--C-:B------:R-:W-:Y:S01]  /*40d0*/  @!P0 IMAD.IADD R30, R30, 0x1, -R8.reuse ;  /* 0x000000011e1e8824 */ /* 0x100fe200078e0a08 */
[----:B------:R-:W-:Y:S01]  /*40e0*/  ISETP.GT.U32.AND P0, PT, R8, R38, PT ;  /* 0x000000260800720c */ /* 0x000fe20003f04070 */
[--C-:B------:R-:W-:Y:S01]  /*40f0*/  @!P5 IMAD.IADD R28, R28, 0x1, -R8.reuse ;  /* 0x000000011c1cd824 */ /* 0x100fe200078e0a08 */
[C---:B------:R-:W-:Y:S01]  /*4100*/  ISETP.GT.U32.AND P5, PT, R8.reuse, R36, PT ;  /* 0x000000240800720c */ /* 0x040fe20003fa4070 */
[C---:B------:R-:W-:Y:S02]  /*4110*/  IMAD R25, R8.reuse, R14, R25 ;  /* 0x0000000e08197224 */ /* 0x040fe400078e0219 */
        /* <DEDUP_REMOVED lines=8> */
[----:B------:R-:W-:Y:S01]  /*41a0*/  ISETP.GT.U32.AND P2, PT, R8, R25, PT ;  /* 0x000000190800720c */ /* 0x000fe20003f44070 */
[----:B------:R-:W-:Y:S01]  /*41b0*/  IMAD.MOV R13, RZ, RZ, -R13 ;  /* 0x000000ffff0d7224 */ /* 0x000fe200078e0a0d */
[----:B------:R-:W-:Y:S01]  /*41c0*/  STL [R1+0x630], R118 ;  /* 0x0006307601007387 */ /* 0x000fe20000100800 */
[--C-:B------:R-:W-:Y:S01]  /*41d0*/  @!P1 IMAD.IADD R40, R40, 0x1, -R8.reuse ;  /* 0x0000000128289824 */ /* 0x100fe200078e0a08 */
[C---:B------:R-:W-:Y:S01]  /*41e0*/  ISETP.GT.U32.AND P1, PT, R8.reuse, R32, PT ;  /* 0x000000200800720c */ /* 0x040fe20003f24070 */
[----:B------:R-:W-:Y:S01]  /*41f0*/  IMAD.HI.U32 R12, R9, R18, RZ ;  /* 0x00000012090c7227 */ /* 0x000fe200078e00ff */
[----:B------:R-:W-:Y:S03]  /*4200*/  STL [R1+0x62c], R117 ;  /* 0x00062c7501007387 */ /* 0x000fe60000100800 */
[----:B------:R-:W-:Y:S01]  /*4210*/  IMAD R19, R8, R13, R19 ;  /* 0x0000000d08137224 */ /* 0x000fe200078e0213 */
[----:B------:R-:W-:Y:S01]  /*4220*/  STL [R1+0x628], R116 ;  /* 0x0006287401007387 */ /* 0x000fe20000100800 */
[--C-:B------:R-:W-:Y:S01]  /*4230*/  @!P0 IMAD.IADD R38, R38, 0x1, -R8.reuse ;  /* 0x0000000126268824 */ /* 0x100fe200078e0a08 */
[----:B------:R-:W-:Y:S01]  /*4240*/  ISETP.GT.U32.AND P0, PT, R8, R30, PT ;  /* 0x0000001e0800720c */ /* 0x000fe20003f04070 */
[--C-:B------:R-:W-:Y:S01]  /*4250*/  @!P5 IMAD.IADD R36, R36, 0x1, -R8.reuse ;  /* 0x000000012424d824 */ /* 0x100fe200078e0a08 */
[C---:B------:R-:W-:Y:S01]  /*4260*/  ISETP.GT.U32.AND P5, PT, R8.reuse, R28, PT ;  /* 0x0000001c0800720c */ /* 0x040fe20003fa4070 */
[----:B------:R-:W-:Y:S01]  /*4270*/  @!P4 IMAD.IADD R33, R33, 0x1, -R8 ;  /* 0x000000012121c824 */ /* 0x000fe200078e0a08 */
[----:B------:R-:W-:Y:S01]  /*4280*/  ISETP.GT.U32.AND P4, PT, R8, R24, PT ;  /* 0x000000180800720c */ /* 0x000fe20003f84070 */
[C---:B------:R-:W-:Y:S01]  /*4290*/  IMAD.HI.U32 R14, R9.reuse, R23, RZ ;  /* 0x00000017090e7227 */ /* 0x040fe200078e00ff */
[----:B------:R-:W-:Y:S03]  /*42a0*/  STL [R1+0x624], R114 ;  /* 0x0006247201007387 */ /* 0x000fe60000100800 */
[----:B------:R-:W-:Y:S01]  /*42b0*/  IMAD.MOV R17, RZ, RZ, -R12 ;  /* 0x000000ffff117224 */ /* 0x000fe200078e0a0c */
[----:B------:R-:W-:Y:S01]  /*42c0*/  STL [R1+0x5ac], R3 ;  /* 0x0005ac0301007387 */ /* 0x000fe20000100800 */
[----:B------:R-:W-:-:S04]  /*42d0*/  IMAD.HI.U32 R12, R9, R35, RZ ;  /* 0x00000023090c7227 */ /* 0x000fc800078e00ff */
[--C-:B------:R-:W-:Y:S01]  /*42e0*/  @!P3 IMAD.IADD R29, R29, 0x1, -R8.reuse ;  /* 0x000000011d1db824 */ /* 0x100fe200078e0a08 */
[C---:B------:R-:W-:Y:S01]  /*42f0*/  ISETP.GT.U32.AND P3, PT, R8.reuse, R19, PT ;  /* 0x000000130800720c */ /* 0x040fe20003f64070 */
[----:B------:R-:W-:Y:S01]  /*4300*/  @!P2 IMAD.IADD R25, R25, 0x1, -R8 ;  /* 0x000000011919a824 */ /* 0x000fe200078e0a08 */
[C---:B------:R-:W-:Y:S01]  /*4310*/  ISETP.GT.U32.AND P2, PT, R8.reuse, R31, PT ;  /* 0x0000001f0800720c */ /* 0x040fe20003f44070 */
[----:B------:R-:W-:Y:S02]  /*4320*/  IMAD.MOV R14, RZ, RZ, -R14 ;  /* 0x000000ffff0e7224 */ /* 0x000fe400078e0a0e */
[----:B------:R-:W-:Y:S02]  /*4330*/  IMAD.MOV R12, RZ, RZ, -R12 ;  /* 0x000000ffff0c7224 */ /* 0x000fe400078e0a0c */
[C---:B------:R-:W-:Y:S02]  /*4340*/  IMAD R18, R8.reuse, R17, R18 ;  /* 0x0000001108127224 */ /* 0x040fe400078e0212 */
[----:B------:R-:W-:-:S02]  /*4350*/  IMAD R23, R8, R14, R23 ;  /* 0x0000000e08177224 */ /* 0x000fc400078e0217 */
[--C-:B------:R-:W-:Y:S01]  /*4360*/  @!P6 IMAD.IADD R42, R42, 0x1, -R8.reuse ;  /* 0x000000012a2ae824 */ /* 0x100fe200078e0a08 */
[C---:B------:R-:W-:Y:S01]  /*4370*/  ISETP.GT.U32.AND P6, PT, R8.reuse, R26, PT ;  /* 0x0000001a0800720c */ /* 0x040fe20003fc4070 */
[----:B------:R-:W-:Y:S02]  /*4380*/  IMAD R35, R8, R12, R35 ;  /* 0x0000000c08237224 */ /* 0x000fe400078e0223 */
[----:B------:R-:W-:Y:S01]  /*4390*/  @!P1 IMAD.IADD R32, R32, 0x1, -R8 ;  /* 0x0000000120209824 */ /* 0x000fe200078e0a08 */
[----:B------:R-:W-:Y:S01]  /*43a0*/  ISETP.GT.U32.AND P1, PT, R8, R22, PT ;  /* 0x000000160800720c */ /* 0x000fe20003f24070 */
[----:B------:R-:W-:-:S04]  /*43b0*/  IMAD.HI.U32 R13, R9, R39, RZ ;  /* 0x00000027090d7227 */ /* 0x000fc800078e00ff */
[--C-:B------:R-:W-:Y:S01]  /*43c0*/  @!P0 IMAD.IADD R30, R30, 0x1, -R8.reuse ;  /* 0x000000011e1e8824 */ /* 0x100fe200078e0a08 */
[----:B------:R-:W-:Y:S01]  /*43d0*/  ISETP.GT.U32.AND P0, PT, R8, R18, PT ;  /* 0x000000120800720c */ /* 0x000fe20003f04070 */
[--C-:B------:R-:W-:Y:S01]  /*43e0*/  @!P5 IMAD.IADD R28, R28, 0x1, -R8.reuse ;  /* 0x000000011c1cd824 */ /* 0x100fe200078e0a08 */
[----:B------:R-:W-:Y:S01]  /*43f0*/  ISETP.GT.U32.AND P5, PT, R8, R23, PT ;  /* 0x000000170800720c */ /* 0x000fe20003fa4070 */
[----:B------:R-:W-:Y:S01]  /*4400*/  @!P4 IMAD.IADD R24, R24, 0x1, -R8 ;  /* 0x000000011818c824 */ /* 0x000fe200078e0a08 */
[----:B------:R-:W-:Y:S01]  /*4410*/  ISETP.GT.U32.AND P4, PT, R8, R35, PT ;  /* 0x000000230800720c */ /* 0x000fe20003f84070 */
[----:B------:R-:W-:-:S04]  /*4420*/  IMAD.HI.U32 R14, R9, R43, RZ ;  /* 0x0000002b090e7227 */ /* 0x000fc800078e00ff */
[----:B------:R-:W-:Y:S02]  /*4430*/  IMAD.MOV R13, RZ, RZ, -R13 ;  /* 0x000000ffff0d7224 */ /* 0x000fe400078e0a0d */
[--C-:B------:R-:W-:Y:S01]  /*4440*/  @!P3 IMAD.IADD R19, R19, 0x1, -R8.reuse ;  /* 0x000000011313b824 */ /* 0x100fe200078e0a08 */
[C---:B------:R-:W-:Y:S01]  /*4450*/  ISETP.GT.U32.AND P3, PT, R8.reuse, R47, PT ;  /* 0x0000002f0800720c */ /* 0x040fe20003f64070 */
[----:B------:R-:W-:Y:S01]  /*4460*/  @!P2 IMAD.IADD R31, R31, 0x1, -R8 ;  /* 0x000000011f1fa824 */ /* 0x000fe200078e0a08 */
[C---:B------:R-:W-:Y:S01]  /*4470*/  ISETP.GT.U32.AND P2, PT, R8.reuse, R24, PT ;  /* 0x000000180800720c */ /* 0x040fe20003f44070 */
[----:B------:R-:W-:Y:S02]  /*4480*/  IMAD.MOV R14, RZ, RZ, -R14 ;  /* 0x000000ffff0e7224 */ /* 0x000fe400078e0a0e */
[C---:B------:R-:W-:Y:S02]  /*4490*/  IMAD R39, R8.reuse, R13, R39 ;  /* 0x0000000d08277224 */ /* 0x040fe400078e0227 */
[----:B------:R-:W-:-:S02]  /*44a0*/  IMAD R43, R8, R14, R43 ;  /* 0x0000000e082b7224 */ /* 0x000fc400078e022b */
        /* <DEDUP_REMOVED lines=9> */
[C---:B------:R-:W-:Y:S01]  /*4540*/  ISETP.GT.U32.AND P4, PT, R8.reuse, R22, PT ;  /* 0x000000160800720c */ /* 0x040fe20003f84070 */
[--C-:B------:R-:W-:Y:S01]  /*4550*/  @!P3 IMAD.IADD R47, R47, 0x1, -R8.reuse ;  /* 0x000000012f2fb824 */ /* 0x100fe200078e0a08 */
[----:B------:R-:W-:Y:S01]  /*4560*/  ISETP.GT.U32.AND P3, PT, R8, R23, PT ;  /* 0x000000170800720c */ /* 0x000fe20003f64070 */
[----:B------:R-:W-:Y:S01]  /*4570*/  @!P2 IMAD.IADD R24, R24, 0x1, -R8 ;  /* 0x000000011818a824 */ /* 0x000fe200078e0a08 */
[----:B------:R-:W-:Y:S01]  /*4580*/  ISETP.GT.U32.AND P2, PT, R8, R31, PT ;  /* 0x0000001f0800720c */ /* 0x000fe20003f44070 */
[----:B------:R-:W-:-:S04]  /*4590*/  IMAD.HI.U32 R13, R9, R59, RZ ;  /* 0x0000003b090d7227 */ /* 0x000fc800078e00ff */
[----:B------:R-:W-:Y:S02]  /*45a0*/  @!P6 IMAD.IADD R27, R27, 0x1, -R8 ;  /* 0x000000011b1be824 */ /* 0x000fe400078e0a08 */
[----:B------:R-:W-:-:S04]  /*45b0*/  IMAD.HI.U32 R12, R9, R55, RZ ;  /* 0x00000037090c7227 */ /* 0x000fc800078e00ff */
[----:B------:R-:W-:Y:S02]  /*45c0*/  IMAD.MOV R13, RZ, RZ, -R13 ;  /* 0x000000ffff0d7224 */ /* 0x000fe400078e0a0d */
[--C-:B------:R-:W-:Y:S01]  /*45d0*/  @!P1 IMAD.IADD R39, R39, 0x1, -R8.reuse ;  /* 0x0000000127279824 */ /* 0x100fe200078e0a08 */
[C---:B------:R-:W-:Y:S01]  /*45e0*/  ISETP.GT.U32.AND P1, PT, R8.reuse, R18, PT ;  /* 0x000000120800720c */ /* 0x040fe20003f24070 */
[--C-:B------:R-:W-:Y:S01]  /*45f0*/  @!P0 IMAD.IADD R43, R43, 0x1, -R8.reuse ;  /* 0x000000012b2b8824 */ /* 0x100fe200078e0a08 */
[C---:B------:R-:W-:Y:S01]  /*4600*/  ISETP.GT.U32.AND P6, PT, R8.reuse, R25, PT ;  /* 0x000000190800720c */ /* 0x040fe20003fc4070 */
[----:B------:R-:W-:Y:S01]  /*4610*/  @!P5 IMAD.IADD R51, R51, 0x1, -R8 ;  /* 0x000000013333d824 */ /* 0x000fe200078e0a08 */
[C---:B------:R-:W-:Y:S01]  /*4620*/  ISETP.GT.U32.AND P0, PT, R8.reuse, R19, PT ;  /* 0x000000130800720c */ /* 0x040fe20003f04070 */
[----:B------:R-:W-:Y:S01]  /*4630*/  IMAD.MOV R12, RZ, RZ, -R12 ;  /* 0x000000ffff0c7224 */ /* 0x000fe200078e0a0c */
[C---:B------:R-:W-:Y:S01]  /*4640*/  ISETP.GT.U32.AND P5, PT, R8.reuse, R27, PT ;  /* 0x0000001b0800720c */ /* 0x040fe20003fa4070 */
[----:B------:R-:W-:-:S02]  /*4650*/  IMAD R59, R8, R13, R59 ;  /* 0x0000000d083b7224 */ /* 0x000fc400078e023b */
[----:B------:R-:W-:Y:S01]  /*4660*/  @!P4 IMAD.IADD R22, R22, 0x1, -R8 ;  /* 0x000000011616c824 */ /* 0x000fe200078e0a08 */
[----:B------:R-:W-:Y:S01]  /*4670*/  ISETP.GT.U32.AND P4, PT, R8, R35, PT ;  /* 0x000000230800720c */ /* 0x000fe20003f84070 */
[----:B------:R-:W-:-:S04]  /*4680*/  IMAD.HI.U32 R14, R9, R63, RZ ;  /* 0x0000003f090e7227 */ /* 0x000fc800078e00ff */
[--C-:B------:R-:W-:Y:S01]  /*4690*/  @!P3 IMAD.IADD R23, R23, 0x1, -R8.reuse ;  /* 0x000000011717b824 */ /* 0x100fe200078e0a08 */
[C---:B------:R-:W-:Y:S01]  /*46a0*/  ISETP.GT.U32.AND P3, PT, R8.reuse, R47, PT ;  /* 0x0000002f0800720c */ /* 0x040fe20003f64070 */
[C---:B------:R-:W-:Y:S02]  /*46b0*/  IMAD R55, R8.reuse, R12, R55 ;  /* 0x0000000c08377224 */ /* 0x040fe400078e0237 */
[----:B------:R-:W-:Y:S01]  /*46c0*/  @!P2 IMAD.IADD R31, R31, 0x1, -R8 ;  /* 0x000000011f1fa824 */ /* 0x000fe200078e0a08 */
[----:B------:R-:W-:Y:S01]  /*46d0*/  ISETP.GT.U32.AND P2, PT, R8, R59, PT ;  /* 0x0000003b0800720c */ /* 0x000fe20003f44070 */
[----:B------:R-:W-:Y:S02]  /*46e0*/  IMAD.MOV R14, RZ, RZ, -R14 ;  /* 0x000000ffff0e7224 */ /* 0x000fe400078e0a0e */
[----:B------:R-:W-:-:S04]  /*46f0*/  IMAD.HI.U32 R12, R9, R75, RZ ;  /* 0x0000004b090c7227 */ /* 0x000fc800078e00ff */
[----:B------:R-:W-:Y:S02]  /*4700*/  IMAD R63, R8, R14, R63 ;  /* 0x0000000e083f7224 */ /* 0x000fe400078e023f */
[----:B------:R-:W-:Y:S02]  /*4710*/  IMAD.MOV R12, RZ, RZ, -R12 ;  /* 0x000000ffff0c7224 */ /* 0x000fe400078e0a0c */
[----:B------:R-:W-:-:S04]  /*4720*/  IMAD.HI.U32 R14, R9, R83, RZ ;  /* 0x00000053090e7227 */ /* 0x000fc800078e00ff */
[--C-:B------:R-:W-:Y:S01]  /*4730*/  @!P1 IMAD.IADD R18, R18, 0x1, -R8.reuse ;  /* 0x0000000112129824 */ /* 0x100fe200078e0a08 */
[C---:B------:R-:W-:Y:S01]  /*4740*/  ISETP.GT.U32.AND P1, PT, R8.reuse, R39, PT ;  /* 0x000000270800720c */ /* 0x040fe20003f24070 */
[C---:B------:R-:W-:Y:S02]  /*4750*/  IMAD R75, R8.reuse, R12, R75 ;  /* 0x0000000c084b7224 */ /* 0x040fe400078e024b */
[--C-:B------:R-:W-:Y:S01]  /*4760*/  @!P6 IMAD.IADD R25, R25, 0x1, -R8.reuse ;  /* 0x000000011919e824 */ /* 0x100fe200078e0a08 */
[C---:B------:R-:W-:Y:S01]  /*4770*/  ISETP.GT.U32.AND P6, PT, R8.reuse, R51, PT ;  /* 0x000000330800720c */ /* 0x040fe20003fc4070 */
[--C-:B------:R-:W-:Y:S01]  /*4780*/  @!P0 IMAD.IADD R19, R19, 0x1, -R8.reuse ;  /* 0x0000000113138824 */ /* 0x100fe200078e0a08 */
[C---:B------:R-:W-:Y:S01]  /*4790*/  ISETP.GT.U32.AND P0, PT, R8.reuse, R43, PT ;  /* 0x0000002b0800720c */ /* 0x040fe20003f04070 */
[----:B------:R-:W-:Y:S01]  /*47a0*/  @!P5 IMAD.IADD R27, R27, 0x1, -R8 ;  /* 0x000000011b1bd824 */ /* 0x000fe200078e0a08 */
[----:B------:R-:W-:Y:S01]  /*47b0*/  ISETP.GT.U32.AND P5, PT, R8, R55, PT ;  /* 0x000000370800720c */ /* 0x000fe20003fa4070 */
[----:B------:R-:W-:-:S02]  /*47c0*/  IMAD.MOV R14, RZ, RZ, -R14 ;  /* 0x000000ffff0e7224 */ /* 0x000fc400078e0a0e */
        /* <DEDUP_REMOVED lines=10> */
[C---:B------:R-:W-:Y:S02]  /*4870*/  IMAD R79, R8.reuse, R13, R79 ;  /* 0x0000000d084f7224 */ /* 0x040fe400078e024f */
[----:B------:R-:W-:Y:S02]  /*4880*/  IMAD.MOV R14, RZ, RZ, -R14 ;  /* 0x000000ffff0e7224 */ /* 0x000fe400078e0a0e */
[----:B------:R-:W-:Y:S01]  /*4890*/  @!P1 IMAD.IADD R39, R39, 0x1, -R8 ;  /* 0x0000000127279824 */ /* 0x000fe200078e0a08 */
[----:B------:R-:W-:Y:S01]  /*48a0*/  ISETP.GT.U32.AND P1, PT, R8, R67, PT ;  /* 0x000000430800720c */ /* 0x000fe20003f24070 */
[----:B------:R-:W-:-:S04]  /*48b0*/  IMAD.HI.U32 R12, R9, R95, RZ ;  /* 0x0000005f090c7227 */ /* 0x000fc800078e00ff */
[C---:B------:R-:W-:Y:S02]  /*48c0*/  IMAD R103, R8.reuse, R14, R103 ;  /* 0x0000000e08677224 */ /* 0x040fe400078e0267 */
[--C-:B------:R-:W-:Y:S01]  /*48d0*/  @!P0 IMAD.IADD R43, R43, 0x1, -R8.reuse ;  /* 0x000000012b2b8824 */ /* 0x100fe200078e0a08 */
[C---:B------:R-:W-:Y:S01]  /*48e0*/  ISETP.GT.U32.AND P0, PT, R8.reuse, R71, PT ;  /* 0x000000470800720c */ /* 0x040fe20003f04070 */
[--C-:B------:R-:W-:Y:S01]  /*48f0*/  @!P6 IMAD.IADD R51, R51, 0x1, -R8.reuse ;  /* 0x000000013333e824 */ /* 0x100fe200078e0a08 */
[C---:B------:R-:W-:Y:S01]  /*4900*/  ISETP.GT.U32.AND P6, PT, R8.reuse, R79, PT ;  /* 0x0000004f0800720c */ /* 0x040fe20003fc4070 */
[--C-:B------:R-:W-:Y:S01]  /*4910*/  @!P5 IMAD.IADD R55, R55, 0x1, -R8.reuse ;  /* 0x000000013737d824 */ /* 0x100fe200078e0a08 */
[C---:B------:R-:W-:Y:S01]  /*4920*/  ISETP.GT.U32.AND P5, PT, R8.reuse, R83, PT ;  /* 0x000000530800720c */ /* 0x040fe20003fa4070 */
        /* <DEDUP_REMOVED lines=12> */
[C---:B------:R-:W-:Y:S01]  /*49f0*/  ISETP.GT.U32.AND P1, PT, R8.reuse, R95, PT ;  /* 0x0000005f0800720c */ /* 0x040fe20003f24070 */
[--C-:B------:R-:W-:Y:S01]  /*4a00*/  @!P0 IMAD.IADD R71, R71, 0x1, -R8.reuse ;  /* 0x0000000147478824 */ /* 0x100fe200078e0a08 */
[C---:B------:R-:W-:Y:S01]  /*4a10*/  ISETP.GT.U32.AND P0, PT, R8.reuse, R99, PT ;  /* 0x000000630800720c */ /* 0x040fe20003f04070 */
[--C-:B------:R-:W-:Y:S02]  /*4a20*/  @!P6 IMAD.IADD R79, R79, 0x1, -R8.reuse ;  /* 0x000000014f4fe824 */ /* 0x100fe400078e0a08 */
        /* <DEDUP_REMOVED lines=10> */
[----:B------:R-:W-:Y:S01]  /*4ad0*/  @!P1 IMAD.IADD R95, R95, 0x1, -R8 ;  /* 0x000000015f5f9824 */ /* 0x000fe200078e0a08 */
[----:B------:R-:W-:Y:S01]  /*4ae0*/  ISETP.GT.U32.AND P1, PT, R8, R71, PT ;  /* 0x000000470800720c */ /* 0x000fe20003f24070 */
[----:B------:R-:W-:-:S04]  /*4af0*/  IMAD.HI.U32 R14, R9, R123, RZ ;  /* 0x0000007b090e7227 */ /* 0x000fc800078e00ff */
[--C-:B------:R-:W-:Y:S01]  /*4b00*/  @!P0 IMAD.IADD R99, R99, 0x1, -R8.reuse ;  /* 0x0000000163638824 */ /* 0x100fe200078e0a08 */
[C---:B------:R-:W-:Y:S01]  /*4b10*/  ISETP.GT.U32.AND P0, PT, R8.reuse, R75, PT ;  /* 0x0000004b0800720c */ /* 0x040fe20003f04070 */
[--C-:B------:R-:W-:Y:S01]  /*4b20*/  @!P5 IMAD.IADD R59, R59, 0x1, -R8.reuse ;  /* 0x000000013b3bd824 */ /* 0x100fe200078e0a08 */
[C---:B------:R-:W-:Y:S01]  /*4b30*/  ISETP.GT.U32.AND P5, PT, R8.reuse, R83, PT ;  /* 0x000000530800720c */ /* 0x040fe20003fa4070 */
[C---:B------:R-:W-:Y:S02]  /*4b40*/  IMAD R115, R8.reuse, R12, R115 ;  /* 0x0000000c08737224 */ /* 0x040fe400078e0273 */
[----:B------:R-:W-:Y:S01]  /*4b50*/  @!P4 IMAD.IADD R67, R67, 0x1, -R8 ;  /* 0x000000014343c824 */ /* 0x000fe200078e0a08 */
[----:B------:R-:W-:Y:S01]  /*4b60*/  ISETP.GT.U32.AND P4, PT, R8, R91, PT ;  /* 0x0000005b0800720c */ /* 0x000fe20003f84070 */
[----:B------:R-:W-:Y:S02]  /*4b70*/  IMAD.MOV R14, RZ, RZ, -R14 ;  /* 0x000000ffff0e7224 */ /* 0x000fe400078e0a0e */
[----:B------:R-:W-:-:S04]  /*4b80*/  IMAD.HI.U32 R13, R9, R119, RZ ;  /* 0x00000077090d7227 */ /* 0x000fc800078e00ff */
[--C-:B------:R-:W-:Y:S01]  /*4b90*/  @!P3 IMAD.IADD R79, R79, 0x1, -R8.reuse ;  /* 0x000000014f4fb824 */ /* 0x100fe200078e0a08 */
[C---:B------:R-:W-:Y:S01]  /*4ba0*/  ISETP.GT.U32.AND P3, PT, R8.reuse, R107, PT ;  /* 0x0000006b0800720c */ /* 0x040fe20003f64070 */
[----:B------:R-:W-:Y:S01]  /*4bb0*/  @!P2 IMAD.IADD R87, R87, 0x1, -R8 ;  /* 0x000000015757a824 */ /* 0x000fe200078e0a08 */
[C---:B------:R-:W-:Y:S01]  /*4bc0*/  ISETP.GT.U32.AND P2, PT, R8.reuse, R115, PT ;  /* 0x000000730800720c */ /* 0x040fe20003f44070 */
[----:B------:R-:W-:Y:S02]  /*4bd0*/  IMAD R123, R8, R14, R123 ;  /* 0x0000000e087b7224 */ /* 0x000fe400078e027b */
[----:B------:R-:W-:-:S04]  /*4be0*/  IMAD.HI.U32 R12, R9, R135, RZ ;  /* 0x00000087090c7227 */ /* 0x000fc800078e00ff */
[----:B------:R-:W-:Y:S02]  /*4bf0*/  IMAD.MOV R13, RZ, RZ, -R13 ;  /* 0x000000ffff0d7224 */ /* 0x000fe400078e0a0d */
[----:B------:R-:W-:Y:S01]  /*4c00*/  IMAD.HI.U32 R14, R9, R143, RZ ;  /* 0x0000008f090e7227 */ /* 0x000fe200078e00ff */
[----:B------:R-:W-:-:S03]  /*4c10*/  ISETP.GT.U32.AND P6, PT, R8, R55, PT ;  /* 0x000000370800720c */ /* 0x000fc60003fc4070 */
[----:B------:R-:W-:Y:S02]  /*4c20*/  IMAD.MOV R12, RZ, RZ, -R12 ;  /* 0x000000ffff0c7224 */ /* 0x000fe400078e0a0c */
[C---:B------:R-:W-:Y:S02]  /*4c30*/  IMAD R119, R8.reuse, R13, R119 ;  /* 0x0000000d08777224 */ /* 0x040fe400078e0277 */
[----:B------:R-:W-:Y:S02]  /*4c40*/  IMAD.MOV R14, RZ, RZ, -R14 ;  /* 0x000000ffff0e7224 */ /* 0x000fe400078e0a0e */
[--C-:B------:R-:W-:Y:S01]  /*4c50*/  @!P1 IMAD.IADD R71, R71, 0x1, -R8.reuse ;  /* 0x0000000147479824 */ /* 0x100fe200078e0a08 */
[C---:B------:R-:W-:Y:S01]  /*4c60*/  ISETP.GT.U32.AND P1, PT, R8.reuse, R95, PT ;  /* 0x0000005f0800720c */ /* 0x040fe20003f24070 */
[C---:B------:R-:W-:Y:S02]  /*4c70*/  IMAD R135, R8.reuse, R12, R135 ;  /* 0x0000000c08877224 */ /* 0x040fe400078e0287 */
[--C-:B------:R-:W-:Y:S01]  /*4c80*/  @!P0 IMAD.IADD R75, R75, 0x1, -R8.reuse ;  /* 0x000000014b4b8824 */ /* 0x100fe200078e0a08 */
[C---:B------:R-:W-:Y:S01]  /*4c90*/  ISETP.GT.U32.AND P0, PT, R8.reuse, R99, PT ;  /* 0x000000630800720c */ /* 0x040fe20003f04070 */
[----:B------:R-:W-:Y:S01]  /*4ca0*/  @!P5 IMAD.IADD R83, R83, 0x1, -R8 ;  /* 0x000000015353d824 */ /* 0x000fe200078e0a08 */
[C---:B------:R-:W-:Y:S01]  /*4cb0*/  ISETP.GT.U32.AND P5, PT, R8.reuse, R111, PT ;  /* 0x0000006f0800720c */ /* 0x040fe20003fa4070 */
[----:B------:R-:W-:-:S02]  /*4cc0*/  IMAD R143, R8, R14, R143 ;  /* 0x0000000e088f7224 */ /* 0x000fc400078e028f */
[----:B------:R-:W-:Y:S01]  /*4cd0*/  @!P4 IMAD.IADD R91, R91, 0x1, -R8 ;  /* 0x000000015b5bc824 */ /* 0x000fe200078e0a08 */
[----:B------:R-:W-:Y:S01]  /*4ce0*/  ISETP.GT.U32.AND P4, PT, R8, R119, PT ;  /* 0x000000770800720c */ /* 0x000fe20003f84070 */
[----:B------:R-:W-:-:S04]  /*4cf0*/  IMAD.HI.U32 R13, R9, R139, RZ ;  /* 0x0000008b090d7227 */ /* 0x000fc800078e00ff */
[--C-:B------:R-:W-:Y:S01]  /*4d00*/  @!P3 IMAD.IADD R107, R107, 0x1, -R8.reuse ;  /* 0x000000016b6bb824 */ /* 0x100fe200078e0a08 */
[C---:B------:R-:W-:Y:S01]  /*4d10*/  ISETP.GT.U32.AND P3, PT, R8.reuse, R135, PT ;  /* 0x000000870800720c */ /* 0x040fe20003f64070 */
[--C-:B------:R-:W-:Y:S01]  /*4d20*/  @!P2 IMAD.IADD R115, R115, 0x1, -R8.reuse ;  /* 0x000000017373a824 */ /* 0x100fe200078e0a08 */
[C---:B------:R-:W-:Y:S01]  /*4d30*/  ISETP.GT.U32.AND P2, PT, R8.reuse, R143, PT ;  /* 0x0000008f0800720c */ /* 0x040fe20003f44070 */
[----:B------:R-:W-:Y:S02]  /*4d40*/  IMAD.MOV R13, RZ, RZ, -R13 ;  /* 0x000000ffff0d7224 */ /* 0x000fe400078e0a0d */
[--C-:B------:R-:W-:Y:S01]  /*4d50*/  @!P6 IMAD.IADD R55, R55, 0x1, -R8.reuse ;  /* 0x000000013737e824 */ /* 0x100fe200078e0a08 */
[C---:B------:R-:W-:Y:S01]  /*4d60*/  ISETP.GT.U32.AND P6, PT, R8.reuse, R103, PT ;  /* 0x000000670800720c */ /* 0x040fe20003fc4070 */
        /* <DEDUP_REMOVED lines=10> */
[--C-:B------:R-:W-:Y:S01]  /*4e10*/  @!P3 IMAD.IADD R135, R135, 0x1, -R8.reuse ;  /* 0x000000018787b824 */ /* 0x100fe200078e0a08 */
[C---:B------:R-:W-:Y:S01]  /*4e20*/  ISETP.GT.U32.AND P3, PT, R8.reuse, R111, PT ;  /* 0x0000006f0800720c */ /* 0x040fe20003f64070 */
[----:B------:R-:W-:Y:S01]  /*4e30*/  @!P2 IMAD.IADD R143, R143, 0x1, -R8 ;  /* 0x000000018f8fa824 */ /* 0x000fe200078e0a08 */
        /* <DEDUP_REMOVED lines=60> */
[----:B------:R-:W-:Y:S01]  /*5200*/  @!P6 IMAD.IADD R151, R151, 0x1, -R8 ;  /* 0x000000019797e824 */ /* 0x000fe200078e0a08 */
[----:B------:R-:W-:Y:S01]  /*5210*/  ISETP.GT.U32.AND P6, PT, R8, R183, PT ;  /* 0x000000b70800720c */ /* 0x000fe20003fc4070 */
[----:B------:R-:W-:-:S04]  /*5220*/  IMAD.HI.U32 R12, R9, R21, RZ ;  /* 0x00000015090c7227 */ /* 0x000fc800078e00ff */
[----:B------:R-:W-:Y:S01]  /*5230*/  IMAD.MOV.U32 R17, RZ, RZ, R20 ;  /* 0x000000ffff117224 */ /* 0x000fe200078e0014 */
[----:B------:R-:W-:Y:S01]  /*5240*/  IABS R20, R126 ;  /* 0x0000007e00147213 */ /* 0x000fe20000000000 */
[--C-:B------:R-:W-:Y:S01]  /*5250*/  @!P1 IMAD.IADD R155, R155, 0x1, -R8.reuse ;  /* 0x000000019b9b9824 */ /* 0x100fe200078e0a08 */
[C---:B------:R-:W-:Y:S01]  /*5260*/  ISETP.GT.U32.AND P1, PT, R8.reuse, R181, PT ;  /* 0x000000b50800720c */ /* 0x040fe20003f24070 */
[--C-:B------:R-:W-:Y:S01]  /*5270*/  @!P0 IMAD.IADD R159, R159, 0x1, -R8.reuse ;  /* 0x000000019f9f8824 */ /* 0x100fe200078e0a08 */
[C---:B------:R-:W-:Y:S01]  /*5280*/  ISETP.GT.U32.AND P0, PT, R8.reuse, R179, PT ;  /* 0x000000b30800720c */ /* 0x040fe20003f04070 */
[--C-:B------:R-:W-:Y:S02]  /*5290*/  @!P5 IMAD.IADD R167, R167, 0x1, -R8.reuse ;  /* 0x00000001a7a7d824 */ /* 0x100fe400078e0a08 */
[----:B------:R-:W-:Y:S01]  /*52a0*/  @!P4 IMAD.IADD R185, R185, 0x1, -R8 ;  /* 0x00000001b9b9c824 */ /* 0x000fe200078e0a08 */
[----:B------:R-:W-:Y:S01]  /*52b0*/  ISETP.GT.U32.AND P4, PT, R8, R171, PT ;  /* 0x000000ab0800720c */ /* 0x000fe20003f84070 */
[----:B------:R-:W-:-:S02]  /*52c0*/  IMAD.MOV R12, RZ, RZ, -R12 ;  /* 0x000000ffff0c7224 */ /* 0x000fc400078e0a0c */
[--C-:B------:R-:W-:Y:S01]  /*52d0*/  @!P3 IMAD.IADD R177, R177, 0x1, -R8.reuse ;  /* 0x00000001b1b1b824 */ /* 0x100fe200078e0a08 */
[C---:B------:R-:W-:Y:S01]  /*52e0*/  ISETP.GT.U32.AND P3, PT, R8.reuse, R167, PT ;  /* 0x000000a70800720c */ /* 0x040fe20003f64070 */
[----:B------:R-:W-:Y:S01]  /*52f0*/  @!P2 IMAD.IADD R173, R173, 0x1, -R8 ;  /* 0x00000001adada824 */ /* 0x000fe200078e0a08 */
[----:B------:R-:W-:Y:S01]  /*5300*/  ISETP.GT.U32.AND P2, PT, R8, R185, PT ;  /* 0x000000b90800720c */ /* 0x000fe20003f44070 */
[----:B------:R-:W-:-:S04]  /*5310*/  IMAD.HI.U32 R14, R9, R175, RZ ;  /* 0x000000af090e7227 */ /* 0x000fc800078e00ff */
[----:B------:R-:W-:-:S04]  /*5320*/  IMAD.HI.U32 R13, R9, R20, RZ ;  /* 0x00000014090d7227 */ /* 0x000fc800078e00ff */
[C---:B------:R-:W-:Y:S02]  /*5330*/  IMAD R21, R8.reuse, R12, R21 ;  /* 0x0000000c08157224 */ /* 0x040fe400078e0215 */
[----:B------:R-:W-:Y:S02]  /*5340*/  IMAD.MOV R14, RZ, RZ, -R14 ;  /* 0x000000ffff0e7224 */ /* 0x000fe400078e0a0e */
[----:B------:R-:W-:Y:S02]  /*5350*/  IMAD.MOV R13, RZ, RZ, -R13 ;  /* 0x000000ffff0d7224 */ /* 0x000fe400078e0a0d */
[----:B------:R-:W-:Y:S01]  /*5360*/  @!P6 IMAD.IADD R183, R183, 0x1, -R8 ;  /* 0x00000001b7b7e824 */ /* 0x000fe200078e0a08 */
[C---:B------:R-:W-:Y:S01]  /*5370*/  ISETP.GT.U32.AND P6, PT, R8.reuse, R21, PT ;  /* 0x000000150800720c */ /* 0x040fe20003fc4070 */
[C---:B------:R-:W-:Y:S02]  /*5380*/  IMAD R175, R8.reuse, R14, R175 ;  /* 0x0000000e08af7224 */ /* 0x040fe400078e02af */
[----:B------:R-:W-:-:S02]  /*5390*/  IMAD R20, R8, R13, R20 ;  /* 0x0000000d08147224 */ /* 0x000fc400078e0214 */
[--C-:B------:R-:W-:Y:S01]  /*53a0*/  @!P1 IMAD.IADD R181, R181, 0x1, -R8.reuse ;  /* 0x00000001b5b59824 */ /* 0x100fe200078e0a08 */
[C---:B------:R-:W-:Y:S01]  /*53b0*/  ISETP.GT.U32.AND P1, PT, R8.reuse, R159, PT ;  /* 0x0000009f0800720c */ /* 0x040fe20003f24070 */
[----:B------:R-:W-:Y:S01]  /*53c0*/  @!P0 IMAD.IADD R179, R179, 0x1, -R8 ;  /* 0x00000001b3b38824 */ /* 0x000fe200078e0a08 */
[----:B------:R-:W-:Y:S01]  /*53d0*/  ISETP.GT.U32.AND P0, PT, R8, R163, PT ;  /* 0x000000a30800720c */ /* 0x000fe20003f04070 */
[----:B------:R-:W-:-:S04]  /*53e0*/  IMAD.HI.U32 R14, R9, R174, RZ ;  /* 0x000000ae090e7227 */ /* 0x000fc800078e00ff */
        /* <DEDUP_REMOVED lines=8> */
[----:B------:R-:W-:Y:S02]  /*5470*/  IMAD.MOV R12, RZ, RZ, -R12 ;  /* 0x000000ffff0c7224 */ /* 0x000fe400078e0a0c */
[----:B------:R-:W-:Y:S01]  /*5480*/  @!P2 IMAD.IADD R185, R185, 0x1, -R8 ;  /* 0x00000001b9b9a824 */ /* 0x000fe200078e0a08 */
[C---:B------:R-:W-:Y:S01]  /*5490*/  ISETP.GT.U32.AND P2, PT, R8.reuse, R173, PT ;  /* 0x000000ad0800720c */ /* 0x040fe20003f44070 */
[----:B------:R-:W-:-:S02]  /*54a0*/  IMAD R174, R8, R14, R174 ;  /* 0x0000000e08ae7224 */ /* 0x000fc400078e02ae */
[C---:B------:R-:W-:Y:S02]  /*54b0*/  IMAD R176, R8.reuse, R13, R176 ;  /* 0x0000000d08b07224 */ /* 0x040fe400078e02b0 */
[----:B------:R-:W-:Y:S02]  /*54c0*/  IMAD R178, R8, R12, R178 ;  /* 0x0000000c08b27224 */ /* 0x000fe400078e02b2 */
[----:B------:R-:W-:-:S04]  /*54d0*/  IMAD.HI.U32 R14, R9, R180, RZ ;  /* 0x000000b4090e7227 */ /* 0x000fc800078e00ff */
[----:B------:R-:W-:-:S04]  /*54e0*/  IMAD.HI.U32 R13, R9, R182, RZ ;  /* 0x000000b6090d7227 */ /* 0x000fc800078e00ff */
[----:B------:R-:W-:-:S04]  /*54f0*/  IMAD.HI.U32 R12, R9, R184, RZ ;  /* 0x000000b8090c7227 */ /* 0x000fc800078e00ff */
[----:B------:R-:W-:-:S04]  /*5500*/  IMAD.HI.U32 R11, R9, R186, RZ ;  /* 0x000000ba090b7227 */ /* 0x000fc800078e00ff */
[----:B------:R-:W-:-:S04]  /*5510*/  IMAD.HI.U32 R10, R9, R188, RZ ;  /* 0x000000bc090a7227 */ /* 0x000fc800078e00ff */
[----:B------:R-:W-:-:S04]  /*5520*/  IMAD.HI.U32 R9, R9, R189, RZ ;  /* 0x000000bd09097227 */ /* 0x000fc800078e00ff */
[--C-:B------:R-:W-:Y:S02]  /*5530*/  @!P6 IMAD.IADD R21, R21, 0x1, -R8.reuse ;  /* 0x000000011515e824 */ /* 0x100fe400078e0a08 */
[--C-:B------:R-:W-:Y:S01]  /*5540*/  @!P1 IMAD.IADD R159, R159, 0x1, -R8.reuse ;  /* 0x000000019f9f9824 */ /* 0x100fe200078e0a08 */
[C---:B------:R-:W-:Y:S01]  /*5550*/  ISETP.GT.U32.AND P1, PT, R8.reuse, R181, PT ;  /* 0x000000b50800720c */ /* 0x040fe20003f24070 */
[--C-:B------:R-:W-:Y:S01]  /*5560*/  @!P0 IMAD.IADD R163, R163, 0x1, -R8.reuse ;  /* 0x00000001a3a38824 */ /* 0x100fe200078e0a08 */
[C---:B------:R-:W-:Y:S01]  /*5570*/  ISETP.GT.U32.AND P0, PT, R8.reuse, R179, PT ;  /* 0x000000b30800720c */ /* 0x040fe20003f04070 */
[----:B------:R-:W-:Y:S02]  /*5580*/  IMAD.MOV R9, RZ, RZ, -R9 ;  /* 0x000000ffff097224 */ /* 0x000fe400078e0a09 */
[--C-:B------:R-:W-:Y:S01]  /*5590*/  @!P4 IMAD.IADD R183, R183, 0x1, -R8.reuse ;  /* 0x00000001b7b7c824 */ /* 0x100fe200078e0a08 */
[C---:B------:R-:W-:Y:S01]  /*55a0*/  ISETP.GT.U32.AND P4, PT, R8.reuse, R21, PT ;  /* 0x000000150800720c */ /* 0x040fe20003f84070 */
[--C-:B------:R-:W-:Y:S01]  /*55b0*/  @!P3 IMAD.IADD R177, R177, 0x1, -R8.reuse ;  /* 0x00000001b1b1b824 */ /* 0x100fe200078e0a08 */
[C---:B------:R-:W-:Y:S01]  /*55c0*/  ISETP.GT.U32.AND P3, PT, R8.reuse, R172, PT ;  /* 0x000000ac0800720c */ /* 0x040fe20003f64070 */
[----:B------:R-:W-:Y:S01]  /*55d0*/  @!P2 IMAD.IADD R173, R173, 0x1, -R8 ;  /* 0x00000001adada824 */ /* 0x000fe200078e0a08 */
[C---:B------:R-:W-:Y:S01]  /*55e0*/  ISETP.GT.U32.AND P2, PT, R8.reuse, R176, PT ;  /* 0x000000b00800720c */ /* 0x040fe20003f44070 */
[----:B------:R-:W-:-:S02]  /*55f0*/  IMAD R189, R8, R9, R189 ;  /* 0x0000000908bd7224 */ /* 0x000fc400078e02bd */
[----:B------:R-:W-:Y:S01]  /*5600*/  IMAD.MOV R14, RZ, RZ, -R14 ;  /* 0x000000ffff0e7224 */ /* 0x000fe200078e0a0e */
[----:B------:R-:W1:Y:S01]  /*5610*/  LDS R9, [UR10] ;  /* 0x0000000aff097984 */ /* 0x000e620008000800 */
[----:B------:R-:W-:Y:S02]  /*5620*/  IMAD.MOV R11, RZ, RZ, -R11 ;  /* 0x000000ffff0b7224 */ /* 0x000fe400078e0a0b */
[C---:B------:R-:W-:Y:S02]  /*5630*/  IMAD R180, R8.reuse, R14, R180 ;  /* 0x0000000e08b47224 */ /* 0x040fe400078e02b4 */
[C---:B------:R-:W-:Y:S02]  /*5640*/  IMAD R186, R8.reuse, R11, R186 ;  /* 0x0000000b08ba7224 */ /* 0x040fe400078e02ba */
        /* <DEDUP_REMOVED lines=8> */
[----:B------:R-:W-:Y:S01]  /*56d0*/  @!P2 IMAD.IADD R176, R176, 0x1, -R8 ;  /* 0x00000001b0b0a824 */ /* 0x000fe200078e0a08 */
[----:B------:R-:W-:Y:S01]  /*56e0*/  ISETP.GT.U32.AND P2, PT, R8, R189, PT ;  /* 0x000000bd0800720c */ /* 0x000fe20003f44070 */
[----:B------:R-:W-:-:S02]  /*56f0*/  IMAD.MOV R13, RZ, RZ, -R13 ;  /* 0x000000ffff0d7224 */ /* 0x000fc400078e0a0d */
[----:B------:R-:W-:Y:S02]  /*5700*/  IMAD.MOV R12, RZ, RZ, -R12 ;  /* 0x000000ffff0c7224 */ /* 0x000fe400078e0a0c */
[----:B------:R-:W-:Y:S02]  /*5710*/  IMAD R182, R8, R13, R182 ;  /* 0x0000000d08b67224 */ /* 0x000fe400078e02b6 */
[--C-:B------:R-:W-:Y:S01]  /*5720*/  @!P1 IMAD.IADD R20, R20, 0x1, -R8.reuse ;  /* 0x0000000114149824 */ /* 0x100fe200078e0a08 */
[----:B------:R-:W2:Y:S01]  /*5730*/  LDL R13, [R1+0x548] ;  /* 0x00054800010d7983 */ /* 0x000ea20000100800 */
[--C-:B------:R-:W-:Y:S01]  /*5740*/  @!P0 IMAD.IADD R170, R170, 0x1, -R8.reuse ;  /* 0x00000001aaaa8824 */ /* 0x100fe200078e0a08 */
[----:B------:R-:W-:Y:S01]  /*5750*/  ISETP.GT.U32.AND P1, PT, R8, R182, PT ;  /* 0x000000b60800720c */ /* 0x000fe20003f24070 */
[--C-:B------:R-:W-:Y:S01]  /*5760*/  @!P4 IMAD.IADD R180, R180, 0x1, -R8.reuse ;  /* 0x00000001b4b4c824 */ /* 0x100fe200078e0a08 */
[----:B------:R-:W-:Y:S01]  /*5770*/  STL [R1+0x620], R113 ;  /* 0x0006207101007387 */ /* 0x000fe20000100800 */
[--C-:B------:R-:W-:Y:S01]  /*5780*/  @!P3 IMAD.IADD R186, R186, 0x1, -R8.reuse ;  /* 0x00000001babab824 */ /* 0x100fe200078e0a08 */
[C---:B------:R-:W-:Y:S01]  /*5790*/  ISETP.GT.U32.AND P4, PT, R8.reuse, R170, PT ;  /* 0x000000aa0800720c */ /* 0x040fe20003f84070 */
[----:B------:R-:W-:Y:S01]  /*57a0*/  @!P2 IMAD.IADD R189, R189, 0x1, -R8 ;  /* 0x00000001bdbda824 */ /* 0x000fe200078e0a08 */
[C---:B------:R-:W-:Y:S01]  /*57b0*/  ISETP.GT.U32.AND P3, PT, R8.reuse, R176, PT ;  /* 0x000000b00800720c */ /* 0x040fe20003f64070 */
[----:B------:R-:W-:Y:S01]  /*57c0*/  IMAD.MOV R10, RZ, RZ, -R10 ;  /* 0x000000ffff0a7224 */ /* 0x000fe200078e0a0a */
[----:B------:R-:W-:Y:S01]  /*57d0*/  ISETP.GT.U32.AND P2, PT, R8, R180, PT ;  /* 0x000000b40800720c */ /* 0x000fe20003f44070 */
[----:B------:R-:W-:Y:S01]  /*57e0*/  IMAD.SHL.U32 R11, R190, 0x10, RZ ;  /* 0x00000010be0b7824 */ /* 0x000fe200078e00ff */
[----:B------:R3:W-:Y:S01]  /*57f0*/  STL [R1+0x61c], R112 ;  /* 0x00061c7001007387 */ /* 0x0007e20000100800 */
[----:B------:R-:W-:Y:S01]  /*5800*/  IMAD R184, R8, R12, R184 ;  /* 0x0000000c08b87224 */ /* 0x000fe200078e02b8 */
[----:B------:R-:W-:Y:S01]  /*5810*/  LOP3.LUT R12, R190, 0x40, RZ, 0xc0, !PT ;  /* 0x00000040be0c7812 */ /* 0x000fe200078ec0ff */
[----:B------:R-:W-:Y:S01]  /*5820*/  IMAD R188, R8, R10, R188 ;  /* 0x0000000a08bc7224 */ /* 0x000fe200078e02bc */
[----:B------:R-:W-:Y:S01]  /*5830*/  SHF.R.U32.HI R10, RZ, 0x5, R190 ;  /* 0x00000005ff0a7819 */ /* 0x000fe200000116be */
[--C-:B------:R-:W-:Y:S01]  /*5840*/  @!P1 IMAD.IADD R182, R182, 0x1, -R8.reuse ;  /* 0x00000001b6b69824 */ /* 0x100fe200078e0a08 */
[----:B------:R-:W-:Y:S01]  /*5850*/  LOP3.LUT R11, R11, 0x70, RZ, 0xc0, !PT ;  /* 0x000000700b0b7812 */ /* 0x000fe200078ec0ff */
[--C-:B------:R-:W-:Y:S01]  /*5860*/  @!P4 IMAD.IADD R170, R170, 0x1, -R8.reuse ;  /* 0x00000001aaaac824 */ /* 0x100fe200078e0a08 */
[----:B-1----:R-:W-:Y:S01]  /*5870*/  R2UR UR11, R9 ;  /* 0x00000000090b72ca */ /* 0x002fe200000e0000 */
[--C-:B------:R-:W-:Y:S01]  /*5880*/  @!P3 IMAD.IADD R176, R176, 0x1, -R8.reuse ;  /* 0x00000001b0b0b824 */ /* 0x100fe200078e0a08 */
[----:B------:R-:W-:Y:S01]  /*5890*/  ISETP.GT.U32.AND P4, PT, R8, R182, PT ;  /* 0x000000b60800720c */ /* 0x000fe20003f84070 */
[----:B------:R-:W-:Y:S01]  /*58a0*/  @!P2 IMAD.IADD R180, R180, 0x1, -R8 ;  /* 0x00000001b4b4a824 */ /* 0x000fe200078e0a08 */
[----:B------:R-:W-:Y:S01]  /*58b0*/  ISETP.GT.U32.AND P3, PT, R8, R189, PT ;  /* 0x000000bd0800720c */ /* 0x000fe20003f64070 */
[----:B------:R-:W4:Y:S01]  /*58c0*/  LDL R9, [R1+0x554] ;  /* 0x0005540001097983 */ /* 0x000f220000100800 */
[----:B------:R-:W-:-:S02]  /*58d0*/  LEA.HI R11, R12, R11, RZ, 0x1c ;  /* 0x0000000b0c0b7211 */ /* 0x000fc400078fe0ff */
[----:B------:R-:W-:Y:S01]  /*58e0*/  R2UR UR6, R10 ;  /* 0x000000000a0672ca */ /* 0x000fe200000e0000 */
[----:B------:R-:W3:Y:S01]  /*58f0*/  LDL R12, [R1+0x550] ;  /* 0x00055000010c7983 */ /* 0x000ee20000100800 */
[----:B------:R-:W-:Y:S02]  /*5900*/  ISETP.GE.AND P2, PT, R0, RZ, PT ;  /* 0x000000ff0000720c */ /* 0x000fe40003f46270 */
[C---:B------:R-:W-:Y:S01]  /*5910*/  ISETP.GT.U32.AND P5, PT, R8.reuse, R175, PT ;  /* 0x000000af0800720c */ /* 0x040fe20003fa4070 */
[----:B------:R-:W5:Y:S01]  /*5920*/  LDL R10, [R1+0x54c] ;  /* 0x00054c00010a7983 */ /* 0x000f620000100800 */
[----:B------:R-:W-:Y:S01]  /*5930*/  ISETP.GT.U32.AND P6, PT, R8, R171, PT ;  /* 0x000000ab0800720c */ /* 0x000fe20003fc4070 */
[--C-:B------:R-:W-:Y:S01]  /*5940*/  @!P4 IMAD.IADD R182, R182, 0x1, -R8.reuse ;  /* 0x00000001b6b6c824 */ /* 0x100fe200078e0a08 */
[----:B------:R-:W-:Y:S01]  /*5950*/  ISETP.GE.AND P4, PT, R15, RZ, PT ;  /* 0x000000ff0f00720c */ /* 0x000fe20003f86270 */
[----:B------:R-:W-:Y:S01]  /*5960*/  @!P3 IMAD.IADD R189, R189, 0x1, -R8 ;  /* 0x00000001bdbdb824 */ /* 0x000fe200078e0a08 */
[----:B------:R-:W-:Y:S01]  /*5970*/  ISETP.GE.AND P3, PT, R17, RZ, PT ;  /* 0x000000ff1100720c */ /* 0x000fe20003f66270 */
[----:B------:R-:W5:Y:S01]  /*5980*/  LDL R14, [R1+0x544] ;  /* 0x00054400010e7983 */ /* 0x000f620000100800 */
[----:B------:R-:W-:-:S02]  /*5990*/  ISETP.GT.U32.AND P0, PT, R8, R184, PT ;  /* 0x000000b80800720c */ /* 0x000fc40003f04070 */
[----:B------:R-:W-:Y:S01]  /*59a0*/  ISETP.GT.U32.AND P1, PT, R8, R172, PT ;  /* 0x000000ac0800720c */ /* 0x000fe20003f24070 */
[----:B------:R-:W-:Y:S01]  /*59b0*/  @!P2 IMAD.MOV R109, RZ, RZ, -R109 ;  /* 0x000000ffff6da224 */ /* 0x000fe200078e0a6d */
[----:B------:R-:W5:Y:S01]  /*59c0*/  LDL R15, [R1+0x540] ;  /* 0x00054000010f7983 */ /* 0x000f620000100800 */
[----:B------:R-:W-:Y:S01]  /*59d0*/  ISETP.GE.AND P2, PT, R110, RZ, PT ;  /* 0x000000ff6e00720c */ /* 0x000fe20003f46270 */
[--C-:B------:R-:W-:Y:S01]  /*59e0*/  @!P5 IMAD.IADD R175, R175, 0x1, -R8.reuse ;  /* 0x00000001afafd824 */ /* 0x100fe200078e0a08 */
[C---:B------:R-:W-:Y:S01]  /*59f0*/  ISETP.GT.U32.AND P5, PT, R8.reuse, R187, PT ;  /* 0x000000bb0800720c */ /* 0x040fe20003fa4070 */
[----:B------:R-:W5:Y:S01]  /*5a00*/  LDL R17, [R1+0x53c] ;  /* 0x00053c0001117983 */ /* 0x000f620000100800 */
[--C-:B------:R-:W-:Y:S01]  /*5a10*/  @!P6 IMAD.IADD R171, R171, 0x1, -R8.reuse ;  /* 0x00000001ababe824 */ /* 0x100fe200078e0a08 */
[----:B------:R-:W-:Y:S02]  /*5a20*/  ISETP.GT.U32.AND P6, PT, R8, R178, PT ;  /* 0x000000b20800720c */ /* 0x000fe40003fc4070 */
[----:B------:R-:W5:Y:S01]  /*5a30*/  LDL R110, [R1+0x5b4] ;  /* 0x0005b400016e7983 */ /* 0x000f620000100800 */
[----:B------:R-:W-:-:S02]  /*5a40*/  @!P0 IMAD.IADD R184, R184, 0x1, -R8 ;  /* 0x00000001b8b88824 */ /* 0x000fc400078e0a08 */
[--C-:B------:R-:W-:Y:S02]  /*5a50*/  @!P1 IMAD.IADD R172, R172, 0x1, -R8.reuse ;  /* 0x00000001acac9824 */ /* 0x100fe400078e0a08 */
[----:B------:R-:W-:Y:S01]  /*5a60*/  @!P4 IMAD.MOV R105, RZ, RZ, -R105 ;  /* 0x000000ffff69c224 */ /* 0x000fe200078e0a69 */
[----:B------:R-:W-:Y:S01]  /*5a70*/  BAR.SYNC.DEFER_BLOCKING 0x0 ;  /* 0x0000000000007b1d */ /* 0x000fe20000010000 */
[C---:B------:R-:W-:Y:S01]  /*5a80*/  ISETP.GT.U32.AND P1, PT, R8.reuse, R184, PT ;  /* 0x000000b80800720c */ /* 0x040fe20003f24070 */
[--C-:B------:R-:W-:Y:S01]  /*5a90*/  @!P5 IMAD.IADD R187, R187, 0x1, -R8.reuse ;  /* 0x00000001bbbbd824 */ /* 0x100fe200078e0a08 */
[----:B------:R-:W-:Y:S02]  /*5aa0*/  ISETP.GT.U32.AND P5, PT, R8, R175, PT ;  /* 0x000000af0800720c */ /* 0x000fe40003fa4070 */
[----:B------:R-:W-:Y:S01]  /*5ab0*/  @!P6 IMAD.IADD R178, R178, 0x1, -R8 ;  /* 0x00000001b2b2e824 */ /* 0x000fe200078e0a08 */
[----:B------:R-:W-:-:S10]  /*5ac0*/  ISETP.GT.U32.AND P6, PT, R8, R20, PT ;  /* 0x000000140800720c */ /* 0x000fd40003fc4070 */
[--C-:B------:R-:W-:Y:S01]  /*5ad0*/  @!P5 IMAD.IADD R175, R175, 0x1, -R8.reuse ;  /* 0x00000001afafd824 */ /* 0x100fe200078e0a08 */
[----:B------:R-:W-:Y:S02]  /*5ae0*/  ISETP.GT.U32.AND P5, PT, R8, R174, PT ;  /* 0x000000ae0800720c */ /* 0x000fe40003fa4070 */
[----:B------:R-:W-:-:S11]  /*5af0*/  @!P6 IMAD.IADD R20, R20, 0x1, -R8 ;  /* 0x000000011414e824 */ /* 0x000fd600078e0a08 */
[----:B------:R-:W-:Y:S01]  /*5b00*/  @!P5 IMAD.IADD R174, R174, 0x1, -R8 ;  /* 0x00000001aeaed824 */ /* 0x000fe200078e0a08 */
[----:B------:R-:W-:-:S04]  /*5b10*/  ISETP.GT.U32.AND P5, PT, R8, R188, PT ;  /* 0x000000bc0800720c */ /* 0x000fc80003fa4070 */
[----:B------:R-:W-:-:S09]  /*5b20*/  ISETP.GT.U32.AND P0, PT, R8, R174, PT ;  /* 0x000000ae0800720c */ /* 0x000fd20003f04070 */
[----:B------:R-:W-:Y:S01]  /*5b30*/  @!P5 IMAD.IADD R188, R188, 0x1, -R8 ;  /* 0x00000001bcbcd824 */ /* 0x000fe200078e0a08 */
[----:B------:R-:W-:-:S03]  /*5b40*/  ISETP.GT.U32.AND P5, PT, R8, R178, PT ;  /* 0x000000b20800720c */ /* 0x000fc60003fa4070 */
[----:B------:R-:W-:Y:S01]  /*5b50*/  @!P0 IMAD.IADD R174, R174, 0x1, -R8 ;  /* 0x00000001aeae8824 */ /* 0x000fe200078e0a08 */
[C---:B------:R-:W-:Y:S02]  /*5b60*/  ISETP.GT.U32.AND P0, PT, R8.reuse, R186, PT ;  /* 0x000000ba0800720c */ /* 0x040fe40003f04070 */
[----:B------:R-:W-:-:S07]  /*5b70*/  ISETP.GT.U32.AND P6, PT, R8, R188, PT ;  /* 0x000000bc0800720c */ /* 0x000fce0003fc4070 */
[----:B------:R-:W-:Y:S01]  /*5b80*/  @!P5 IMAD.IADD R178, R178, 0x1, -R8 ;  /* 0x00000001b2b2d824 */ /* 0x000fe200078e0a08 */
[----:B------:R-:W-:-:S03]  /*5b90*/  ISETP.GT.U32.AND P5, PT, R5, R16, PT ;  /* 0x000000100500720c */ /* 0x000fc60003fa4070 */
[----:B------:R-:W-:Y:S01]  /*5ba0*/  @!P0 IMAD.IADD R186, R186, 0x1, -R8 ;  /* 0x00000001baba8824 */ /* 0x000fe200078e0a08 */
[----:B------:R-:W-:-:S09]  /*5bb0*/  ISETP.GE.AND P0, PT, R197, RZ, PT ;  /* 0x000000ffc500720c */ /* 0x000fd20003f06270 */
[----:B------:R-:W-:Y:S01]  /*5bc0*/  @!P5 IMAD.IADD R16, R16, 0x1, -R5 ;  /* 0x000000011010d824 */ /* 0x000fe200078e0a05 */
[----:B------:R-:W-:Y:S01]  /*5bd0*/  ISETP.GE.AND P5, PT, R196, RZ, PT ;  /* 0x000000ffc400720c */ /* 0x000fe20003fa6270 */
[----:B------:R-:W-:Y:S01]  /*5be0*/  @!P3 IMAD.MOV R104, RZ, RZ, -R104 ;  /* 0x000000ffff68b224 */ /* 0x000fe200078e0a68 */
[----:B------:R-:W5:Y:S01]  /*5bf0*/  LDL R5, [R1+0x5a4] ;  /* 0x0005a40001057983 */ /* 0x000f620000100800 */
[----:B------:R-:W-:Y:S01]  /*5c00*/  @!P0 IMAD.MOV R108, RZ, RZ, -R108 ;  /* 0x000000ffff6c8224 */ /* 0x000fe200078e0a6c */
[----:B------:R-:W1:Y:S09]  /*5c10*/  LDC.64 R196, c[0x0][0x3a8] ;  /* 0x0000ea00ffc47b82 */ /* 0x000e720000000a00 */
[----:B------:R-:W-:-:S02]  /*5c20*/  @!P5 IMAD.MOV R106, RZ, RZ, -R106 ;  /* 0x000000ffff6ad224 */ /* 0x000fc400078e0a6a */
[----:B------:R-:W-:Y:S02]  /*5c30*/  @!P2 IMAD.MOV R102, RZ, RZ, -R102 ;  /* 0x000000ffff66a224 */ /* 0x000fe400078e0a66 */
[--C-:B------:R-:W-:Y:S02]  /*5c40*/  @!P1 IMAD.IADD R184, R184, 0x1, -R8.reuse ;  /* 0x00000001b8b89824 */ /* 0x100fe400078e0a08 */
[----:B------:R-:W-:Y:S02]  /*5c50*/  @!P6 IMAD.IADD R188, R188, 0x1, -R8 ;  /* 0x00000001bcbce824 */ /* 0x000fe400078e0a08 */
[----:B------:R-:W5:Y:S01]  /*5c60*/  LDL R8, [R1+0x5a0] ;  /* 0x0005a00001087983 */ /* 0x000f620000100800 */
[----:B--2---:R-:W-:-:S03]  /*5c70*/  ISETP.GE.AND P3, PT, R13, RZ, PT ;  /* 0x000000ff0d00720c */ /* 0x004fc60003f66270 */
[----:B------:R-:W2:Y:S01]  /*5c80*/  LDL R13, [R1+0x590] ;  /* 0x00059000010d7983 */ /* 0x000ea20000100800 */
[----:B----4-:R-:W-:-:S03]  /*5c90*/  ISETP.GE.AND P0, PT, R9, RZ, PT ;  /* 0x000000ff0900720c */ /* 0x010fc60003f06270 */
[----:B------:R-:W4:Y:S01]  /*5ca0*/  LDL R9, [R1+0x59c] ;  /* 0x00059c0001097983 */ /* 0x000f220000100800 */
[----:B---3--:R-:W-:-:S03]  /*5cb0*/  ISETP.GE.AND P5, PT, R12, RZ, PT ;  /* 0x000000ff0c00720c */ /* 0x008fc60003fa6270 */
[----:B------:R-:W3:Y:S01]  /*5cc0*/  LDL R12, [R1+0x598] ;  /* 0x00059800010c7983 */ /* 0x000ee20000100800 */
[----:B-----5:R-:W-:-:S03]  /*5cd0*/  ISETP.GE.AND P4, PT, R10, RZ, PT ;  /* 0x000000ff0a00720c */ /* 0x020fc60003f86270 */
[----:B------:R-:W5:Y:S02]  /*5ce0*/  LDL R10, [R1+0x594] ;  /* 0x00059400010a7983 */ /* 0x000f640000100800 */
[----:B------:R-:W-:Y:S01]  /*5cf0*/  @!P0 IMAD.MOV R101, RZ, RZ, -R101 ;  /* 0x000000ffff658224 */ /* 0x000fe200078e0a65 */
[----:B------:R-:W-:Y:S02]  /*5d00*/  ISETP.GE.AND P2, PT, R14, RZ, PT ;  /* 0x000000ff0e00720c */ /* 0x000fe40003f46270 */
[----:B------:R-:W5:Y:S01]  /*5d10*/  LDL R14, [R1+0x58c] ;  /* 0x00058c00010e7983 */ /* 0x000f620000100800 */
[----:B------:R-:W-:Y:S01]  /*5d20*/  @!P5 IMAD.MOV R100, RZ, RZ, -R100 ;  /* 0x000000ffff64d224 */ /* 0x000fe200078e0a64 */
[----:B------:R-:W-:-:S03]  /*5d30*/  ISETP.GE.AND P0, PT, R15, RZ, PT ;  /* 0x000000ff0f00720c */ /* 0x000fc60003f06270 */
[----:B------:R-:W-:Y:S01]  /*5d40*/  @!P4 IMAD.MOV R98, RZ, RZ, -R98 ;  /* 0x000000ffff62c224 */ /* 0x000fe200078e0a62 */
[----:B------:R-:W5:Y:S01]  /*5d50*/  LDL R15, [R1+0x588] ;  /* 0x00058800010f7983 */ /* 0x000f620000100800 */
[----:B------:R-:W-:-:S03]  /*5d60*/  ISETP.GE.AND P5, PT, R17, RZ, PT ;  /* 0x000000ff1100720c */ /* 0x000fc60003fa6270 */
[----:B------:R-:W5:Y:S01]  /*5d70*/  LDL R17, [R1+0x584] ;  /* 0x0005840001117983 */ /* 0x000f620000100800 */
[----:B------:R-:W-:-:S03]  /*5d80*/  ISETP.GE.AND P4, PT, R110, RZ, PT ;  /* 0x000000ff6e00720c */ /* 0x000fc60003f86270 */
[----:B------:R-:W5:Y:S01]  /*5d90*/  LDL.LU R110, [R1+0x7f8] ;  /* 0x0007f800016e7983 */ /* 0x000f620000300800 */
[----:B------:R-:W-:Y:S02]  /*5da0*/  @!P3 IMAD.MOV R97, RZ, RZ, -R97 ;  /* 0x000000ffff61b224 */ /* 0x000fe400078e0a61 */
[----:B------:R-:W-:Y:S02]  /*5db0*/  @!P2 IMAD.MOV R96, RZ, RZ, -R96 ;  /* 0x000000ffff60a224 */ /* 0x000fe400078e0a60 */
[----:B------:R-:W-:Y:S02]  /*5dc0*/  @!P0 IMAD.MOV R94, RZ, RZ, -R94 ;  /* 0x000000ffff5e8224 */ /* 0x000fe400078e0a5e */
[----:B------:R-:W-:-:S03]  /*5dd0*/  @!P5 IMAD.MOV R93, RZ, RZ, -R93 ;  /* 0x000000ffff5dd224 */ /* 0x000fc600078e0a5d */
[----:B------:R-:W-:Y:S01]  /*5de0*/  @!P4 IMAD.MOV R92, RZ, RZ, -R92 ;  /* 0x000000ffff5cc224 */ /* 0x000fe200078e0a5c */
[----:B------:R-:W-:Y:S02]  /*5df0*/  ISETP.GE.AND P2, PT, R5, RZ, PT ;  /* 0x000000ff0500720c */ /* 0x000fe40003f46270 */
[----:B------:R-:W-:-:S11]  /*5e00*/  ISETP.GE.AND P0, PT, R8, RZ, PT ;  /* 0x000000ff0800720c */ /* 0x000fd60003f06270 */
[----:B------:R-:W-:Y:S02]  /*5e10*/  @!P2 IMAD.MOV R89, RZ, RZ, -R89 ;  /* 0x000000ffff59a224 */ /* 0x000fe400078e0a59 */
[----:B------:R-:W-:Y:S01]  /*5e20*/  @!P0 IMAD.MOV R88, RZ, RZ, -R88 ;  /* 0x000000ffff588224 */ /* 0x000fe200078e0a58 */
[----:B--2---:R-:W-:Y:S02]  /*5e30*/  ISETP.GE.AND P2, PT, R13, RZ, PT ;  /* 0x000000ff0d00720c */ /* 0x004fe40003f46270 */
[----:B----4-:R-:W-:Y:S02]  /*5e40*/  ISETP.GE.AND P5, PT, R9, RZ, PT ;  /* 0x000000ff0900720c */ /* 0x010fe40003fa6270 */
[----:B---3--:R-:W-:Y:S02]  /*5e50*/  ISETP.GE.AND P4, PT, R12, RZ, PT ;  /* 0x000000ff0c00720c */ /* 0x008fe40003f86270 */
[----:B-----5:R-:W-:-:S09]  /*5e60*/  ISETP.GE.AND P3, PT, R110, RZ, PT ;  /* 0x000000ff6e00720c */ /* 0x020fd20003f66270 */
[----:B------:R-:W-:Y:S01]  /*5e70*/  @!P5 IMAD.MOV R86, RZ, RZ, -R86 ;  /* 0x000000ffff56d224 */ /* 0x000fe200078e0a56 */
[----:B------:R-:W-:Y:S01]  /*5e80*/  ISETP.GE.AND P0, PT, R14, RZ, PT ;  /* 0x000000ff0e00720c */ /* 0x000fe20003f06270 */
[----:B------:R-:W-:Y:S01]  /*5e90*/  @!P4 IMAD.MOV R85, RZ, RZ, -R85 ;  /* 0x000000ffff55c224 */ /* 0x000fe200078e0a55 */
[----:B------:R-:W-:Y:S01]  /*5ea0*/  ISETP.GE.AND P5, PT, R15, RZ, PT ;  /* 0x000000ff0f00720c */ /* 0x000fe20003fa6270 */
[----:B------:R-:W-:Y:S01]  /*5eb0*/  @!P2 IMAD.MOV R82, RZ, RZ, -R82 ;  /* 0x000000ffff52a224 */ /* 0x000fe200078e0a52 */
[----:B------:R-:W2:Y:S01]  /*5ec0*/  LDC R110, c[0x0][0x3a0] ;  /* 0x0000e800ff6e7b82 */ /* 0x000ea20000000800 */
[----:B------:R-:W-:Y:S01]  /*5ed0*/  @!P3 IMAD.MOV R90, RZ, RZ, -R90 ;  /* 0x000000ffff5ab224 */ /* 0x000fe200078e0a5a */
[----:B------:R-:W-:-:S07]  /*5ee0*/  ISETP.GE.AND P3, PT, R10, RZ, PT ;  /* 0x000000ff0a00720c */ /* 0x000fce0003f66270 */
[----:B------:R-:W-:Y:S01]  /*5ef0*/  @!P0 IMAD.MOV R81, RZ, RZ, -R81 ;  /* 0x000000ffff518224 */ /* 0x000fe200078e0a51 */
[----:B------:R-:W-:Y:S01]  /*5f00*/  ISETP.GE.AND P4, PT, R17, RZ, PT ;  /* 0x000000ff1100720c */ /* 0x000fe20003f86270 */
[----:B------:R-:W-:Y:S01]  /*5f10*/  @!P5 IMAD.MOV R80, RZ, RZ, -R80 ;  /* 0x000000ffff50d224 */ /* 0x000fe200078e0a50 */
[----:B------:R-:W-:-:S03]  /*5f20*/  ISETP.GE.AND P2, PT, R252, RZ, PT ;  /* 0x000000fffc00720c */ /* 0x000fc60003f46270 */
[----:B------:R-:W-:Y:S01]  /*5f30*/  @!P3 IMAD.MOV R84, RZ, RZ, -R84 ;  /* 0x000000ffff54b224 */ /* 0x000fe200078e0a54 */
[----:B------:R-:W-:Y:S02]  /*5f40*/  ISETP.GE.AND P3, PT, R7, RZ, PT ;  /* 0x000000ff0700720c */ /* 0x000fe40003f66270 */
[----:B------:R-:W3:Y:S01]  /*5f50*/  LDL.LU R7, [R1+0x7f4] ;  /* 0x0007f40001077983 */ /* 0x000ee20000300800 */
[----:B------:R-:W-:Y:S02]  /*5f60*/  ISETP.GE.AND P0, PT, R251, RZ, PT ;  /* 0x000000fffb00720c */ /* 0x000fe40003f06270 */
[----:B------:R-:W-:Y:S02]  /*5f70*/  ISETP.GE.AND P5, PT, R250, RZ, PT ;  /* 0x000000fffa00720c */ /* 0x000fe40003fa6270 */
[----:B------:R-:W-:Y:S01]  /*5f80*/  @!P4 IMAD.MOV R78, RZ, RZ, -R78 ;  /* 0x000000ffff4ec224 */ /* 0x000fe200078e0a4e */
[----:B------:R-:W-:Y:S01]  /*5f90*/  ISETP.GE.AND P4, PT, R249, RZ, PT ;  /* 0x000000fff900720c */ /* 0x000fe20003f86270 */
[----:B------:R-:W-:Y:S01]  /*5fa0*/  @!P2 IMAD.MOV R76, RZ, RZ, -R76 ;  /* 0x000000ffff4ca224 */ /* 0x000fe200078e0a4c */
[----:B------:R-:W-:-:S03]  /*5fb0*/  ISETP.GE.AND P2, PT, R247, RZ, PT ;  /* 0x000000fff700720c */ /* 0x000fc60003f46270 */
[----:B------:R-:W-:Y:S01]  /*5fc0*/  @!P3 IMAD.MOV R77, RZ, RZ, -R77 ;  /* 0x000000ffff4db224 */ /* 0x000fe200078e0a4d */
[----:B------:R-:W-:Y:S02]  /*5fd0*/  ISETP.GE.AND P3, PT, R248, RZ, PT ;  /* 0x000000fff800720c */ /* 0x000fe40003f66270 */
[----:B------:R-:W-:Y:S01]  /*5fe0*/  @!P0 IMAD.MOV R74, RZ, RZ, -R74 ;  /* 0x000000ffff4a8224 */ /* 0x000fe200078e0a4a */
[----:B------:R-:W-:Y:S01]  /*5ff0*/  ISETP.GE.AND P0, PT, R246, RZ, PT ;  /* 0x000000fff600720c */ /* 0x000fe20003f06270 */
[----:B------:R-:W-:Y:S01]  /*6000*/  @!P5 IMAD.MOV R73, RZ, RZ, -R73 ;  /* 0x000000ffff49d224 */ /* 0x000fe200078e0a49 */
        /* <DEDUP_REMOVED lines=190> */
[----:B------:R-:W-:Y:S01]  /*6bf0*/  ISETP.GE.AND P5, PT, R112, RZ, PT ;  /* 0x000000ff7000720c */ /* 0x000fe20003fa6270 */
[----:B--2---:R-:W-:Y:S01]  /*6c00*/  VIADD R153, R110, 0x3f ;  /* 0x0000003f6e997836 */ /* 0x004fe20000000000 */
[----:B------:R-:W-:Y:S01]  /*6c10*/  ISETP.GE.AND P6, PT, R3, RZ, PT ;  /* 0x000000ff0300720c */ /* 0x000fe20003fc6270 */
[----:B------:R-:W-:Y:S01]  /*6c20*/  @!P4 IMAD.MOV R182, RZ, RZ, -R182 ;  /* 0x000000ffffb6c224 */ /* 0x000fe200078e0ab6 */
[----:B------:R-:W-:Y:S01]  /*6c30*/  ISETP.NE.AND P1, PT, R6, RZ, PT ;  /* 0x000000ff0600720c */ /* 0x000fe20003f25270 */
[----:B------:R-:W-:-:S03]  /*6c40*/  @!P2 IMAD.MOV R186, RZ, RZ, -R186 ;  /* 0x000000ffffbaa224 */ /* 0x000fc600078e0aba */
[----:B------:R-:W-:-:S03]  /*6c50*/  @!P3 IMAD.MOV R184, RZ, RZ, -R184 ;  /* 0x000000ffffb8b224 */ /* 0x000fc600078e0ab8 */
[----:B------:R-:W-:Y:S02]  /*6c60*/  @!P0 IMAD.MOV R188, RZ, RZ, -R188 ;  /* 0x000000ffffbc8224 */ /* 0x000fe400078e0abc */
[----:B------:R-:W-:Y:S01]  /*6c70*/  @!P5 IMAD.MOV R189, RZ, RZ, -R189 ;  /* 0x000000ffffbdd224 */ /* 0x000fe200078e0abd */
[----:B------:R-:W-:Y:S02]  /*6c80*/  ISETP.GT.AND P0, PT, R153, 0x3f, PT ;  /* 0x0000003f9900780c */ /* 0x000fe40003f04270 */
[----:B---3--:R-:W-:Y:S02]  /*6c90*/  ISETP.NE.AND P4, PT, R7, RZ, PT ;  /* 0x000000ff0700720c */ /* 0x008fe40003f85270 */
[----:B------:R-:W-:Y:S02]  /*6ca0*/  LOP3.LUT R7, RZ, R7, RZ, 0x33, !PT ;  /* 0x00000007ff077212 */ /* 0x000fe400078e33ff */
[----:B------:R-:W-:Y:S02]  /*6cb0*/  LOP3.LUT R206, R2, 0x6, RZ, 0xfc, !PT ;  /* 0x0000000602ce7812 */ /* 0x000fe400078efcff */
[----:B------:R-:W-:-:S02]  /*6cc0*/  SEL R109, R7, R109, !P4 ;  /* 0x0000006d076d7207 */ /* 0x000fc40006000000 */
[C---:B------:R-:W-:Y:S02]  /*6cd0*/  SEL R108, R7.reuse, R108, !P4 ;  /* 0x0000006c076c7207 */ /* 0x040fe40006000000 */
[C---:B------:R-:W-:Y:S02]  /*6ce0*/  SEL R106, R7.reuse, R106, !P4 ;  /* 0x0000006a076a7207 */ /* 0x040fe40006000000 */
[C---:B------:R-:W-:Y:S02]  /*6cf0*/  SEL R105, R7.reuse, R105, !P4 ;  /* 0x0000006907697207 */ /* 0x040fe40006000000 */
[C---:B------:R-:W-:Y:S02]  /*6d00*/  SEL R104, R7.reuse, R104, !P4 ;  /* 0x0000006807687207 */ /* 0x040fe40006000000 */
[C---:B------:R-:W-:Y:S02]  /*6d10*/  SEL R102, R7.reuse, R102, !P4 ;  /* 0x0000006607667207 */ /* 0x040fe40006000000 */
        /* <DEDUP_REMOVED lines=121> */
[----:B------:R-:W-:Y:S02]  /*74b0*/  SEL R189, R7, R189, !P4 ;  /* 0x000000bd07bd7207 */ /* 0x000fe40006000000 */
[CC--:B------:R-:W-:Y:S02]  /*74c0*/  ISETP.GE.AND P5, PT, R2.reuse, R110.reuse, PT ;  /* 0x0000006e0200720c */ /* 0x0c0fe40003fa6270 */
[----:B------:R-:W-:Y:S02]  /*74d0*/  SEL R7, RZ, 0x4, !P0 ;  /* 0x00000004ff077807 */ /* 0x000fe40004000000 */
[C---:B------:R-:W-:Y:S02]  /*74e0*/  LOP3.LUT R209, R2.reuse, 0x20, RZ, 0xfc, !PT ;  /* 0x0000002002d17812 */ /* 0x040fe400078efcff */
[C---:B------:R-:W-:Y:S01]  /*74f0*/  LOP3.LUT R205, R2.reuse, 0x24, RZ, 0xfc, !PT ;  /* 0x0000002402cd7812 */ /* 0x040fe200078efcff */
[----:B------:R-:W-:Y:S01]  /*7500*/  @!P6 IMAD.MOV R16, RZ, RZ, -R16 ;  /* 0x000000ffff10e224 */ /* 0x000fe200078e0a10 */
[----:B------:R-:W-:Y:S01]  /*7510*/  LOP3.LUT R208, R2, 0x22, RZ, 0xfc, !PT ;  /* 0x0000002202d07812 */ /* 0x000fe200078efcff */
[----:B-1----:R-:W-:Y:S01]  /*7520*/  IMAD R15, R154, R197, RZ ;  /* 0x000000c59a0f7224 */ /* 0x002fe200078e02ff */
[----:B------:R-:W-:-:S02]  /*7530*/  ISETP.GE.AND P6, PT, R206, R110, PT ;  /* 0x0000006ece00720c */ /* 0x000fc40003fc6270 */
[----:B------:R-:W-:Y:S02]  /*7540*/  SEL R17, R7, RZ, !P5 ;  /* 0x000000ff07117207 */ /* 0x000fe40006800000 */
[-C--:B------:R-:W-:Y:S02]  /*7550*/  ISETP.GE.AND P4, PT, R209, R110.reuse, PT ;  /* 0x0000006ed100720c */ /* 0x080fe40003f86270 */
[-C--:B------:R-:W-:Y:S02]  /*7560*/  ISETP.GE.AND P5, PT, R205, R110.reuse, PT ;  /* 0x0000006ecd00720c */ /* 0x080fe40003fa6270 */
[----:B------:R-:W-:Y:S02]  /*7570*/  LOP3.LUT R203, R2, 0x8, RZ, 0xfc, !PT ;  /* 0x0000000802cb7812 */ /* 0x000fe400078efcff */
[----:B------:R-:W-:Y:S02]  /*7580*/  ISETP.GE.AND P3, PT, R208, R110, PT ;  /* 0x0000006ed000720c */ /* 0x000fe40003f66270 */
[----:B------:R-:W-:-:S02]  /*7590*/  @!P1 LOP3.LUT R16, RZ, R6, RZ, 0x33, !PT ;  /* 0x00000006ff109212 */ /* 0x000fc400078e33ff */
[C---:B------:R-:W-:Y:S02]  /*75a0*/  LOP3.LUT R207, R2.reuse, 0x4, RZ, 0xfc, !PT ;  /* 0x0000000402cf7812 */ /* 0x040fe400078efcff */
[C---:B------:R-:W-:Y:S02]  /*75b0*/  LOP3.LUT R202, R2.reuse, 0xa, RZ, 0xfc, !PT ;  /* 0x0000000a02ca7812 */ /* 0x040fe400078efcff */
[----:B------:R-:W-:Y:S02]  /*75c0*/  LEA R9, P1, R15, UR22, 0x2 ;  /* 0x000000160f097c11 */ /* 0x000fe4000f8210ff */
[C---:B------:R-:W-:Y:S02]  /*75d0*/  SEL R12, R7.reuse, RZ, !P6 ;  /* 0x000000ff070c7207 */ /* 0x040fe40007000000 */
[----:B------:R-:W-:Y:S02]  /*75e0*/  LOP3.LUT R210, R2, 0x2, RZ, 0xfc, !PT ;  /* 0x0000000202d27812 */ /* 0x000fe400078efcff */
[----:B------:R-:W-:-:S02]  /*75f0*/  SEL R6, R7, RZ, !P4 ;  /* 0x000000ff07067207 */ /* 0x000fc40006000000 */
[----:B------:R-:W-:Y:S02]  /*7600*/  SEL R3, R7, RZ, !P5 ;  /* 0x000000ff07037207 */ /* 0x000fe40006800000 */
[-C--:B------:R-:W-:Y:S02]  /*7610*/  ISETP.GE.AND P4, PT, R203, R110.reuse, PT ;  /* 0x0000006ecb00720c */ /* 0x080fe40003f86270 */
[----:B------:R-:W-:Y:S02]  /*7620*/  SEL R5, R7, RZ, !P3 ;  /* 0x000000ff07057207 */ /* 0x000fe40005800000 */
[-C--:B------:R-:W-:Y:S02]  /*7630*/  ISETP.GE.AND P0, PT, R207, R110.reuse, PT ;  /* 0x0000006ecf00720c */ /* 0x080fe40003f06270 */
[----:B------:R-:W-:Y:S01]  /*7640*/  ISETP.GE.AND P3, PT, R202, R110, PT ;  /* 0x0000006eca00720c */ /* 0x000fe20003f66270 */
[----:B------:R-:W-:Y:S01]  /*7650*/  STL [R1+0x170], R12 ;  /* 0x0001700c01007387 */ /* 0x000fe20000100800 */
[----:B------:R-:W-:-:S02]  /*7660*/  LOP3.LUT R201, R2, 0x28, RZ, 0xfc, !PT ;  /* 0x0000002802c97812 */ /* 0x000fc400078efcff */
[----:B------:R-:W-:Y:S01]  /*7670*/  LEA.HI.X.SX32 R10, R15, UR23, 0x2, P1 ;  /* 0x000000170f0a7c11 */ /* 0x000fe200088f16ff */
[----:B------:R1:W-:Y:S01]  /*7680*/  STL [R1+0x16c], R3 ;  /* 0x00016c0301007387 */ /* 0x0003e20000100800 */
[----:B------:R-:W-:Y:S02]  /*7690*/  LOP3.LUT R200, R2, 0x2a, RZ, 0xfc, !PT ;  /* 0x0000002a02c87812 */ /* 0x000fe400078efcff */
[----:B------:R-:W-:Y:S02]  /*76a0*/  ISETP.GE.AND P1, PT, R210, R110, PT ;  /* 0x0000006ed200720c */ /* 0x000fe40003f26270 */
[----:B------:R-:W-:Y:S02]  /*76b0*/  LOP3.LUT R204, R2, 0x26, RZ, 0xfc, !PT ;  /* 0x0000002602cc7812 */ /* 0x000fe400078efcff */
[C---:B------:R-:W-:Y:S02]  /*76c0*/  SEL R112, R7.reuse, RZ, !P4 ;  /* 0x000000ff07707207 */ /* 0x040fe40006000000 */
[----:B------:R-:W-:-:S02]  /*76d0*/  SEL R13, R7, RZ, !P0 ;  /* 0x000000ff070d7207 */ /* 0x000fc40004000000 */
[----:B-1----:R-:W-:Y:S02]  /*76e0*/  SEL R3, R7, RZ, !P3 ;  /* 0x000000ff07037207 */ /* 0x002fe40005800000 */
[-C--:B------:R-:W-:Y:S02]  /*76f0*/  ISETP.GE.AND P0, PT, R201, R110.reuse, PT ;  /* 0x0000006ec900720c */ /* 0x080fe40003f06270 */
[----:B------:R-:W-:Y:S02]  /*7700*/  SEL R14, R7, RZ, !P1 ;  /* 0x000000ff070e7207 */ /* 0x000fe40004800000 */
[-C--:B------:R-:W-:Y:S01]  /*7710*/  ISETP.GE.AND P6, PT, R200, R110.reuse, PT ;  /* 0x0000006ec800720c */ /* 0x080fe20003fc6270 */
[----:B------:R1:W-:Y:S01]  /*7720*/  STL [R1+0x180], R112 ;  /* 0x0001807001007387 */ /* 0x0003e20000100800 */
[----:B------:R-:W-:Y:S02]  /*7730*/  LOP3.LUT R150, R2, 0xc, RZ, 0xfc, !PT ;  /* 0x0000000c02967812 */ /* 0x000fe400078efcff */
[----:B------:R-:W-:Y:S01]  /*7740*/  ISETP.GE.AND P1, PT, R204, R110, PT ;  /* 0x0000006ecc00720c */ /* 0x000fe20003f26270 */
[----:B------:R2:W-:Y:S01]  /*7750*/  STL [R1+0x17c], R3 ;  /* 0x00017c0301007387 */ /* 0x0005e20000100800 */
[----:B------:R-:W-:-:S02]  /*7760*/  LOP3.LUT R199, R2, 0xe, RZ, 0xfc, !PT ;  /* 0x0000000e02c77812 */ /* 0x000fc400078efcff */
[-C--:B------:R-:W-:Y:S02]  /*7770*/  ISETP.GE.AND P5, PT, R150, R110.reuse, PT ;  /* 0x0000006e9600720c */ /* 0x080fe40003fa6270 */
[C---:B-1----:R-:W-:Y:S02]  /*7780*/  SEL R112, R7.reuse, RZ, !P0 ;  /* 0x000000ff07707207 */ /* 0x042fe40004000000 */
[C---:B------:R-:W-:Y:S02]  /*7790*/  SEL R12, R7.reuse, RZ, !P1 ;  /* 0x000000ff070c7207 */ /* 0x040fe40004800000 */
[----:B--2---:R-:W-:Y:S02]  /*77a0*/  SEL R3, R7, RZ, !P6 ;  /* 0x000000ff07037207 */ /* 0x004fe40007000000 */
[----:B------:R-:W-:Y:S01]  /*77b0*/  ISETP.GE.AND P1, PT, R199, R110, PT ;  /* 0x0000006ec700720c */ /* 0x000fe20003f26270 */
[----:B------:R1:W-:Y:S01]  /*77c0*/  STL [R1+0x178], R112 ;  /* 0x0001787001007387 */ /* 0x0003e20000100800 */
[----:B------:R-:W-:-:S02]  /*77d0*/  LOP3.LUT R198, R2, 0x2c, RZ, 0xfc, !PT ;  /* 0x0000002c02c67812 */ /* 0x000fc400078efcff */
[----:B------:R-:W-:Y:S01]  /*77e0*/  LOP3.LUT R195, R2, 0x2e, RZ, 0xfc, !PT ;  /* 0x0000002e02c37812 */ /* 0x000fe200078efcff */
[----:B------:R2:W-:Y:S01]  /*77f0*/  STL [R1+0x174], R3 ;  /* 0x0001740301007387 */ /* 0x0005e20000100800 */
[-C--:B------:R-:W-:Y:S02]  /*7800*/  ISETP.GE.AND P4, PT, R198, R110.reuse, PT ;  /* 0x0000006ec600720c */ /* 0x080fe40003f86270 */
[----:B------:R-:W-:Y:S02]  /*7810*/  ISETP.GE.AND P3, PT, R195, R110, PT ;  /* 0x0000006ec300720c */ /* 0x000fe40003f66270 */
[C---:B-1----:R-:W-:Y:S02]  /*7820*/  SEL R112, R7.reuse, RZ, !P5 ;  /* 0x000000ff07707207 */ /* 0x042fe40006800000 */
[----:B--2---:R-:W-:-:S03]  /*7830*/  SEL R3, R7, RZ, !P1 ;  /* 0x000000ff07037207 */ /* 0x004fc60004800000 */
[----:B------:R1:W-:Y:S01]  /*7840*/  STL [R1+0x190], R112 ;  /* 0x0001907001007387 */ /* 0x0003e20000100800 */
[C---:B------:R-:W-:Y:S02]  /*7850*/  LOP3.LUT R194, R2.reuse, 0x10, RZ, 0xfc, !PT ;  /* 0x0000001002c27812 */ /* 0x040fe400078efcff */
        /* <DEDUP_REMOVED lines=40> */
[C---:B------:R-:W-:Y:S01]  /*7ae0*/  LOP3.LUT R161, R2.reuse, 0x3a, RZ, 0xfc, !PT ;  /* 0x0000003a02a17812 */ /* 0x040fe200078efcff */
[----:B------:R2:W-:Y:S01]  /*7af0*/  STL [R1+0x1a4], R3 ;  /* 0x0001a40301007387 */ /* 0x0005e20000100800 */
[C---:B------:R-:W-:Y:S02]  /*7b00*/  LOP3.LUT R160, R2.reuse, 0x1c, RZ, 0xfc, !PT ;  /* 0x0000001c02a07812 */ /* 0x040fe400078efcff */
[C---:B------:R-:W-:Y:S02]  /*7b10*/  LOP3.LUT R158, R2.reuse, 0x1e, RZ, 0xfc, !PT ;  /* 0x0000001e029e7812 */ /* 0x040fe400078efcff */
[----:B------:R-:W-:Y:S02]  /*7b20*/  LOP3.LUT R157, R2, 0x3c, RZ, 0xfc, !PT ;  /* 0x0000003c029d7812 */ /* 0x000fe400078efcff */
[----:B-1----:R-:W-:-:S02]  /*7b30*/  SEL R112, R7, RZ, !P5 ;  /* 0x000000ff07707207 */ /* 0x002fc40006800000 */
[----:B------:R-:W-:Y:S02]  /*7b40*/  LOP3.LUT R156, R2, 0x3e, RZ, 0xfc, !PT ;  /* 0x0000003e029c7812 */ /* 0x000fe400078efcff */
[----:B--2---:R-:W-:Y:S02]  /*7b50*/  SEL R3, R7, RZ, !P1 ;  /* 0x000000ff07037207 */ /* 0x004fe40004800000 */
[-C--:B------:R-:W-:Y:S02]  /*7b60*/  ISETP.GE.AND P4, PT, R162, R110.reuse, PT ;  /* 0x0000006ea200720c */ /* 0x080fe40003f86270 */
[-C--:B------:R-:W-:Y:S01]  /*7b70*/  ISETP.GE.AND P3, PT, R161, R110.reuse, PT ;  /* 0x0000006ea100720c */ /* 0x080fe20003f66270 */
[----:B------:R-:W-:Y:S01]  /*7b80*/  VIADD R8, R110, 0xffffffc0 ;  /* 0xffffffc06e087836 */ /* 0x000fe20000000000 */
[-C--:B------:R-:W-:Y:S01]  /*7b90*/  ISETP.GE.AND P2, PT, R154, R110.reuse, PT ;  /* 0x0000006e9a00720c */ /* 0x080fe20003f46270 */
[----:B------:R-:W-:Y:S01]  /*7ba0*/  STL [R1+0x1c0], R112 ;  /* 0x0001c07001007387 */ /* 0x000fe20000100800 */
[----:B------:R-:W-:-:S02]  /*7bb0*/  ISETP.GE.AND P0, PT, R160, R110, PT ;  /* 0x0000006ea000720c */ /* 0x000fc40003f06270 */
[-C--:B------:R-:W-:Y:S01]  /*7bc0*/  ISETP.GE.AND P6, PT, R158, R110.reuse, PT ;  /* 0x0000006e9e00720c */ /* 0x080fe20003fc6270 */
[----:B------:R1:W-:Y:S01]  /*7bd0*/  STL [R1+0x1bc], R3 ;  /* 0x0001bc0301007387 */ /* 0x0003e20000100800 */
[-C--:B------:R-:W-:Y:S02]  /*7be0*/  ISETP.GE.AND P5, PT, R157, R110.reuse, PT ;  /* 0x0000006e9d00720c */ /* 0x080fe40003fa6270 */
[----:B------:R-:W-:Y:S02]  /*7bf0*/  ISETP.GE.AND P1, PT, R156, R110, PT ;  /* 0x0000006e9c00720c */ /* 0x000fe40003f26270 */
[C---:B------:R-:W-:Y:S02]  /*7c00*/  SEL R110, R7.reuse, RZ, !P4 ;  /* 0x000000ff076e7207 */ /* 0x040fe40006000000 */
[----:B-1----:R-:W-:-:S03]  /*7c10*/  SEL R3, R7, RZ, !P3 ;  /* 0x000000ff07037207 */ /* 0x002fc60005800000 */
[----:B------:R1:W-:Y:S01]  /*7c20*/  STL [R1+0x1b8], R110 ;  /* 0x0001b86e01007387 */ /* 0x0003e20000100800 */
[----:B------:R-:W-:-:S03]  /*7c30*/  ISETP.GE.AND P4, PT, R2, R8, PT ;  /* 0x000000080200720c */ /* 0x000fc60003f86270 */
[----:B------:R2:W-:Y:S01]  /*7c40*/  STL [R1+0x1b4], R3 ;  /* 0x0001b40301007387 */ /* 0x0005e20000100800 */
[----:B------:R-:W-:Y:S02]  /*7c50*/  SEL R149, RZ, 0x4, P4 ;  /* 0x00000004ff957807 */ /* 0x000fe40002000000 */
[C---:B-1----:R-:W-:Y:S02]  /*7c60*/  SEL R110, R7.reuse, RZ, !P0 ;  /* 0x000000ff076e7207 */ /* 0x042fe40004000000 */
[----:B--2---:R-:W-:-:S03]  /*7c70*/  SEL R3, R7, RZ, !P6 ;  /* 0x000000ff07037207 */ /* 0x004fc60007000000 */
[----:B------:R1:W-:Y:S01]  /*7c80*/  STL [R1+0x1d0], R110 ;  /* 0x0001d06e01007387 */ /* 0x0003e20000100800 */
[-C--:B------:R-:W-:Y:S02]  /*7c90*/  ISETP.GE.AND P0, PT, R210, R8.reuse, PT ;  /* 0x00000008d200720c */ /* 0x080fe40003f06270 */
[-C--:B------:R-:W-:Y:S01]  /*7ca0*/  ISETP.GE.AND P4, PT, R205, R8.reuse, PT ;  /* 0x00000008cd00720c */ /* 0x080fe20003f86270 */
[----:B------:R2:W-:Y:S01]  /*7cb0*/  STL [R1+0x1cc], R3 ;  /* 0x0001cc0301007387 */ /* 0x0005e20000100800 */
[----:B------:R-:W-:Y:S02]  /*7cc0*/  SEL R148, RZ, 0x4, P0 ;  /* 0x00000004ff947807 */ /* 0x000fe40000000000 */
[-C--:B------:R-:W-:Y:S02]  /*7cd0*/  ISETP.GE.AND P6, PT, R209, R8.reuse, PT ;  /* 0x00000008d100720c */ /* 0x080fe40003fc6270 */
[----:B-1----:R-:W-:Y:S02]  /*7ce0*/  SEL R110, R7, RZ, !P5 ;  /* 0x000000ff076e7207 */ /* 0x002fe40006800000 */
[----:B------:R-:W-:-:S02]  /*7cf0*/  ISETP.GE.AND P5, PT, R208, R8, PT ;  /* 0x00000008d000720c */ /* 0x000fc40003fa6270 */
[C---:B--2---:R-:W-:Y:S02]  /*7d00*/  SEL R3, R7.reuse, RZ, !P1 ;  /* 0x000000ff07037207 */ /* 0x044fe40004800000 */
[----:B------:R-:W-:Y:S02]  /*7d10*/  SEL R7, R7, RZ, !P2 ;  /* 0x000000ff07077207 */ /* 0x000fe40005000000 */
[-C--:B------:R-:W-:Y:S02]  /*7d20*/  ISETP.GE.AND P1, PT, R207, R8.reuse, PT ;  /* 0x00000008cf00720c */ /* 0x080fe40003f26270 */
[-C--:B------:R-:W-:Y:S02]  /*7d30*/  ISETP.GE.AND P2, PT, R206, R8.reuse, PT ;  /* 0x00000008ce00720c */ /* 0x080fe40003f46270 */
[----:B------:R-:W-:Y:S02]  /*7d40*/  ISETP.GE.AND P0, PT, R204, R8, PT ;  /* 0x00000008cc00720c */ /* 0x000fe40003f06270 */
[----:B------:R-:W-:-:S02]  /*7d50*/  SEL R141, RZ, 0x4, P4 ;  /* 0x00000004ff8d7807 */ /* 0x000fc40002000000 */
[----:B------:R-:W-:Y:S02]  /*7d60*/  ISETP.GE.AND P4, PT, R150, R8, PT ;  /* 0x000000089600720c */ /* 0x000fe40003f86270 */
[----:B------:R-:W-:Y:S02]  /*7d70*/  SEL R146, RZ, 0x4, P6 ;  /* 0x00000004ff927807 */ /* 0x000fe40003000000 */
[----:B------:R-:W-:Y:S02]  /*7d80*/  SEL R145, RZ, 0x4, P5 ;  /* 0x00000004ff917807 */ /* 0x000fe40002800000 */
[----:B------:R-:W-:Y:S02]  /*7d90*/  SEL R144, RZ, 0x4, P1 ;  /* 0x00000004ff907807 */ /* 0x000fe40000800000 */
[----:B------:R-:W-:Y:S02]  /*7da0*/  SEL R142, RZ, 0x4, P2 ;  /* 0x00000004ff8e7807 */ /* 0x000fe40001000000 */
[----:B------:R-:W-:-:S02]  /*7db0*/  SEL R140, RZ, 0x4, P0 ;  /* 0x00000004ff8c7807 */ /* 0x000fc40000000000 */
[-C--:B------:R-:W-:Y:S02]  /*7dc0*/  ISETP.GE.AND P6, PT, R203, R8.reuse, PT ;  /* 0x00000008cb00720c */ /* 0x080fe40003fc6270 */
[-C--:B------:R-:W-:Y:S02]  /*7dd0*/  ISETP.GE.AND P5, PT, R202, R8.reuse, PT ;  /* 0x00000008ca00720c */ /* 0x080fe40003fa6270 */
        /* <DEDUP_REMOVED lines=38> */
[-C--:B------:R-:W-:Y:S02]  /*8040*/  ISETP.GE.AND P2, PT, R158, R8.reuse, PT ;  /* 0x000000089e00720c */ /* 0x080fe40003f46270 */
[----:B------:R-:W-:-:S02]  /*8050*/  ISETP.GE.AND P0, PT, R156, R8, PT ;  /* 0x000000089c00720c */ /* 0x000fc40003f06270 */
[----:B------:R-:W-:Y:S02]  /*8060*/  SEL R8, RZ, 0x4, P4 ;  /* 0x00000004ff087807 */ /* 0x000fe40002000000 */
[----:B------:R-:W-:Y:S01]  /*8070*/  ISETP.GT.AND P4, PT, R153, 0x7f, PT ;  /* 0x0000007f9900780c */ /* 0x000fe20003f84270 */
[----:B------:R-:W-:Y:S03]  /*8080*/  STL [R1+0x1c8], R110 ;  /* 0x0001c86e01007387 */ /* 0x000fe60000100800 */
[----:B------:R-:W-:Y:S01]  /*8090*/  SEL R149, R149, RZ, P4 ;  /* 0x000000ff95957207 */ /* 0x000fe20002000000 */
[----:B------:R1:W-:Y:S01]  /*80a0*/  STL [R1+0x1c4], R3 ;  /* 0x0001c40301007387 */ /* 0x0003e20000100800 */
[----:B------:R-:W-:Y:S02]  /*80b0*/  SEL R146, R146, RZ, P4 ;  /* 0x000000ff92927207 */ /* 0x000fe40002000000 */
[----:B------:R-:W-:Y:S01]  /*80c0*/  SEL R145, R145, RZ, P4 ;  /* 0x000000ff91917207 */ /* 0x000fe20002000000 */
[----:B------:R-:W-:Y:S01]  /*80d0*/  STL [R1+0x1d8], R149 ;  /* 0x0001d89501007387 */ /* 0x000fe20000100800 */
[----:B-1----:R-:W-:-:S05]  /*80e0*/  SEL R3, R148, RZ, P4 ;  /* 0x000000ff94037207 */ /* 0x002fca0002000000 */
[----:B------:R1:W-:Y:S01]  /*80f0*/  STL [R1+0x1d4], R3 ;  /* 0x0001d40301007387 */ /* 0x0003e20000100800 */
[----:B------:R-:W-:Y:S01]  /*8100*/  UIADD3 UR4, UPT, UPT, UR4, -0x80, URZ ;  /* 0xffffff8004047890 */ /* 0x000fe2000fffe0ff */
[----:B------:R-:W-:Y:S02]  /*8110*/  SEL R142, R142, RZ, P4 ;  /* 0x000000ff8e8e7207 */ /* 0x000fe40002000000 */
[----:B------:R-:W-:Y:S01]  /*8120*/  STL [R1+0x1dc], R146 ;  /* 0x0001dc9201007387 */ /* 0x000fe20000100800 */
[----:B------:R-:W-:Y:S02]  /*8130*/  SEL R141, R141, RZ, P4 ;  /* 0x000000ff8d8d7207 */ /* 0x000fe40002000000 */
[----:B-1----:R-:W-:Y:S01]  /*8140*/  SEL R3, R144, RZ, P4 ;  /* 0x000000ff90037207 */ /* 0x002fe20002000000 */
[----:B------:R-:W-:Y:S01]  /*8150*/  STL [R1+0x1e0], R145 ;  /* 0x0001e09101007387 */ /* 0x000fe20000100800 */
[----:B------:R-:W-:-:S03]  /*8160*/  SEL R110, RZ, 0x4, P2 ;  /* 0x00000004ff6e7807 */ /* 0x000fc60001000000 */
[----:B------:R1:W-:Y:S01]  /*8170*/  STL [R1+0x1e4], R3 ;  /* 0x0001e40301007387 */ /* 0x0003e20000100800 */
[----:B------:R-:W-:Y:S02]  /*8180*/  SEL R138, R138, RZ, P4 ;  /* 0x000000ff8a8a7207 */ /* 0x000fe40002000000 */
[----:B------:R-:W-:Y:S01]  /*8190*/  ISETP.NE.U32.AND P2, PT, R5, RZ, PT ;  /* 0x000000ff0500720c */ /* 0x000fe20003f45070 */
[----:B------:R-:W-:Y:S01]  /*81a0*/  STL [R1+0x1e8], R142 ;  /* 0x0001e88e01007387 */ /* 0x000fe20000100800 */
[----:B------:R-:W-:Y:S02]  /*81b0*/  SEL R137, R137, RZ, P4 ;  /* 0x000000ff89897207 */ /* 0x000fe40002000000 */
[----:B------:R-:W-:Y:S02]  /*81c0*/  SEL R5, RZ, 0x4, P0 ;  /* 0x00000004ff057807 */ /* 0x000fe40000000000 */
[----:B-1----:R-:W-:Y:S01]  /*81d0*/  SEL R3, R140, RZ, P4 ;  /* 0x000000ff8c037207 */ /* 0x002fe20002000000 */
[----:B------:R-:W-:Y:S01]  /*81e0*/  STL [R1+0x1ec], R141 ;  /* 0x0001ec8d01007387 */ /* 0x000fe20000100800 */
[----:B------:R-:W-:-:S03]  /*81f0*/  ISETP.GE.AND P0, PT, R2, UR4, PT ;  /* 0x0000000402007c0c */ /* 0x000fc6000bf06270 */
[----:B------:R-:W-:Y:S04]  /*8200*/  STL [R1+0x1f0], R3 ;  /* 0x0001f00301007387 */ /* 0x000fe80000100800 */
[----:B------:R-:W-:Y:S04]  /*8210*/  STL [R1+0x1f4], R138 ;  /* 0x0001f48a01007387 */ /* 0x000fe80000100800 */
[----:B------:R1:W-:Y:S02]  /*8220*/  STL [R1+0x1f8], R137 ;  /* 0x0001f88901007387 */ /* 0x0003e40000100800 */
[----:B-1----:R-:W-:-:S02]  /*8230*/  SEL R137, RZ, 0x4, P0 ;  /* 0x00000004ff897807 */ /* 0x002fc40000000000 */
[----:B------:R-:W-:-:S04]  /*8240*/  ISETP.GE.AND P0, PT, R208, UR4, PT ;  /* 0x00000004d0007c0c */ /* 0x000fc8000bf06270 */
[----:B------:R-:W-:Y:S02]  /*8250*/  SEL R141, RZ, 0x4, P0 ;  /* 0x00000004ff8d7807 */ /* 0x000fe40000000000 */
[----:B------:R-:W-:Y:S02]  /*8260*/  ISETP.GE.AND P0, PT, R205, UR4, PT ;  /* 0x00000004cd007c0c */ /* 0x000fe4000bf06270 */
[----:B------:R-:W-:Y:S02]  /*8270*/  SEL R3, R136, RZ, P4 ;  /* 0x000000ff88037207 */ /* 0x000fe40002000000 */
[----:B------:R-:W-:Y:S02]  /*8280*/  SEL R145, RZ, 0x4, P0 ;  /* 0x00000004ff917807 */ /* 0x000fe40000000000 */
[----:B------:R-:W-:Y:S02]  /*8290*/  ISETP.GE.AND P0, PT, R202, UR4, PT ;  /* 0x00000004ca007c0c */ /* 0x000fe4000bf06270 */
[----:B------:R-:W-:-:S02]  /*82a0*/  SEL R134, R134, RZ, P4 ;  /* 0x000000ff86867207 */ /* 0x000fc40002000000 */
[----:B------:R-:W-:Y:S01]  /*82b0*/  SEL R149, RZ, 0x4, P0 ;  /* 0x00000004ff957807 */ /* 0x000fe20000000000 */
[----:B------:R1:W-:Y:S01]  /*82c0*/  STL [R1+0x1fc], R3 ;  /* 0x0001fc0301007387 */ /* 0x0003e20000100800 */
[----:B------:R-:W-:Y:S02]  /*82d0*/  ISETP.GE.AND P0, PT, R150, UR4, PT ;  /* 0x0000000496007c0c */ /* 0x000fe4000bf06270 */
[----:B------:R-:W-:Y:S01]  /*82e0*/  SEL R133, R133, RZ, P4 ;  /* 0x000000ff85857207 */ /* 0x000fe20002000000 */
[----:B------:R2:W-:Y:S01]  /*82f0*/  STL [R1+0x258], R134 ;  /* 0x0002588601007387 */ /* 0x0005e20000100800 */
[----:B------:R-:W-:Y:S02]  /*8300*/  SEL R130, R130, RZ, P4 ;  /* 0x000000ff82827207 */ /* 0x000fe40002000000 */
[----:B------:R-:W-:Y:S02]  /*8310*/  SEL R112, RZ, 0x4, P1 ;  /* 0x00000004ff707807 */ /* 0x000fe40000800000 */
[----:B-1----:R-:W-:Y:S01]  /*8320*/  SEL R3, R132, RZ, P4 ;  /* 0x000000ff84037207 */ /* 0x002fe20002000000 */
[----:B------:R-:W-:Y:S01]  /*8330*/  STL [R1+0x25c], R133 ;  /* 0x00025c8501007387 */ /* 0x000fe20000100800 */
[----:B------:R-:W-:-:S02]  /*8340*/  ISETP.NE.U32.AND P1, PT, R6, RZ, PT ;  /* 0x000000ff0600720c */ /* 0x000fc40003f25070 */
[----:B--2---:R-:W-:Y:S02]  /*8350*/  SEL R134, RZ, 0x4, P0 ;  /* 0x00000004ff867807 */ /* 0x004fe40000000000 */
[----:B------:R-:W-:Y:S01]  /*8360*/  ISETP.GE.AND P0, PT, R195, UR4, PT ;  /* 0x00000004c3007c0c */ /* 0x000fe2000bf06270 */
[----:B------:R1:W-:Y:S01]  /*8370*/  STL [R1+0x260], R3 ;  /* 0x0002600301007387 */ /* 0x0003e20000100800 */
[----:B------:R-:W-:Y:S02]  /*8380*/  SEL R6, RZ, 0x4, P3 ;  /* 0x00000004ff067807 */ /* 0x000fe40001800000 */
[----:B------:R-:W-:Y:S01]  /*8390*/  ISETP.GE.AND P3, PT, R210, UR4, PT ;  /* 0x00000004d2007c0c */ /* 0x000fe2000bf66270 */
[----:B------:R2:W-:Y:S01]  /*83a0*/  STL [R1+0x264], R130 ;  /* 0x0002648201007387 */ /* 0x0005e20000100800 */
[----:B------:R-:W-:Y:S02]  /*83b0*/  SEL R129, R129, RZ, P4 ;  /* 0x000000ff81817207 */ /* 0x000fe40002000000 */
[----:B------:R-:W-:-:S02]  /*83c0*/  SEL R138, RZ, 0x4, P3 ;  /* 0x00000004ff8a7807 */ /* 0x000fc40001800000 */
[----:B------:R-:W-:Y:S02]  /*83d0*/  ISETP.GE.AND P3, PT, R207, UR4, PT ;  /* 0x00000004cf007c0c */ /* 0x000fe4000bf66270 */
[----:B-1----:R-:W-:Y:S02]  /*83e0*/  SEL R3, R128, RZ, P4 ;  /* 0x000000ff80037207 */ /* 0x002fe40002000000 */
[----:B--2---:R-:W-:Y:S02]  /*83f0*/  SEL R130, RZ, 0x4, P0 ;  /* 0x00000004ff827807 */ /* 0x004fe40000000000 */
[----:B------:R-:W-:Y:S02]  /*8400*/  ISETP.GE.AND P0, PT, R193, UR4, PT ;  /* 0x00000004c1007c0c */ /* 0x000fe4000bf06270 */
[----:B------:R-:W-:Y:S01]  /*8410*/  SEL R126, R126, RZ, P4 ;  /* 0x000000ff7e7e7207 */ /* 0x000fe20002000000 */
[----:B------:R-:W-:Y:S01]  /*8420*/  STL [R1+0x268], R129 ;  /* 0x0002688101007387 */ /* 0x000fe20000100800 */
[----:B------:R-:W-:-:S02]  /*8430*/  SEL R128, RZ, 0x4, P0 ;  /* 0x00000004ff807807 */ /* 0x000fc40000000000 */
[----:B------:R-:W-:Y:S01]  /*8440*/  ISETP.GE.AND P0, PT, R191, UR4, PT ;  /* 0x00000004bf007c0c */ /* 0x000fe2000bf06270 */
[----:B------:R1:W-:Y:S01]  /*8450*/  STL [R1+0x26c], R3 ;  /* 0x00026c0301007387 */ /* 0x0003e20000100800 */
[----:B------:R-:W-:Y:S02]  /*8460*/  SEL R125, R125, RZ, P4 ;  /* 0x000000ff7d7d7207 */ /* 0x000fe40002000000 */
[----:B------:R-:W-:Y:S01]  /*8470*/  SEL R142, RZ, 0x4, P3 ;  /* 0x00000004ff8e7807 */ /* 0x000fe20001800000 */
[----:B------:R2:W-:Y:S01]  /*8480*/  STL [R1+0x270], R126 ;  /* 0x0002707e01007387 */ /* 0x0005e20000100800 */
[----:B------:R-:W-:Y:S02]  /*8490*/  ISETP.GE.AND P3, PT, R204, UR4, PT ;  /* 0x00000004cc007c0c */ /* 0x000fe4000bf66270 */
[----:B------:R-:W-:Y:S02]  /*84a0*/  SEL R122, R122, RZ, P4 ;  /* 0x000000ff7a7a7207 */ /* 0x000fe40002000000 */
[----:B-1----:R-:W-:Y:S01]  /*84b0*/  SEL R3, R124, RZ, P4 ;  /* 0x000000ff7c037207 */ /* 0x002fe20002000000 */
[----:B------:R-:W-:Y:S01]  /*84c0*/  STL [R1+0x274], R125 ;  /* 0x0002747d01007387 */ /* 0x000fe20000100800 */
[----:B------:R-:W-:-:S02]  /*84d0*/  SEL R146, RZ, 0x4, P3 ;  /* 0x00000004ff927807 */ /* 0x000fc40001800000 */
[----:B--2---:R-:W-:Y:S02]  /*84e0*/  SEL R126, RZ, 0x4, P0 ;  /* 0x00000004ff7e7807 */ /* 0x004fe40000000000 */
[----:B------:R-:W-:Y:S01]  /*84f0*/  ISETP.GE.AND P0, PT, R168, UR4, PT ;  /* 0x00000004a8007c0c */ /* 0x000fe2000bf06270 */
[----:B------:R1:W-:Y:S01]  /*8500*/  STL [R1+0x278], R3 ;  /* 0x0002780301007387 */ /* 0x0003e20000100800 */
[----:B------:R-:W-:Y:S02]  /*8510*/  ISETP.GE.AND P3, PT, R201, UR4, PT ;  /* 0x00000004c9007c0c */ /* 0x000fe4000bf66270 */
[----:B------:R-:W-:Y:S01]  /*8520*/  SEL R121, R121, RZ, P4 ;  /* 0x000000ff79797207 */ /* 0x000fe20002000000 */
[----:B------:R2:W-:Y:S01]  /*8530*/  STL [R1+0x27c], R122 ;  /* 0x00027c7a01007387 */ /* 0x0005e20000100800 */
[----:B------:R-:W-:Y:S02]  /*8540*/  SEL R150, RZ, 0x4, P3 ;  /* 0x00000004ff967807 */ /* 0x000fe40001800000 */
[----:B------:R-:W-:-:S02]  /*8550*/  ISETP.GE.AND P3, PT, R199, UR4, PT ;  /* 0x00000004c7007c0c */ /* 0x000fc4000bf66270 */
[----:B-1----:R-:W-:Y:S02]  /*8560*/  SEL R3, R120, RZ, P4 ;  /* 0x000000ff78037207 */ /* 0x002fe40002000000 */
[----:B--2---:R-:W-:Y:S02]  /*8570*/  SEL R122, RZ, 0x4, P0 ;  /* 0x00000004ff7a7807 */ /* 0x004fe40000000000 */
[----:B------:R-:W-:Y:S01]  /*8580*/  ISETP.GE.AND P0, PT, R165, UR4, PT ;  /* 0x00000004a5007c0c */ /* 0x000fe2000bf06270 */
[----:B------:R-:W-:Y:S01]  /*8590*/  STL [R1+0x280], R121 ;  /* 0x0002807901007387 */ /* 0x000fe20000100800 */
[----:B------:R-:W-:Y:S02]  /*85a0*/  SEL R118, R118, RZ, P4 ;  /* 0x000000ff76767207 */ /* 0x000fe40002000000 */
[----:B------:R-:W-:Y:S01]  /*85b0*/  SEL R114, RZ, 0x4, P6 ;  /* 0x00000004ff727807 */ /* 0x000fe20003000000 */
[----:B------:R1:W-:Y:S01]  /*85c0*/  STL [R1+0x284], R3 ;  /* 0x0002840301007387 */ /* 0x0003e20000100800 */
[----:B------:R-:W-:-:S02]  /*85d0*/  SEL R117, R117, RZ, P4 ;  /* 0x000000ff75757207 */ /* 0x000fc40002000000 */
[----:B------:R-:W-:Y:S02]  /*85e0*/  SEL R120, RZ, 0x4, P0 ;  /* 0x00000004ff787807 */ /* 0x000fe40000000000 */
[----:B------:R-:W-:Y:S02]  /*85f0*/  ISETP.GE.AND P0, PT, R164, UR4, PT ;  /* 0x00000004a4007c0c */ /* 0x000fe4000bf06270 */
[----:B------:R-:W-:Y:S02]  /*8600*/  SEL R113, RZ, 0x4, P5 ;  /* 0x00000004ff717807 */ /* 0x000fe40002800000 */
[----:B------:R-:W-:Y:S02]  /*8610*/  SEL R136, RZ, 0x4, P3 ;  /* 0x00000004ff887807 */ /* 0x000fe40001800000 */
[----:B-1----:R-:W-:Y:S01]  /*8620*/  SEL R3, R116, RZ, P4 ;  /* 0x000000ff74037207 */ /* 0x002fe20002000000 */
[----:B------:R1:W-:Y:S01]  /*8630*/  STL [R1+0x288], R118 ;  /* 0x0002887601007387 */ /* 0x0003e20000100800 */
[----:B------:R-:W-:-:S02]  /*8640*/  ISETP.GE.AND P3, PT, R194, UR4, PT ;  /* 0x00000004c2007c0c */ /* 0x000fc4000bf66270 */
[----:B------:R-:W-:Y:S01]  /*8650*/  SEL R114, R114, RZ, P4 ;  /* 0x000000ff72727207 */ /* 0x000fe20002000000 */
[----:B------:R-:W-:Y:S01]  /*8660*/  STL [R1+0x28c], R117 ;  /* 0x00028c7501007387 */ /* 0x000fe20000100800 */
[----:B------:R-:W-:Y:S02]  /*8670*/  SEL R113, R113, RZ, P4 ;  /* 0x000000ff71717207 */ /* 0x000fe40002000000 */
[----:B------:R-:W-:Y:S01]  /*8680*/  SEL R132, RZ, 0x4, P3 ;  /* 0x00000004ff847807 */ /* 0x000fe20001800000 */
[----:B------:R2:W-:Y:S01]  /*8690*/  STL [R1+0x290], R3 ;  /* 0x0002900301007387 */ /* 0x0005e20000100800 */
[----:B-1----:R-:W-:Y:S02]  /*86a0*/  SEL R118, RZ, 0x4, P0 ;  /* 0x00000004ff767807 */ /* 0x002fe40000000000 */
[----:B------:R-:W-:Y:S01]  /*86b0*/  ISETP.GE.AND P0, PT, R161, UR4, PT ;  /* 0x00000004a1007c0c */ /* 0x000fe2000bf06270 */
[----:B------:R1:W-:Y:S01]  /*86c0*/  STL [R1+0x294], R114 ;  /* 0x0002947201007387 */ /* 0x0003e20000100800 */
[----:B------:R-:W-:-:S02]  /*86d0*/  SEL R110, R110, RZ, P4 ;  /* 0x000000ff6e6e7207 */ /* 0x000fc40002000000 */
[----:B------:R-:W-:Y:S02]  /*86e0*/  ISETP.GE.AND P3, PT, R192, UR4, PT ;  /* 0x00000004c0007c0c */ /* 0x000fe4000bf66270 */
[----:B--2---:R-:W-:Y:S02]  /*86f0*/  SEL R3, R112, RZ, P4 ;  /* 0x000000ff70037207 */ /* 0x004fe40002000000 */
[----:B------:R-:W-:Y:S01]  /*8700*/  SEL R8, R8, RZ, P4 ;  /* 0x000000ff08087207 */ /* 0x000fe20002000000 */
[----:B------:R-:W-:Y:S01]  /*8710*/  STL [R1+0x298], R113 ;  /* 0x0002987101007387 */ /* 0x000fe20000100800 */
[----:B-1----:R-:W-:Y:S02]  /*8720*/  SEL R114, RZ, 0x4, P0 ;  /* 0x00000004ff727807 */ /* 0x002fe40000000000 */
[----:B------:R-:W-:Y:S01]  /*8730*/  ISETP.GE.AND P0, PT, R158, UR4, PT ;  /* 0x000000049e007c0c */ /* 0x000fe2000bf06270 */
[----:B------:R-:W-:Y:S01]  /*8740*/  STL [R1+0x2a0], R3 ;  /* 0x0002a00301007387 */ /* 0x000fe20000100800 */
[----:B------:R-:W-:-:S02]  /*8750*/  SEL R125, RZ, 0x4, P3 ;  /* 0x00000004ff7d7807 */ /* 0x000fc40001800000 */
[----:B------:R-:W-:Y:S01]  /*8760*/  ISETP.GE.AND P3, PT, R169, UR4, PT ;  /* 0x00000004a9007c0c */ /* 0x000fe2000bf66270 */
[----:B------:R-:W-:Y:S04]  /*8770*/  STL [R1+0x29c], R110 ;  /* 0x00029c6e01007387 */ /* 0x000fe80000100800 */
[----:B------:R1:W-:Y:S01]  /*8780*/  STL [R1+0x168], R8 ;  /* 0x0001680801007387 */ /* 0x0003e20000100800 */
[----:B------:R-:W-:Y:S01]  /*8790*/  SEL R124, RZ, 0x4, P3 ;  /* 0x00000004ff7c7807 */ /* 0x000fe20001800000 */
[----:B------:R-:W-:Y:S01]  /*87a0*/  IMAD R212, R2, R196, RZ ;  /* 0x000000c402d47224 */ /* 0x000fe200078e02ff */
[----:B------:R-:W-:Y:S02]  /*87b0*/  ISETP.GE.AND P3, PT, R166, UR4, PT ;  /* 0x00000004a6007c0c */ /* 0x000fe4000bf66270 */
[----:B-1----:R-:W-:-:S02]  /*87c0*/  SEL R8, RZ, 0x4, P0 ;  /* 0x00000004ff087807 */ /* 0x002fc40000000000 */
[----:B------:R-:W-:Y:S01]  /*87d0*/  ISETP.GE.AND P0, PT, R156, UR4, PT ;  /* 0x000000049c007c0c */ /* 0x000fe2000bf06270 */
[----:B------:R-:W-:Y:S01]  /*87e0*/  IMAD R214, R196, 0x2, R212 ;  /* 0x00000002c4d67824 */ /* 0x000fe200078e02d4 */
[----:B------:R-:W-:Y:S02]  /*87f0*/  SEL R3, R5, RZ, P4 ;  /* 0x000000ff05037207 */ /* 0x000fe40002000000 */
[----:B------:R-:W-:Y:S02]  /*8800*/  SEL R112, RZ, 0x4, P0 ;  /* 0x00000004ff707807 */ /* 0x000fe40000000000 */
[----:B------:R-:W-:Y:S02]  /*8810*/  ISETP.GT.AND P0, PT, R153, 0xbf, PT ;  /* 0x000000bf9900780c */ /* 0x000fe40003f04270 */
[----:B------:R-:W-:Y:S02]  /*8820*/  SEL R121, RZ, 0x4, P3 ;  /* 0x00000004ff797807 */ /* 0x000fe40001800000 */
[----:B------:R-:W-:Y:S01]  /*8830*/  ISETP.GE.AND P3, PT, R152, UR4, PT ;  /* 0x0000000498007c0c */ /* 0x000fe2000bf66270 */
[----:B------:R-:W-:Y:S01]  /*8840*/  IMAD R216, R196, 0x2, R214 ;  /* 0x00000002c4d87824 */ /* 0x000fe200078e02d6 */
[----:B------:R-:W-:-:S02]  /*8850*/  SEL R6, R6, RZ, P4 ;  /* 0x000000ff06067207 */ /* 0x000fc40002000000 */
[----:B------:R-:W-:Y:S01]  /*8860*/  SEL R137, R137, RZ, P0 ;  /* 0x000000ff89897207 */ /* 0x000fe20000000000 */
[----:B------:R1:W-:Y:S01]  /*8870*/  STL [R1+0x2a4], R3 ;  /* 0x0002a40301007387 */ /* 0x0003e20000100800 */
[----:B------:R-:W-:Y:S02]  /*8880*/  ISETP.GE.AND P4, PT, R209, UR4, PT ;  /* 0x00000004d1007c0c */ /* 0x000fe4000bf86270 */
[----:B------:R-:W-:Y:S01]  /*8890*/  SEL R117, RZ, 0x4, P3 ;  /* 0x00000004ff757807 */ /* 0x000fe20001800000 */
[----:B------:R2:W-:Y:S01]  /*88a0*/  STL [R1+0x754], R212 ;  /* 0x000754d401007387 */ /* 0x0005e20000100800 */
[----:B------:R-:W-:Y:S02]  /*88b0*/  ISETP.GE.AND P3, PT, R162, UR4, PT ;  /* 0x00000004a2007c0c */ /* 0x000fe4000bf66270 */
[----:B------:R-:W-:Y:S01]  /*88c0*/  SEL R140, RZ, 0x4, P4 ;  /* 0x00000004ff8c7807 */ /* 0x000fe20002000000 */
[----:B------:R2:W-:Y:S01]  /*88d0*/  STL [R1+0x5c4], R214 ;  /* 0x0005c4d601007387 */ /* 0x0005e20000100800 */
[----:B------:R-:W-:-:S03]  /*88e0*/  ISETP.GE.AND P4, PT, R206, UR4, PT ;  /* 0x00000004ce007c0c */ /* 0x000fc6000bf86270 */
[----:B------:R2:W-:Y:S01]  /*88f0*/  STL [R1+0x2a8], R137 ;  /* 0x0002a88901007387 */ /* 0x0005e20000100800 */
[----:B------:R-:W-:-:S03]  /*8900*/  SEL R113, RZ, 0x4, P3 ;  /* 0x00000004ff717807 */ /* 0x000fc60001800000 */
[----:B------:R2:W-:Y:S01]  /*8910*/  STL [R1+0x758], R216 ;  /* 0x000758d801007387 */ /* 0x0005e20000100800 */
[----:B------:R-:W-:Y:S02]  /*8920*/  ISETP.GE.AND P3, PT, R160, UR4, PT ;  /* 0x00000004a0007c0c */ /* 0x000fe4000bf66270 */
[----:B------:R-:W-:Y:S02]  /*8930*/  SEL R144, RZ, 0x4, P4 ;  /* 0x00000004ff907807 */ /* 0x000fe40002000000 */
[----:B------:R-:W-:Y:S02]  /*8940*/  ISETP.GE.AND P4, PT, R203, UR4, PT ;  /* 0x00000004cb007c0c */ /* 0x000fe4000bf86270 */
[----:B------:R-:W-:Y:S02]  /*8950*/  SEL R116, RZ, 0x4, P3 ;  /* 0x00000004ff747807 */ /* 0x000fe40001800000 */
[----:B------:R-:W-:Y:S02]  /*8960*/  ISETP.GE.AND P3, PT, R157, UR4, PT ;  /* 0x000000049d007c0c */ /* 0x000fe4000bf66270 */
[----:B-1----:R-:W-:-:S02]  /*8970*/  SHF.R.S32.HI R3, RZ, 0x6, R190 ;  /* 0x00000006ff037819 */ /* 0x002fc400000114be */
[----:B------:R-:W-:Y:S02]  /*8980*/  SEL R148, RZ, 0x4, P4 ;  /* 0x00000004ff947807 */ /* 0x000fe40002000000 */
[----:B------:R-:W-:Y:S02]  /*8990*/  ISETP.GE.AND P4, PT, R200, UR4, PT ;  /* 0x00000004c8007c0c */ /* 0x000fe4000bf86270 */
[----:B------:R-:W-:Y:S02]  /*89a0*/  SEL R110, RZ, 0x4, P3 ;  /* 0x00000004ff6e7807 */ /* 0x000fe40001800000 */
[----:B------:R-:W-:Y:S02]  /*89b0*/  SGXT R3, R3, 0x1 ;  /* 0x000000010303781a */ /* 0x000fe40000000200 */
[----:B------:R-:W-:Y:S01]  /*89c0*/  ISETP.GE.AND P3, PT, R154, UR4, PT ;  /* 0x000000049a007c0c */ /* 0x000fe2000bf66270 */
[----:B------:R-:W-:Y:S01]  /*89d0*/  IMAD.SHL.U32 R152, R190, 0x4, RZ ;  /* 0x00000004be987824 */ /* 0x000fe200078e00ff */
[----:B------:R-:W-:-:S02]  /*89e0*/  SEL R133, RZ, 0x4, P4 ;  /* 0x00000004ff857807 */ /* 0x000fc40002000000 */
[----:B------:R-:W-:Y:S02]  /*89f0*/  ISETP.GE.AND P4, PT, R198, UR4, PT ;  /* 0x00000004c6007c0c */ /* 0x000fe4000bf86270 */
[----:B------:R-:W-:Y:S02]  /*8a00*/  LOP3.LUT R3, R3, 0x90, RZ, 0xc0, !PT ;  /* 0x0000009003037812 */ /* 0x000fe400078ec0ff */
[----:B------:R-:W-:Y:S02]  /*8a10*/  SEL R5, RZ, 0x4, P3 ;  /* 0x00000004ff057807 */ /* 0x000fe40001800000 */
[----:B------:R-:W-:Y:S02]  /*8a20*/  SEL R129, RZ, 0x4, P4 ;  /* 0x00000004ff817807 */ /* 0x000fe40002000000 */
[----:B------:R-:W-:Y:S02]  /*8a30*/  ISETP.NE.U32.AND P6, PT, R17, RZ, PT ;  /* 0x000000ff1100720c */ /* 0x000fe40003fc5070 */
[----:B------:R-:W-:-:S02]  /*8a40*/  ISETP.NE.U32.AND P5, PT, R14, RZ, PT ;  /* 0x000000ff0e00720c */ /* 0x000fc40003fa5070 */
[----:B------:R-:W-:Y:S02]  /*8a50*/  ISETP.NE.U32.AND P4, PT, R13, RZ, PT ;  /* 0x000000ff0d00720c */ /* 0x000fe40003f85070 */
[----:B------:R-:W-:Y:S02]  /*8a60*/  LOP3.LUT R3, R3, 0x7c, R152, 0x78, !PT ;  /* 0x0000007c03037812 */ /* 0x000fe400078e7898 */
[----:B------:R-:W-:Y:S01]  /*8a70*/  SEL R5, R5, RZ, P0 ;  /* 0x000000ff05057207 */ /* 0x000fe20000000000 */
[----:B--2---:R-:W-:Y:S08]  /*8a80*/  BRA.U UP0, `(.L_x_5) ;  /* 0x0000000100187547 */ /* 0x004ff0000b800000 */
[----:B------:R-:W-:Y:S01]  /*8a90*/  ELECT P3, URZ, PT ;  /* 0x0000000000ff782f */ /* 0x000fe20003860000 */
[----:B------:R-:W-:Y:S01]  /*8aa0*/  IMAD.MOV.U32 R137, RZ, RZ, 0x1 ;  /* 0x00000001ff897424 */ /* 0x000fe200078e00ff */
[----:B------:R-:W-:Y:S01]  /*8ab0*/  UMOV UR4, 0x40 ;  /* 0x0000004000047882 */ /* 0x000fe20000000000 */
[----:B------:R-:W-:Y:S01]  /*8ac0*/  UVIRTCOUNT.DEALLOC.SMPOOL 0x80 ;  /* 0x000000800000784c */ /* 0x000fe20000000000 */
[----:B------:R-:W-:-:S09]  /*8ad0*/  ULEA UR4, UR5, UR4, 0x18 ;  /* 0x0000000405047291 */ /* 0x000fd2000f8ec0ff */
[----:B------:R1:W-:Y:S03]  /*8ae0*/  @P3 STS.U8 [UR4], R137 ;  /* 0x00000089ff003988 */ /* 0x0003e60008000004 */
.L_x_5:
[----:B------:R2:W-:Y:S01]  /*8af0*/  STL [R1+0xb08], R13 ;  /* 0x000b080d01007387 */ /* 0x0005e20000100800 */
[----:B------:R-:W-:Y:S01]  /*8b00*/  IMAD R218, R196, 0x2, R216 ;  /* 0x00000002c4da7824 */ /* 0x000fe200078e02d8 */
[----:B------:R-:W-:Y:S01]  /*8b10*/  SEL R2, R141, RZ, P0 ;  /* 0x000000ff8d027207 */ /* 0x000fe20000000000 */
[----:B------:R-:W-:Y:S01]  /*8b20*/  IMAD R108, R108, UR8, RZ ;  /* 0x000000086c6c7c24 */ /* 0x000fe2000f8e02ff */
[----:B------:R3:W-:Y:S01]  /*8b30*/  STL [R1+0x970], R15 ;  /* 0x0009700f01007387 */ /* 0x0007e20000100800 */
[----:B------:R-:W-:Y:S01]  /*8b40*/  IMAD R220, R196, 0x2, R218 ;  /* 0x00000002c4dc7824 */ /* 0x000fe200078e02da */
[----:B------:R-:W-:Y:S01]  /*8b50*/  SEL R113, R113, RZ, P0 ;  /* 0x000000ff71717207 */ /* 0x000fe20000000000 */
[----:B------:R-:W-:Y:S01]  /*8b60*/  IMAD R106, R106, UR8, RZ ;  /* 0x000000086a6a7c24 */ /* 0x000fe2000f8e02ff */
[----:B------:R4:W-:Y:S01]  /*8b70*/  STL [R1+0x958], R0 ;  /* 0x0009580001007387 */ /* 0x0009e20000100800 */
[----:B------:R-:W-:Y:S01]  /*8b80*/  IMAD R222, R196, 0x2, R220 ;  /* 0x00000002c4de7824 */ /* 0x000fe200078e02dc */
[----:B--2---:R-:W-:Y:S01]  /*8b90*/  SEL R13, R138, RZ, P0 ;  /* 0x000000ff8a0d7207 */ /* 0x004fe20000000000 */
[----:B------:R-:W-:Y:S01]  /*8ba0*/  IMAD R105, R105, UR8, RZ ;  /* 0x0000000869697c24 */ /* 0x000fe2000f8e02ff */
[----:B------:R-:W-:Y:S01]  /*8bb0*/  ISETP.NE.U32.AND P5, PT, R6, RZ, PT ;  /* 0x000000ff0600720c */ /* 0x000fe20003fa5070 */
[----:B------:R-:W-:Y:S01]  /*8bc0*/  IMAD R224, R196, 0x2, R222 ;  /* 0x00000002c4e07824 */ /* 0x000fe200078e02de */
[----:B---3--:R-:W-:Y:S01]  /*8bd0*/  SEL R15, R125, RZ, P0 ;  /* 0x000000ff7d0f7207 */ /* 0x008fe20000000000 */
[----:B------:R2:W-:Y:S01]  /*8be0*/  STL [R1+0x2ac], R13 ;  /* 0x0002ac0d01007387 */ /* 0x0005e20000100800 */
[----:B------:R-:W-:Y:S01]  /*8bf0*/  IMAD R104, R104, UR8, RZ ;  /* 0x0000000868687c24 */ /* 0x000fe2000f8e02ff */
[----:B------:R-:W-:Y:S01]  /*8c00*/  LOP3.LUT R252, R252, 0xfffffffb, RZ, 0xc0, !PT ;  /* 0xfffffffbfcfc7812 */ /* 0x000fe200078ec0ff */
[----:B------:R-:W-:Y:S01]  /*8c10*/  IMAD R226, R196, 0x2, R224 ;  /* 0x00000002c4e27824 */ /* 0x000fe200078e02e0 */
[----:B----4-:R-:W-:Y:S01]  /*8c20*/  SEL R0, R140, RZ, P0 ;  /* 0x000000ff8c007207 */ /* 0x010fe20000000000 */
[----:B------:R-:W-:Y:S01]  /*8c30*/  STL [R1+0x7c8], R218 ;  /* 0x0007c8da01007387 */ /* 0x000fe20000100800 */
[----:B------:R-:W-:Y:S01]  /*8c40*/  IMAD R102, R102, UR8, RZ ;  /* 0x0000000866667c24 */ /* 0x000fe2000f8e02ff */
[----:B------:R-:W-:Y:S01]  /*8c50*/  ISETP.NE.U32.AND P6, PT, R7, RZ, PT ;  /* 0x000000ff0700720c */ /* 0x000fe20003fc5070 */
[----:B------:R-:W-:Y:S01]  /*8c60*/  IMAD R228, R196, 0x2, R226 ;  /* 0x00000002c4e47824 */ /* 0x000fe200078e02e2 */
[----:B------:R3:W-:Y:S01]  /*8c70*/  STL [R1+0x2b0], R0 ;  /* 0x0002b00001007387 */ /* 0x0007e20000100800 */
[----:B--2---:R-:W-:Y:S01]  /*8c80*/  SEL R13, R144, RZ, P0 ;  /* 0x000000ff900d7207 */ /* 0x004fe20000000000 */
[----:B------:R-:W-:Y:S01]  /*8c90*/  IMAD R101, R101, UR8, RZ ;  /* 0x0000000865657c24 */ /* 0x000fe2000f8e02ff */
[----:B------:R-:W-:Y:S01]  /*8ca0*/  @P5 LOP3.LUT R252, R252, 0x4, RZ, 0xfc, !PT ;  /* 0x00000004fcfc5812 */ /* 0x000fe200078efcff */
[----:B------:R2:W-:Y:S01]  /*8cb0*/  STL [R1+0x2b4], R2 ;  /* 0x0002b40201007387 */ /* 0x0005e20000100800 */
[----:B------:R-:W-:-:S02]  /*8cc0*/  IMAD R230, R196, 0x2, R228 ;  /* 0x00000002c4e67824 */ /* 0x000fc400078e02e4 */
[----:B------:R-:W-:Y:S02]  /*8cd0*/  IMAD R100, R100, UR8, RZ ;  /* 0x0000000864647c24 */ /* 0x000fe4000f8e02ff */
[----:B------:R-:W-:Y:S01]  /*8ce0*/  IMAD R98, R98, UR8, RZ ;  /* 0x0000000862627c24 */ /* 0x000fe2000f8e02ff */
[----:B---3--:R-:W-:Y:S01]  /*8cf0*/  SEL R0, R142, RZ, P0 ;  /* 0x000000ff8e007207 */ /* 0x008fe20000000000 */
[----:B------:R-:W-:Y:S02]  /*8d00*/  IMAD R233, R196, 0x2, R230 ;  /* 0x00000002c4e97824 */ /* 0x000fe400078e02e6 */
[----:B------:R-:W-:Y:S01]  /*8d10*/  IMAD R97, R97, UR8, RZ ;  /* 0x0000000861617c24 */ /* 0x000fe2000f8e02ff */
[----:B--2---:R-:W-:Y:S01]  /*8d20*/  SEL R2, R145, RZ, P0 ;  /* 0x000000ff91027207 */ /* 0x004fe20000000000 */
[----:B------:R2:W-:Y:S01]  /*8d30*/  STL [R1+0x2b8], R0 ;  /* 0x0002b80001007387 */ /* 0x0005e20000100800 */
[----:B------:R-:W-:Y:S02]  /*8d40*/  IMAD R96, R96, UR8, RZ ;  /* 0x0000000860607c24 */ /* 0x000fe4000f8e02ff */
[----:B------:R-:W-:Y:S01]  /*8d50*/  IMAD R94, R94, UR8, RZ ;  /* 0x000000085e5e7c24 */ /* 0x000fe2000f8e02ff */
[----:B------:R3:W-:Y:S01]  /*8d60*/  STL [R1+0x2bc], R13 ;  /* 0x0002bc0d01007387 */ /* 0x0007e20000100800 */
[----:B------:R-:W-:-:S02]  /*8d70*/  IMAD R93, R93, UR8, RZ ;  /* 0x000000085d5d7c24 */ /* 0x000fc4000f8e02ff */
[----:B------:R-:W-:Y:S01]  /*8d80*/  IMAD R92, R92, UR8, RZ ;  /* 0x000000085c5c7c24 */ /* 0x000fe2000f8e02ff */
[----:B------:R4:W-:Y:S01]  /*8d90*/  STL [R1+0x2c0], R2 ;  /* 0x0002c00201007387 */ /* 0x0009e20000100800 */
[----:B------:R-:W-:Y:S01]  /*8da0*/  IMAD R90, R90, UR8, RZ ;  /* 0x000000085a5a7c24 */ /* 0x000fe2000f8e02ff */
[----:B--2---:R-:W-:Y:S01]  /*8db0*/  SEL R0, R146, RZ, P0 ;  /* 0x000000ff92007207 */ /* 0x004fe20000000000 */
[----:B------:R-:W-:Y:S02]  /*8dc0*/  IMAD R89, R89, UR8, RZ ;  /* 0x0000000859597c24 */ /* 0x000fe4000f8e02ff */
[----:B------:R-:W-:Y:S01]  /*8dd0*/  IMAD R88, R88, UR8, RZ ;  /* 0x0000000858587c24 */ /* 0x000fe2000f8e02ff */
[----:B---3--:R-:W-:Y:S01]  /*8de0*/  SEL R13, R148, RZ, P0 ;  /* 0x000000ff940d7207 */ /* 0x008fe20000000000 */
[----:B------:R2:W-:Y:S01]  /*8df0*/  STL [R1+0x2c4], R0 ;  /* 0x0002c40001007387 */ /* 0x0005e20000100800 */
[----:B------:R-:W-:Y:S02]  /*8e00*/  IMAD R85, R85, UR8, RZ ;  /* 0x0000000855557c24 */ /* 0x000fe4000f8e02ff */
[----:B------:R-:W-:Y:S01]  /*8e10*/  IMAD R81, R81, UR8, RZ ;  /* 0x0000000851517c24 */ /* 0x000fe2000f8e02ff */
[----:B----4-:R-:W-:Y:S01]  /*8e20*/  SEL R2, R149, RZ, P0 ;  /* 0x000000ff95027207 */ /* 0x010fe20000000000 */
[----:B------:R3:W-:Y:S01]  /*8e30*/  STL [R1+0x2c8], R13 ;  /* 0x0002c80d01007387 */ /* 0x0007e20000100800 */
[----:B------:R-:W-:-:S02]  /*8e40*/  IMAD R77, R77, UR8, RZ ;  /* 0x000000084d4d7c24 */ /* 0x000fc4000f8e02ff */
[----:B------:R-:W-:Y:S01]  /*8e50*/  IMAD R73, R73, UR8, RZ ;  /* 0x0000000849497c24 */ /* 0x000fe2000f8e02ff */
[----:B------:R-:W-:Y:S01]  /*8e60*/  STL [R1+0x614], R220 ;  /* 0x000614dc01007387 */ /* 0x000fe20000100800 */
[----:B--2---:R-:W-:Y:S01]  /*8e70*/  SEL R0, R150, RZ, P0 ;  /* 0x000000ff96007207 */ /* 0x004fe20000000000 */
[----:B------:R-:W-:Y:S02]  /*8e80*/  IMAD R125, R72, UR8, RZ ;  /* 0x00000008487d7c24 */ /* 0x000fe4000f8e02ff */
[----:B------:R-:W-:Y:S01]  /*8e90*/  IMAD R69, R69, UR8, RZ ;  /* 0x0000000845457c24 */ /* 0x000fe2000f8e02ff */
[----:B------:R2:W-:Y:S01]  /*8ea0*/  STL [R1+0x2cc], R2 ;  /* 0x0002cc0201007387 */ /* 0x0005e20000100800 */
[----:B---3--:R-:W-:Y:S01]  /*8eb0*/  SEL R13, R133, RZ, P0 ;  /* 0x000000ff850d7207 */ /* 0x008fe20000000000 */
[----:B------:R-:W-:Y:S02]  /*8ec0*/  IMAD R133, R84, UR8, RZ ;  /* 0x0000000854857c24 */ /* 0x000fe4000f8e02ff */
[----:B------:R-:W-:Y:S01]  /*8ed0*/  IMAD R65, R65, UR8, RZ ;  /* 0x0000000841417c24 */ /* 0x000fe2000f8e02ff */
[----:B------:R3:W-:Y:S01]  /*8ee0*/  STL [R1+0x2d0], R0 ;  /* 0x0002d00001007387 */ /* 0x0007e20000100800 */
[----:B------:R-:W-:-:S02]  /*8ef0*/  IMAD R16, R16, UR7, RZ ;  /* 0x0000000710107c24 */ /* 0x000fc4000f8e02ff */
[----:B------:R-:W-:Y:S01]  /*8f00*/  IMAD R61, R61, UR8, RZ ;  /* 0x000000083d3d7c24 */ /* 0x000fe2000f8e02ff */
[----:B------:R4:W-:Y:S01]  /*8f10*/  STL [R1+0x2d4], R13 ;  /* 0x0002d40d01007387 */ /* 0x0009e20000100800 */
[----:B--2---:R-:W-:Y:S01]  /*8f20*/  SEL R2, R134, RZ, P0 ;  /* 0x000000ff86027207 */ /* 0x004fe20000000000 */
[----:B------:R-:W-:Y:S02]  /*8f30*/  IMAD R134, R86, UR8, RZ ;  /* 0x0000000856867c24 */ /* 0x000fe4000f8e02ff */
[----:B------:R-:W-:Y:S01]  /*8f40*/  IMAD R57, R57, UR8, RZ ;  /* 0x0000000839397c24 */ /* 0x000fe2000f8e02ff */
[----:B------:R-:W-:Y:S01]  /*8f50*/  STL [R1+0x334], R222 ;  /* 0x000334de01007387 */ /* 0x000fe20000100800 */
[----:B---3--:R-:W-:Y:S01]  /*8f60*/  SEL R0, R136, RZ, P0 ;  /* 0x000000ff88007207 */ /* 0x008fe20000000000 */
[----:B------:R-:W-:Y:S02]  /*8f70*/  IMAD R136, R109, UR8, RZ ;  /* 0x000000086d887c24 */ /* 0x000fe4000f8e02ff */
[----:B------:R-:W-:Y:S01]  /*8f80*/  IMAD R56, R56, UR8, RZ ;  /* 0x0000000838387c24 */ /* 0x000fe2000f8e02ff */
[----:B----4-:R-:W-:Y:S01]  /*8f90*/  SEL R13, R129, RZ, P0 ;  /* 0x000000ff810d7207 */ /* 0x010fe20000000000 */
[----:B------:R2:W-:Y:S01]  /*8fa0*/  STL [R1+0x2d8], R2 ;  /* 0x0002d80201007387 */ /* 0x0005e20000100800 */
[----:B------:R-:W-:-:S02]  /*8fb0*/  IMAD R129, R78, UR8, RZ ;  /* 0x000000084e817c24 */ /* 0x000fc4000f8e02ff */
[----:B------:R-:W-:Y:S01]  /*8fc0*/  IMAD R54, R54, UR8, RZ ;  /* 0x0000000836367c24 */ /* 0x000fe2000f8e02ff */
[----:B------:R3:W-:Y:S01]  /*8fd0*/  STL [R1+0x2dc], R0 ;  /* 0x0002dc0001007387 */ /* 0x0007e20000100800 */
[----:B------:R-:W-:Y:S02]  /*8fe0*/  IMAD R53, R53, UR8, RZ ;  /* 0x0000000835357c24 */ /* 0x000fe4000f8e02ff */
[----:B------:R-:W-:Y:S01]  /*8ff0*/  IMAD R52, R52, UR8, RZ ;  /* 0x0000000834347c24 */ /* 0x000fe2000f8e02ff */
[----:B------:R4:W-:Y:S01]  /*9000*/  STL [R1+0x2e4], R13 ;  /* 0x0002e40d01007387 */ /* 0x0009e20000100800 */
[----:B------:R-:W-:Y:S01]  /*9010*/  IMAD R72, R38, UR8, RZ ;  /* 0x0000000826487c24 */ /* 0x000fe2000f8e02ff */
[----:B--2---:R-:W-:Y:S01]  /*9020*/  SEL R2, R130, RZ, P0 ;  /* 0x000000ff82027207 */ /* 0x004fe20000000000 */
[----:B------:R-:W-:Y:S01]  /*9030*/  IMAD R130, R80, UR8, RZ ;  /* 0x0000000850827c24 */ /* 0x000fe2000f8e02ff */
[----:B------:R-:W-:Y:S01]  /*9040*/  STL [R1+0x330], R224 ;  /* 0x000330e001007387 */ /* 0x000fe20000100800 */
[----:B------:R-:W-:Y:S01]  /*9050*/  IMAD R78, R34, UR8, RZ ;  /* 0x00000008224e7c24 */ /* 0x000fe2000f8e02ff */
[----:B---3--:R-:W-:Y:S01]  /*9060*/  SEL R0, R132, RZ, P0 ;  /* 0x000000ff84007207 */ /* 0x008fe20000000000 */
[----:B------:R-:W-:Y:S01]  /*9070*/  IMAD R132, R82, UR8, RZ ;  /* 0x0000000852847c24 */ /* 0x000fe2000f8e02ff */
[----:B------:R2:W-:Y:S01]  /*9080*/  STL [R1+0x2e8], R2 ;  /* 0x0002e80201007387 */ /* 0x0005e20000100800 */
[----:B------:R-:W-:Y:S01]  /*9090*/  IMAD R80, R33, UR8, RZ ;  /* 0x0000000821507c24 */ /* 0x000fe2000f8e02ff */
[----:B----4-:R-:W-:Y:S01]  /*90a0*/  SEL R13, R124, RZ, P0 ;  /* 0x000000ff7c0d7207 */ /* 0x010fe20000000000 */
[----:B------:R-:W-:Y:S01]  /*90b0*/  IMAD R124, R70, UR8, RZ ;  /* 0x00000008467c7c24 */ /* 0x000fe2000f8e02ff */
[----:B------:R3:W-:Y:S01]  /*90c0*/  STL [R1+0x2e0], R0 ;  /* 0x0002e00001007387 */ /* 0x0007e20000100800 */
[----:B------:R-:W-:-:S02]  /*90d0*/  IMAD R70, R40, UR8, RZ ;  /* 0x0000000828467c24 */ /* 0x000fc4000f8e02ff */
[----:B------:R-:W-:Y:S01]  /*90e0*/  IMAD.SHL.U32 R190, R190, 0x400, RZ ;  /* 0x00000400bebe7824 */ /* 0x000fe200078e00ff */
[----:B------:R4:W-:Y:S01]  /*90f0*/  STL [R1+0x990], R15 ;  /* 0x0009900f01007387 */ /* 0x0009e20000100800 */
[----:B------:R-:W-:Y:S01]  /*9100*/  IMAD R82, R32, UR8, RZ ;  /* 0x0000000820527c24 */ /* 0x000fe2000f8e02ff */
[----:B--2---:R-:W-:Y:S01]  /*9110*/  SEL R2, R122, RZ, P0 ;  /* 0x000000ff7a027207 */ /* 0x004fe20000000000 */
[----:B------:R-:W-:Y:S01]  /*9120*/  IMAD R122, R68, UR8, RZ ;  /* 0x00000008447a7c24 */ /* 0x000fe2000f8e02ff */
[----:B------:R-:W-:Y:S01]  /*9130*/  LOP3.LUT R3, R3, 0x8000, R190, 0xf8, !PT ;  /* 0x0000800003037812 */ /* 0x000fe200078ef8be */
[----:B------:R-:W-:Y:S01]  /*9140*/  IMAD R68, R41, UR8, RZ ;  /* 0x0000000829447c24 */ /* 0x000fe2000f8e02ff */
[----:B---3--:R-:W-:Y:S01]  /*9150*/  SEL R0, R128, RZ, P0 ;  /* 0x000000ff80007207 */ /* 0x008fe20000000000 */
[----:B------:R-:W-:Y:S01]  /*9160*/  IMAD R128, R76, UR8, RZ ;  /* 0x000000084c807c24 */ /* 0x000fe2000f8e02ff */
[----:B------:R-:W-:Y:S01]  /*9170*/  USHF.L.U32 UR4, UR6, 0x15, URZ ;  /* 0x0000001506047899 */ /* 0x000fe200080006ff */
[----:B------:R-:W-:Y:S01]  /*9180*/  IMAD R76, R36, UR8, RZ ;  /* 0x00000008244c7c24 */ /* 0x000fe2000f8e02ff */
[----:B----4-:R-:W-:Y:S01]  /*9190*/  SEL R15, R120, RZ, P0 ;  /* 0x000000ff780f7207 */ /* 0x010fe20000000000 */
[----:B------:R2:W-:Y:S01]  /*91a0*/  STL [R1+0x200], R0 ;  /* 0x0002000001007387 */ /* 0x0005e20000100800 */
[----:B------:R-:W-:Y:S01]  /*91b0*/  IMAD R120, R64, UR8, RZ ;  /* 0x0000000840787c24 */ /* 0x000fe2000f8e02ff */
[----:B------:R-:W-:Y:S01]  /*91c0*/  LOP3.LUT R252, R252, 0xfffffffe, RZ, 0xc0, !PT ;  /* 0xfffffffefcfc7812 */ /* 0x000fe200078ec0ff */
[----:B------:R-:W-:Y:S01]  /*91d0*/  IMAD R64, R44, UR8, RZ ;  /* 0x000000082c407c24 */ /* 0x000fe2000f8e02ff */
[----:B------:R-:W-:Y:S01]  /*91e0*/  STL [R1+0x32c], R226 ;  /* 0x00032ce201007387 */ /* 0x000fe20000100800 */
[----:B------:R-:W-:Y:S01]  /*91f0*/  IMAD R84, R30, UR8, RZ ;  /* 0x000000081e547c24 */ /* 0x000fe2000f8e02ff */
[----:B------:R-:W-:Y:S01]  /*9200*/  UMOV UR5, 0x1 ;  /* 0x0000000100057882 */ /* 0x000fe20000000000 */
[----:B------:R-:W-:Y:S01]  /*9210*/  IMAD R86, R29, UR8, RZ ;  /* 0x000000081d567c24 */ /* 0x000fe2000f8e02ff */
[----:B------:R-:W-:Y:S01]  /*9220*/  UIADD3 UR13, UPT, UPT, UR10, 0xa0000, URZ ;  /* 0x000a00000a0d7890 */ /* 0x000fe2000fffe0ff */
[----:B--2---:R-:W-:Y:S01]  /*9230*/  SEL R0, R126, RZ, P0 ;  /* 0x000000ff7e007207 */ /* 0x004fe20000000000 */
[----:B------:R-:W-:Y:S01]  /*9240*/  IMAD R126, R74, UR8, RZ ;  /* 0x000000084a7e7c24 */ /* 0x000fe2000f8e02ff */
[----:B------:R-:W2:Y:S01]  /*9250*/  LDCU.64 UR40, c[0x0][0x358] ;  /* 0x00006b00ff2877ac */ /* 0x000ea20008000a00 */
[----:B------:R-:W-:-:S02]  /*9260*/  IMAD R74, R37, UR8, RZ ;  /* 0x00000008254a7c24 */ /* 0x000fc4000f8e02ff */
[----:B------:R3:W-:Y:S01]  /*9270*/  STL [R1+0x204], R0 ;  /* 0x0002040001007387 */ /* 0x0007e20000100800 */
[----:B------:R-:W4:Y:S03]  /*9280*/  LDCU UR18, c[0x0][0x3a0] ;  /* 0x00007400ff1277ac */ /* 0x000f260008000800 */
[----:B------:R1:W-:Y:S04]  /*9290*/  STL [R1+0x20c], R13 ;  /* 0x00020c0d01007387 */ /* 0x0003e80000100800 */
[----:B------:R-:W-:Y:S01]  /*92a0*/  STL [R1+0x328], R228 ;  /* 0x000328e401007387 */ /* 0x000fe20000100800 */
[----:B---3--:R-:W-:Y:S01]  /*92b0*/  SEL R0, R121, RZ, P0 ;  /* 0x000000ff79007207 */ /* 0x008fe20000000000 */
[----:B------:R-:W-:-:S02]  /*92c0*/  IMAD R121, R66, UR8, RZ ;  /* 0x0000000842797c24 */ /* 0x000fc4000f8e02ff */
[----:B------:R3:W-:Y:S01]  /*92d0*/  STL [R1+0x208], R2 ;  /* 0x0002080201007387 */ /* 0x0007e20000100800 */
[----:B------:R-:W-:Y:S01]  /*92e0*/  IMAD R66, R42, UR8, RZ ;  /* 0x000000082a427c24 */ /* 0x000fe2000f8e02ff */
[----:B-1----:R-:W-:Y:S01]  /*92f0*/  SEL R13, R117, RZ, P0 ;  /* 0x000000ff750d7207 */ /* 0x002fe20000000000 */
[----:B------:R-:W-:Y:S01]  /*9300*/  IMAD R117, R60, UR8, RZ ;  /* 0x000000083c757c24 */ /* 0x000fe2000f8e02ff */
[----:B------:R-:W-:Y:S01]  /*9310*/  STL [R1+0x324], R230 ;  /* 0x000324e601007387 */ /* 0x000fe20000100800 */
[----:B------:R-:W-:-:S03]  /*9320*/  IMAD R60, R45, UR8, RZ ;  /* 0x000000082d3c7c24 */ /* 0x000fc6000f8e02ff */
[----:B------:R1:W-:Y:S01]  /*9330*/  STL [R1+0x2ec], R13 ;  /* 0x0002ec0d01007387 */ /* 0x0003e20000100800 */
[----:B---3--:R-:W-:Y:S01]  /*9340*/  SEL R2, R118, RZ, P0 ;  /* 0x000000ff76027207 */ /* 0x008fe20000000000 */
[----:B------:R-:W-:Y:S02]  /*9350*/  IMAD R118, R62, UR8, RZ ;  /* 0x000000083e767c24 */ /* 0x000fe4000f8e02ff */
[----:B------:R-:W-:Y:S02]  /*9360*/  IMAD R62, R4, UR8, RZ ;  /* 0x00000008043e7c24 */ /* 0x000fe4000f8e02ff */
[----:B------:R3:W-:Y:S01]  /*9370*/  STL [R1+0x2f8], R2 ;  /* 0x0002f80201007387 */ /* 0x0007e20000100800 */
[----:B-1----:R-:W-:-:S03]  /*9380*/  SEL R13, R114, RZ, P0 ;  /* 0x000000ff720d7207 */ /* 0x002fc60000000000 */
[----:B------:R1:W-:Y:S01]  /*9390*/  STL [R1+0x2f4], R113 ;  /* 0x0002f47101007387 */ /* 0x0003e20000100800 */
[----:B------:R-:W-:-:S03]  /*93a0*/  IMAD R114, R49, UR8, RZ ;  /* 0x0000000831727c24 */ /* 0x000fc6000f8e02ff */
[----:B------:R-:W-:Y:S01]  /*93b0*/  STL [R1+0x320], R233 ;  /* 0x000320e901007387 */ /* 0x000fe20000100800 */
[----:B---3--:R-:W-:Y:S01]  /*93c0*/  SEL R2, R116, RZ, P0 ;  /* 0x000000ff74027207 */ /* 0x008fe20000000000 */
[----:B------:R-:W-:Y:S02]  /*93d0*/  IMAD R116, R50, UR8, RZ ;  /* 0x0000000832747c24 */ /* 0x000fe4000f8e02ff */
[----:B------:R3:W-:Y:S01]  /*93e0*/  STL [R1+0x300], R13 ;  /* 0x0003000d01007387 */ /* 0x0007e20000100800 */
[----:B-1----:R-:W-:Y:S02]  /*93f0*/  SEL R113, R8, RZ, P0 ;  /* 0x000000ff08717207 */ /* 0x002fe40000000000 */
[----:B------:R-:W-:Y:S02]  /*9400*/  SEL R8, R110, RZ, P0 ;  /* 0x000000ff6e087207 */ /* 0x000fe40000000000 */
[----:B------:R-:W-:Y:S01]  /*9410*/  SEL R110, R112, RZ, P0 ;  /* 0x000000ff706e7207 */ /* 0x000fe20000000000 */
[----:B------:R1:W-:Y:S01]  /*9420*/  STL [R1+0x304], R113 ;  /* 0x0003047101007387 */ /* 0x0003e20000100800 */
[----:B------:R-:W-:Y:S01]  /*9430*/  LEA R140, P0, R108, R9, 0x2 ;  /* 0x000000096c8c7211 */ /* 0x000fe200078010ff */
[----:B---3--:R-:W-:-:S03]  /*9440*/  IMAD R13, R196, 0x2, R233 ;  /* 0x00000002c40d7824 */ /* 0x008fc600078e02e9 */
[----:B------:R-:W-:Y:S02]  /*9450*/  LEA.HI.X.SX32 R141, R108, R10, 0x2, P0 ;  /* 0x0000000a6c8d7211 */ /* 0x000fe400000f16ff */
[----:B------:R-:W-:Y:S01]  /*9460*/  LEA R232, P0, R16, UR20, 0x2 ;  /* 0x0000001410e87c11 */ /* 0x000fe2000f8010ff */
[----:B------:R-:W-:Y:S01]  /*9470*/  STL [R1+0x31c], R13 ;  /* 0x00031c0d01007387 */ /* 0x000fe20000100800 */
[----:B-1----:R-:W-:Y:S02]  /*9480*/  IMAD R113, R48, UR8, RZ ;  /* 0x0000000830717c24 */ /* 0x002fe4000f8e02ff */
[----:B------:R-:W-:Y:S01]  /*9490*/  LEA.HI.X.SX32 R4, R16, UR21, 0x2, P0 ;  /* 0x0000001510047c11 */ /* 0x000fe200080f16ff */
[----:B------:R1:W-:Y:S01]  /*94a0*/  STL [R1+0x308], R8 ;  /* 0x0003080801007387 */ /* 0x0003e20000100800 */
[----:B------:R-:W-:-:S03]  /*94b0*/  LEA R48, P3, R106, R9, 0x2 ;  /* 0x000000096a307211 */ /* 0x000fc600078610ff */
[----:B------:R3:W-:Y:S01]  /*94c0*/  STL [R1+0x30c], R110 ;  /* 0x00030c6e01007387 */ /* 0x0007e20000100800 */
[-C--:B------:R-:W-:Y:S02]  /*94d0*/  LEA.HI.X.SX32 R49, R106, R10.reuse, 0x2, P3 ;  /* 0x0000000a6a317211 */ /* 0x080fe400018f16ff */
[----:B------:R-:W-:Y:S01]  /*94e0*/  LEA R44, P3, R104, R9, 0x2 ;  /* 0x00000009682c7211 */ /* 0x000fe200078610ff */
[----:B------:R-:W-:Y:S01]  /*94f0*/  STL [R1+0x378], R136 ;  /* 0x0003788801007387 */ /* 0x000fe20000100800 */
[----:B-1----:R-:W-:Y:S02]  /*9500*/  IMAD R8, R196, 0x2, R13 ;  /* 0x00000002c4087824 */ /* 0x002fe400078e020d */
[----:B------:R-:W-:Y:S01]  /*9510*/  LEA.HI.X.SX32 R45, R104, R10, 0x2, P3 ;  /* 0x0000000a682d7211 */ /* 0x000fe200018f16ff */
[----:B------:R1:W-:Y:S01]  /*9520*/  STL [R1+0x37c], R108 ;  /* 0x00037c6c01007387 */ /* 0x0003e20000100800 */
[----:B---3--:R-:W-:Y:S01]  /*9530*/  IMAD R110, R58, UR8, RZ ;  /* 0x000000083a6e7c24 */ /* 0x008fe2000f8e02ff */
[----:B------:R-:W-:-:S02]  /*9540*/  LEA R168, P0, R8, R232, 0x2 ;  /* 0x000000e808a87211 */ /* 0x000fc400078010ff */
[----:B------:R3:W-:Y:S01]  /*9550*/  STL [R1+0x534], R106 ;  /* 0x0005346a01007387 */ /* 0x0007e20000100800 */
[----:B------:R-:W-:Y:S01]  /*9560*/  IMAD R58, R46, UR8, RZ ;  /* 0x000000082e3a7c24 */ /* 0x000fe2000f8e02ff */
[----:B------:R-:W-:Y:S02]  /*9570*/  LEA.HI.X.SX32 R169, R8, R4, 0x2, P0 ;  /* 0x0000000408a97211 */ /* 0x000fe400000f16ff */
[----:B------:R-:W-:Y:S01]  /*9580*/  STL [R1+0x530], R105 ;  /* 0x0005306901007387 */ /* 0x000fe20000100800 */
[----:B------:R-:W-:Y:S01]  /*9590*/  IMAD R8, R196, 0x2, R8 ;  /* 0x00000002c4087824 */ /* 0x000fe200078e0208 */
[CC--:B-1----:R-:W-:Y:S02]  /*95a0*/  LEA R108, P0, R136.reuse, R9.reuse, 0x2 ;  /* 0x00000009886c7211 */ /* 0x0c2fe400078010ff */
[----:B------:R1:W-:Y:S02]  /*95b0*/  STL [R1+0x52c], R104 ;  /* 0x00052c6801007387 */ /* 0x0003e40000100800 */
[----:B------:R-:W-:Y:S01]  /*95c0*/  LEA.HI.X.SX32 R109, R136, R10, 0x2, P0 ;  /* 0x0000000a886d7211 */ /* 0x000fe200000f16ff */
[----:B---3--:R-:W-:Y:S01]  /*95d0*/  IMAD R106, R31, UR8, RZ ;  /* 0x000000081f6a7c24 */ /* 0x008fe2000f8e02ff */
[----:B------:R-:W-:Y:S01]  /*95e0*/  STL [R1+0x528], R102 ;  /* 0x0005286601007387 */ /* 0x000fe20000100800 */
[----:B------:R-:W-:-:S03]  /*95f0*/  LEA R40, P0, R105, R9, 0x2 ;  /* 0x0000000969287211 */ /* 0x000fc600078010ff */
[----:B------:R-:W-:Y:S01]  /*9600*/  STL [R1+0x524], R101 ;  /* 0x0005246501007387 */ /* 0x000fe20000100800 */
[----:B------:R-:W-:Y:S01]  /*9610*/  LEA.HI.X.SX32 R41, R105, R10, 0x2, P0 ;  /* 0x0000000a69297211 */ /* 0x000fe200000f16ff */
[----:B-1----:R-:W-:Y:S02]  /*9620*/  IMAD R104, R27, UR8, RZ ;  /* 0x000000081b687c24 */ /* 0x002fe4000f8e02ff */
[----:B------:R-:W-:Y:S04]  /*9630*/  STL [R1+0x520], R100 ;  /* 0x0005206401007387 */ /* 0x000fe80000100800 */
        /* <DEDUP_REMOVED lines=38> */
[----:B------:R-:W-:Y:S04]  /*98a0*/  STL.64 [R1+0x160], R140 ;  /* 0x0001608c01007387 */ /* 0x000fe80000100a00 */
[----:B------:R-:W-:Y:S04]  /*98b0*/  STL [R1+0x484], R113 ;  /* 0x0004847101007387 */ /* 0x000fe80000100800 */
[----:B------:R-:W-:Y:S04]  /*98c0*/  STL [R1+0x480], R58 ;  /* 0x0004803a01007387 */ /* 0x000fe80000100800 */
[----:B------:R1:W-:Y:S04]  /*98d0*/  STL [R1+0x9a0], R16 ;  /* 0x0009a01001007387 */ /* 0x0003e80000100800 */
[----:B------:R-:W-:Y:S04]  /*98e0*/  STL [R1+0x47c], R60 ;  /* 0x00047c3c01007387 */ /* 0x000fe80000100800 */
[----:B------:R-:W-:Y:S01]  /*98f0*/  STL [R1+0x478], R62 ;  /* 0x0004783e01007387 */ /* 0x000fe20000100800 */
[----:B-1----:R-:W-:-:S03]  /*9900*/  IMAD R16, R19, UR8, RZ ;  /* 0x0000000813107c24 */ /* 0x002fc6000f8e02ff */
[----:B------:R-:W-:Y:S04]  /*9910*/  STL [R1+0x474], R64 ;  /* 0x0004744001007387 */ /* 0x000fe80000100800 */
[----:B------:R-:W-:Y:S04]  /*9920*/  STL [R1+0x470], R66 ;  /* 0x0004704201007387 */ /* 0x000fe80000100800 */
[----:B------:R-:W-:Y:S04]  /*9930*/  STL [R1+0x46c], R68 ;  /* 0x00046c4401007387 */ /* 0x000fe80000100800 */
[----:B------:R-:W-:Y:S04]  /*9940*/  STL [R1+0x468], R70 ;  /* 0x0004684601007387 */ /* 0x000fe80000100800 */
[----:B------:R-:W-:Y:S04]  /*9950*/  STL.64 [R1+0x98], R108 ;  /* 0x0000986c01007387 */ /* 0x000fe80000100a00 */
[----:B------:R-:W-:Y:S04]  /*9960*/  STL [R1+0x464], R72 ;  /* 0x0004644801007387 */ /* 0x000fe80000100800 */
[----:B------:R-:W-:Y:S04]  /*9970*/  STL.64 [R1+0x90], R48 ;  /* 0x0000903001007387 */ /* 0x000fe80000100a00 */
[----:B------:R1:W-:Y:S04]  /*9980*/  STL.64 [R1+0x88], R40 ;  /* 0x0000882801007387 */ /* 0x0003e80000100a00 */
[----:B------:R-:W-:Y:S04]  /*9990*/  STL [R1+0x460], R74 ;  /* 0x0004604a01007387 */ /* 0x000fe80000100800 */
[----:B------:R3:W-:Y:S01]  /*99a0*/  STL.64 [R1+0x80], R44 ;  /* 0x0000802c01007387 */ /* 0x0007e20000100a00 */
[----:B-1----:R-:W-:-:S04]  /*99b0*/  LEA R40, P0, R102, R9, 0x2 ;  /* 0x0000000966287211 */ /* 0x002fc800078010ff */
[----:B------:R-:W-:Y:S01]  /*99c0*/  LEA.HI.X.SX32 R41, R102, R10, 0x2, P0 ;  /* 0x0000000a66297211 */ /* 0x000fe200000f16ff */
[----:B------:R-:W-:Y:S01]  /*99d0*/  IMAD R102, R23, UR8, RZ ;  /* 0x0000000817667c24 */ /* 0x000fe2000f8e02ff */
[----:B---3--:R-:W-:-:S03]  /*99e0*/  LEA R44, P3, R101, R9, 0x2 ;  /* 0x00000009652c7211 */ /* 0x008fc600078610ff */
[----:B------:R1:W-:Y:S01]  /*99f0*/  STL.64 [R1+0x78], R40 ;  /* 0x0000782801007387 */ /* 0x0003e20000100a00 */
[----:B------:R-:W-:-:S03]  /*9a00*/  LEA.HI.X.SX32 R45, R101, R10, 0x2, P3 ;  /* 0x0000000a652d7211 */ /* 0x000fc600018f16ff */
[----:B------:R-:W-:Y:S01]  /*9a10*/  STL [R1+0x45c], R76 ;  /* 0x00045c4c01007387 */ /* 0x000fe20000100800 */
[----:B------:R-:W-:-:S03]  /*9a20*/  LEA R36, P3, R98, R9, 0x2 ;  /* 0x0000000962247211 */ /* 0x000fc600078610ff */
[----:B------:R-:W-:Y:S01]  /*9a30*/  STL.64 [R1+0x70], R44 ;  /* 0x0000702c01007387 */ /* 0x000fe20000100a00 */
[----:B------:R-:W-:Y:S01]  /*9a40*/  LEA.HI.X.SX32 R37, R98, R10, 0x2, P3 ;  /* 0x0000000a62257211 */ /* 0x000fe200018f16ff */
[----:B------:R-:W-:Y:S01]  /*9a50*/  IMAD R98, R18, UR8, RZ ;  /* 0x0000000812627c24 */ /* 0x000fe2000f8e02ff */
[----:B-1----:R-:W-:-:S04]  /*9a60*/  LEA R40, P0, R100, R9, 0x2 ;  /* 0x0000000964287211 */ /* 0x002fc800078010ff */
[----:B------:R-:W-:-:S05]  /*9a70*/  LEA.HI.X.SX32 R41, R100, R10, 0x2, P0 ;  /* 0x0000000a64297211 */ /* 0x000fca00000f16ff */
[----:B------:R1:W-:Y:S04]  /*9a80*/  STL.64 [R1+0x68], R40 ;  /* 0x0000682801007387 */ /* 0x0003e80000100a00 */
[----:B------:R-:W-:Y:S04]  /*9a90*/  STL [R1+0x458], R78 ;  /* 0x0004584e01007387 */ /* 0x000fe80000100800 */
[----:B------:R3:W-:Y:S01]  /*9aa0*/  STL.64 [R1+0x60], R36 ;  /* 0x0000602401007387 */ /* 0x0007e20000100a00 */
[----:B-1----:R-:W-:-:S04]  /*9ab0*/  LEA R40, P0, R97, R9, 0x2 ;  /* 0x0000000961287211 */ /* 0x002fc800078010ff */
[----:B------:R-:W-:Y:S02]  /*9ac0*/  LEA.HI.X.SX32 R41, R97, R10, 0x2, P0 ;  /* 0x0000000a61297211 */ /* 0x000fe400000f16ff */
[----:B---3--:R-:W-:-:S03]  /*9ad0*/  LEA R36, P3, R96, R9, 0x2 ;  /* 0x0000000960247211 */ /* 0x008fc600078610ff */
[----:B------:R1:W-:Y:S01]  /*9ae0*/  STL.64 [R1+0x58], R40 ;  /* 0x0000582801007387 */ /* 0x0003e20000100a00 */
[----:B------:R-:W-:-:S03]  /*9af0*/  LEA.HI.X.SX32 R37, R96, R10, 0x2, P3 ;  /* 0x0000000a60257211 */ /* 0x000fc600018f16ff */
[----:B------:R-:W-:Y:S01]  /*9b00*/  STL [R1+0x454], R80 ;  /* 0x0004545001007387 */ /* 0x000fe20000100800 */
[----:B------:R-:W-:-:S03]  /*9b10*/  IMAD R96, R22, UR8, RZ ;  /* 0x0000000816607c24 */ /* 0x000fc6000f8e02ff */
[----:B------:R3:W-:Y:S01]  /*9b20*/  STL.64 [R1+0x50], R36 ;  /* 0x0000502401007387 */ /* 0x0007e20000100a00 */
[----:B-1----:R-:W-:-:S03]  /*9b30*/  LEA R40, P0, R94, R9, 0x2 ;  /* 0x000000095e287211 */ /* 0x002fc600078010ff */
[----:B------:R-:W-:Y:S01]  /*9b40*/  STL [R1+0x450], R82 ;  /* 0x0004505201007387 */ /* 0x000fe20000100800 */
[-C--:B------:R-:W-:Y:S01]  /*9b50*/  LEA.HI.X.SX32 R41, R94, R10.reuse, 0x2, P0 ;  /* 0x0000000a5e297211 */ /* 0x080fe200000f16ff */
[----:B------:R-:W-:Y:S01]  /*9b60*/  IMAD R94, R24, UR8, RZ ;  /* 0x00000008185e7c24 */ /* 0x000fe2000f8e02ff */
[CC--:B------:R-:W-:Y:S02]  /*9b70*/  LEA R32, P0, R92.reuse, R9.reuse, 0x2 ;  /* 0x000000095c207211 */ /* 0x0c0fe400078010ff */
[----:B---3--:R-:W-:Y:S01]  /*9b80*/  LEA R36, P3, R93, R9, 0x2 ;  /* 0x000000095d247211 */ /* 0x008fe200078610ff */
[----:B------:R-:W-:Y:S01]  /*9b90*/  STL.64 [R1+0x48], R40 ;  /* 0x0000482801007387 */ /* 0x000fe20000100a00 */
[-C--:B------:R-:W-:Y:S01]  /*9ba0*/  LEA.HI.X.SX32 R33, R92, R10.reuse, 0x2, P0 ;  /* 0x0000000a5c217211 */ /* 0x080fe200000f16ff */
[----:B------:R-:W-:Y:S01]  /*9bb0*/  IMAD R92, R25, UR8, RZ ;  /* 0x00000008195c7c24 */ /* 0x000fe2000f8e02ff */
[----:B------:R-:W-:-:S05]  /*9bc0*/  LEA.HI.X.SX32 R37, R93, R10, 0x2, P3 ;  /* 0x0000000a5d257211 */ /* 0x000fca00018f16ff */
[----:B------:R1:W-:Y:S04]  /*9bd0*/  STL.64 [R1+0x40], R36 ;  /* 0x0000402401007387 */ /* 0x0003e80000100a00 */
[----:B------:R3:W-:Y:S04]  /*9be0*/  STL.64 [R1+0x38], R32 ;  /* 0x0000382001007387 */ /* 0x0007e80000100a00 */
[----:B------:R-:W-:Y:S01]  /*9bf0*/  STL [R1+0x44c], R84 ;  /* 0x00044c5401007387 */ /* 0x000fe20000100800 */
[-C--:B-1----:R-:W-:Y:S02]  /*9c00*/  LEA R36, P3, R90, R9.reuse, 0x2 ;  /* 0x000000095a247211 */ /* 0x082fe400078610ff */
[----:B---3--:R-:W-:-:S02]  /*9c10*/  LEA R32, P0, R89, R9, 0x2 ;  /* 0x0000000959207211 */ /* 0x008fc400078010ff */
[-C--:B------:R-:W-:Y:S01]  /*9c20*/  LEA.HI.X.SX32 R37, R90, R10.reuse, 0x2, P3 ;  /* 0x0000000a5a257211 */ /* 0x080fe200018f16ff */
[----:B------:R-:W-:Y:S01]  /*9c30*/  IMAD R90, R26, UR8, RZ ;  /* 0x000000081a5a7c24 */ /* 0x000fe2000f8e02ff */
[----:B------:R-:W-:-:S03]  /*9c40*/  LEA.HI.X.SX32 R33, R89, R10, 0x2, P0 ;  /* 0x0000000a59217211 */ /* 0x000fc600000f16ff */
        /* <DEDUP_REMOVED lines=13> */
[-C--:B------:R-:W-:Y:S02]  /*9d20*/  LEA.HI.X.SX32 R37, R85, R10.reuse, 0x2, P3 ;  /* 0x0000000a55257211 */ /* 0x080fe400018f16ff */
[CC--:B------:R-:W-:Y:S02]  /*9d30*/  LEA R28, P3, R132.reuse, R9.reuse, 0x2 ;  /* 0x00000009841c7211 */ /* 0x0c0fe400078610ff */
[-C--:B------:R-:W-:Y:S01]  /*9d40*/  LEA.HI.X.SX32 R33, R133, R10.reuse, 0x2, P0 ;  /* 0x0000000a85217211 */ /* 0x080fe200000f16ff */
[----:B------:R-:W-:Y:S01]  /*9d50*/  STL.64 [R1+0x10], R36 ;  /* 0x0000102401007387 */ /* 0x000fe20000100a00 */
[-C--:B------:R-:W-:Y:S02]  /*9d60*/  LEA R250, P0, R81, R9.reuse, 0x2 ;  /* 0x0000000951fa7211 */ /* 0x080fe400078010ff */
[----:B------:R-:W-:Y:S01]  /*9d70*/  LEA.HI.X.SX32 R29, R132, R10, 0x2, P3 ;  /* 0x0000000a841d7211 */ /* 0x000fe200018f16ff */
[----:B------:R-:W-:Y:S01]  /*9d80*/  STL [R1+0x440], R90 ;  /* 0x0004405a01007387 */ /* 0x000fe20000100800 */
[----:B------:R-:W-:-:S02]  /*9d90*/  LEA R248, P3, R130, R9, 0x2 ;  /* 0x0000000982f87211 */ /* 0x000fc400078610ff */
[-C--:B------:R-:W-:Y:S01]  /*9da0*/  LEA.HI.X.SX32 R251, R81, R10.reuse, 0x2, P0 ;  /* 0x0000000a51fb7211 */ /* 0x080fe200000f16ff */
[----:B------:R-:W-:Y:S01]  /*9db0*/  STL.64 [R1+0x8], R32 ;  /* 0x0000082001007387 */ /* 0x000fe20000100a00 */
[-C--:B------:R-:W-:Y:S02]  /*9dc0*/  LEA R246, P0, R129, R9.reuse, 0x2 ;  /* 0x0000000981f67211 */ /* 0x080fe400078010ff */
[-C--:B------:R-:W-:Y:S01]  /*9dd0*/  LEA.HI.X.SX32 R249, R130, R10.reuse, 0x2, P3 ;  /* 0x0000000a82f97211 */ /* 0x080fe200018f16ff */
[----:B------:R1:W-:Y:S01]  /*9de0*/  STL.64 [R1], R28 ;  /* 0x0000001c01007387 */ /* 0x0003e20000100a00 */
        /* <DEDUP_REMOVED lines=15> */
[CC--:B------:R-:W-:Y:S02]  /*9ee0*/  LEA R234, P0, R124.reuse, R9.reuse, 0x2 ;  /* 0x000000097cea7211 */ /* 0x0c0fe400078010ff */
[-C--:B------:R-:W-:Y:S01]  /*9ef0*/  LEA.HI.X.SX32 R237, R125, R10.reuse, 0x2, P3 ;  /* 0x0000000a7ded7211 */ /* 0x080fe200018f16ff */
[----:B------:R-:W-:Y:S01]  /*9f00*/  STL [R1+0x434], R96 ;  /* 0x0004346001007387 */ /* 0x000fe20000100800 */
[-C--:B------:R-:W-:Y:S02]  /*9f10*/  LEA R18, P3, R69, R9.reuse, 0x2 ;  /* 0x0000000945127211 */ /* 0x080fe400078610ff */
[----:B------:R-:W-:Y:S01]  /*9f20*/  LEA.HI.X.SX32 R235, R124, R10, 0x2, P0 ;  /* 0x0000000a7ceb7211 */ /* 0x000fe200000f16ff */
[----:B------:R-:W-:Y:S01]  /*9f30*/  STL.64 [R1+0xae0], R240 ;  /* 0x000ae0f001007387 */ /* 0x000fe20000100a00 */
[----:B------:R-:W-:-:S02]  /*9f40*/  LEA R22, P0, R122, R9, 0x2 ;  /* 0x000000097a167211 */ /* 0x000fc400078010ff */
[-C--:B------:R-:W-:Y:S01]  /*9f50*/  LEA.HI.X.SX32 R19, R69, R10.reuse, 0x2, P3 ;  /* 0x0000000a45137211 */ /* 0x080fe200018f16ff */
[----:B------:R-:W-:Y:S01]  /*9f60*/  STL.64 [R1+0xab0], R238 ;  /* 0x000ab0ee01007387 */ /* 0x000fe20000100a00 */
[-C--:B------:R-:W-:Y:S02]  /*9f70*/  LEA R24, P3, R121, R9.reuse, 0x2 ;  /* 0x0000000979187211 */ /* 0x080fe400078610ff */
[-C--:B------:R-:W-:Y:S01]  /*9f80*/  LEA.HI.X.SX32 R23, R122, R10.reuse, 0x2, P0 ;  /* 0x0000000a7a177211 */ /* 0x080fe200000f16ff */
[----:B------:R-:W-:Y:S01]  /*9f90*/  STL [R1+0x430], R98 ;  /* 0x0004306201007387 */ /* 0x000fe20000100800 */
[-C--:B------:R-:W-:Y:S02]  /*9fa0*/  LEA R26, P0, R65, R9.reuse, 0x2 ;  /* 0x00000009411a7211 */ /* 0x080fe400078010ff */
[----:B------:R-:W-:Y:S01]  /*9fb0*/  LEA.HI.X.SX32 R25, R121, R10, 0x2, P3 ;  /* 0x0000000a79197211 */ /* 0x000fe200018f16ff */
[----:B------:R-:W-:Y:S01]  /*9fc0*/  STL.64 [R1+0xa80], R236 ;  /* 0x000a80ec01007387 */ /* 0x000fe20000100a00 */
[----:B-1----:R-:W-:-:S02]  /*9fd0*/  LEA R28, P3, R120, R9, 0x2 ;  /* 0x00000009781c7211 */ /* 0x002fc400078610ff */
[-C--:B------:R-:W-:Y:S01]  /*9fe0*/  LEA.HI.X.SX32 R27, R65, R10.reuse, 0x2, P0 ;  /* 0x0000000a411b7211 */ /* 0x080fe200000f16ff */
[----:B------:R-:W-:Y:S01]  /*9ff0*/  STL [R1+0x42c], R16 ;  /* 0x00042c1001007387 */ /* 0x000fe20000100800 */
[-C--:B------:R-:W-:Y:S02]  /*a000*/  LEA R30, P0, R118, R9.reuse, 0x2 ;  /* 0x00000009761e7211 */ /* 0x080fe400078010ff */
[-C--:B------:R-:W-:Y:S01]  /*a010*/  LEA.HI.X.SX32 R29, R120, R10.reuse, 0x2, P3 ;  /* 0x0000000a781d7211 */ /* 0x080fe200018f16ff */
[----:B------:R-:W-:Y:S01]  /*a020*/  STL.64 [R1+0xae8], R18 ;  /* 0x000ae81201007387 */ /* 0x000fe20000100a00 */
[-C--:B------:R-:W-:Y:S02]  /*a030*/  LEA R32, P3, R61, R9.reuse, 0x2 ;  /* 0x000000093d207211 */ /* 0x080fe400078610ff */
[----:B------:R-:W-:Y:S01]  /*a040*/  LEA.HI.X.SX32 R31, R118, R10, 0x2, P0 ;  /* 0x0000000a761f7211 */ /* 0x000fe200000f16ff */
[----:B------:R1:W-:Y:S01]  /*a050*/  STL.64 [R1+0xab8], R22 ;  /* 0x000ab81601007387 */ /* 0x0003e20000100a00 */
[----:B------:R-:W-:-:S02]  /*a060*/  LEA R34, P0, R117, R9, 0x2 ;  /* 0x0000000975227211 */ /* 0x000fc400078010ff */
[----:B------:R-:W-:Y:S01]  /*a070*/  LEA.HI.X.SX32 R33, R61, R10, 0x2, P3 ;  /* 0x0000000a3d217211 */ /* 0x000fe200018f16ff */
[----:B------:R-:W-:Y:S01]  /*a080*/  STL [R1+0x428], R102 ;  /* 0x0004286601007387 */ /* 0x000fe20000100800 */
[----:B------:R-:W-:-:S03]  /*a090*/  LEA R36, P3, R110, R9, 0x2 ;  /* 0x000000096e247211 */ /* 0x000fc600078610ff */
[----:B------:R3:W-:Y:S01]  /*a0a0*/  STL.64 [R1+0xa88], R24 ;  /* 0x000a881801007387 */ /* 0x0007e20000100a00 */
[-C--:B------:R-:W-:Y:S01]  /*a0b0*/  LEA.HI.X.SX32 R37, R110, R10.reuse, 0x2, P3 ;  /* 0x0000000a6e257211 */ /* 0x080fe200018f16ff */
[----:B------:R-:W-:Y:S01]  /*a0c0*/  IMAD R110, R39, UR8, RZ ;  /* 0x00000008276e7c24 */ /* 0x000fe2000f8e02ff */
[CC--:B------:R-:W-:Y:S01]  /*a0d0*/  LEA R40, P3, R56.reuse, R9.reuse, 0x2 ;  /* 0x0000000938287211 */ /* 0x0c0fe200078610ff */
[----:B-1----:R-:W-:Y:S01]  /*a0e0*/  IMAD R23, R35, UR8, RZ ;  /* 0x0000000823177c24 */ /* 0x002fe2000f8e02ff */
[-C--:B------:R-:W-:Y:S01]  /*a0f0*/  LEA.HI.X.SX32 R35, R117, R10.reuse, 0x2, P0 ;  /* 0x0000000a75237211 */ /* 0x080fe200000f16ff */
[----:B------:R-:W-:Y:S01]  /*a100*/  STL [R1+0x424], R104 ;  /* 0x0004246801007387 */ /* 0x000fe20000100800 */
[-C--:B------:R-:W-:Y:S01]  /*a110*/  LEA R38, P0, R57, R9.reuse, 0x2 ;  /* 0x0000000939267211 */ /* 0x080fe200078010ff */
[----:B------:R-:W-:Y:S01]  /*a120*/  IMAD R19, R51, UR8, RZ ;  /* 0x0000000833137c24 */ /* 0x000fe2000f8e02ff */
[-C--:B------:R-:W-:Y:S01]  /*a130*/  LEA.HI.X.SX32 R41, R56, R10.reuse, 0x2, P3 ;  /* 0x0000000a38297211 */ /* 0x080fe200018f16ff */
[----:B------:R1:W-:Y:S01]  /*a140*/  STL.64 [R1+0xaf0], R28 ;  /* 0x000af01c01007387 */ /* 0x0003e20000100a00 */
[----:B------:R-:W-:Y:S01]  /*a150*/  LEA.HI.X.SX32 R39, R57, R10, 0x2, P0 ;  /* 0x0000000a39277211 */ /* 0x000fe200000f16ff */
[----:B------:R-:W-:Y:S01]  /*a160*/  IMAD R22, R67, UR8, RZ ;  /* 0x0000000843167c24 */ /* 0x000fe2000f8e02ff */
[-C--:B------:R-:W-:Y:S01]  /*a170*/  LEA R42, P0, R54, R9.reuse, 0x2 ;  /* 0x00000009362a7211 */ /* 0x080fe200078010ff */
[----:B------:R2:W-:Y:S01]  /*a180*/  STL.64 [R1+0xac0], R30 ;  /* 0x000ac01e01007387 */ /* 0x0005e20000100a00 */
[----:B------:R-:W-:Y:S01]  /*a190*/  LEA R44, P3, R53, R9, 0x2 ;  /* 0x00000009352c7211 */ /* 0x000fe200078610ff */
[----:B---3--:R-:W-:-:S02]  /*a1a0*/  IMAD R25, R75, UR8, RZ ;  /* 0x000000084b197c24 */ /* 0x008fc4000f8e02ff */
[----:B------:R-:W-:Y:S01]  /*a1b0*/  STL [R1+0x420], R106 ;  /* 0x0004206a01007387 */ /* 0x000fe20000100800 */
[-C--:B------:R-:W-:Y:S01]  /*a1c0*/  LEA.HI.X.SX32 R45, R53, R10.reuse, 0x2, P3 ;  /* 0x0000000a352d7211 */ /* 0x080fe200018f16ff */
[----:B------:R-:W-:Y:S01]  /*a1d0*/  IMAD R18, R83, UR8, RZ ;  /* 0x0000000853127c24 */ /* 0x000fe2000f8e02ff */
[-C--:B------:R-:W-:Y:S01]  /*a1e0*/  LEA R48, P3, R116, R9.reuse, 0x2 ;  /* 0x0000000974307211 */ /* 0x080fe200078610ff */
[----:B-1----:R-:W-:Y:S01]  /*a1f0*/  IMAD R29, R43, UR8, RZ ;  /* 0x000000082b1d7c24 */ /* 0x002fe2000f8e02ff */
[----:B------:R1:W-:Y:S01]  /*a200*/  STL.64 [R1+0xa90], R32 ;  /* 0x000a902001007387 */ /* 0x0003e20000100a00 */
[-C--:B------:R-:W-:Y:S01]  /*a210*/  LEA.HI.X.SX32 R43, R54, R10.reuse, 0x2, P0 ;  /* 0x0000000a362b7211 */ /* 0x080fe200000f16ff */
[----:B------:R-:W-:Y:S01]  /*a220*/  IMAD R28, R59, UR8, RZ ;  /* 0x000000083b1c7c24 */ /* 0x000fe2000f8e02ff */
[----:B------:R-:W-:Y:S01]  /*a230*/  LEA R46, P0, R52, R9, 0x2 ;  /* 0x00000009342e7211 */ /* 0x000fe200078010ff */
[----:B------:R-:W-:Y:S01]  /*a240*/  STL [R1+0x41c], R23 ;  /* 0x00041c1701007387 */ /* 0x000fe20000100800 */
[----:B------:R-:W-:Y:S01]  /*a250*/  LEA.HI.X.SX32 R49, R116, R10, 0x2, P3 ;  /* 0x0000000a74317211 */ /* 0x000fe200018f16ff */
[----:B------:R-:W-:-:S02]  /*a260*/  IMAD R24, R91, UR8, RZ ;  /* 0x000000085b187c24 */ /* 0x000fc4000f8e02ff */
[----:B------:R3:W-:Y:S01]  /*a270*/  STL.64 [R1+0xaf8], R36 ;  /* 0x000af82401007387 */ /* 0x0007e20000100a00 */
[----:B--2---:R-:W-:Y:S02]  /*a280*/  IMAD R31, R95, UR8, RZ ;  /* 0x000000085f1f7c24 */ /* 0x004fe4000f8e02ff */
[----:B------:R-:W-:Y:S01]  /*a290*/  IMAD R30, R103, UR8, RZ ;  /* 0x00000008671e7c24 */ /* 0x000fe2000f8e02ff */
[----:B------:R2:W-:Y:S01]  /*a2a0*/  STL.64 [R1+0xac8], R38 ;  /* 0x000ac82601007387 */ /* 0x0005e20000100a00 */
[----:B-1----:R-:W-:Y:S02]  /*a2b0*/  IMAD R33, R79, UR8, RZ ;  /* 0x000000084f217c24 */ /* 0x002fe4000f8e02ff */
[----:B------:R-:W-:Y:S01]  /*a2c0*/  IMAD R32, R87, UR8, RZ ;  /* 0x0000000857207c24 */ /* 0x000fe2000f8e02ff */
[----:B------:R1:W-:Y:S01]  /*a2d0*/  STL [R1+0x418], R110 ;  /* 0x0004186e01007387 */ /* 0x0003e20000100800 */
[----:B---3--:R-:W-:-:S03]  /*a2e0*/  IMAD R37, R63, UR8, RZ ;  /* 0x000000083f257c24 */ /* 0x008fc6000f8e02ff */
[----:B------:R-:W-:Y:S01]  /*a2f0*/  STL.64 [R1+0xa98], R40 ;  /* 0x000a982801007387 */ /* 0x000fe20000100a00 */
[----:B------:R-:W-:Y:S02]  /*a300*/  IMAD R36, R71, UR8, RZ ;  /* 0x0000000847247c24 */ /* 0x000fe4000f8e02ff */
[----:B--2---:R-:W-:Y:S01]  /*a310*/  IMAD R39, R47, UR8, RZ ;  /* 0x000000082f277c24 */ /* 0x004fe2000f8e02ff */
[-C--:B------:R-:W-:Y:S01]  /*a320*/  LEA.HI.X.SX32 R47, R52, R10.reuse, 0x2, P0 ;  /* 0x0000000a342f7211 */ /* 0x080fe200000f16ff */
[----:B------:R-:W-:Y:S01]  /*a330*/  IMAD R38, R55, UR8, RZ ;  /* 0x0000000837267c24 */ /* 0x000fe2000f8e02ff */
[CC--:B------:R-:W-:Y:S01]  /*a340*/  LEA R50, P0, R114.reuse, R9.reuse, 0x2 ;  /* 0x0000000972327211 */ /* 0x0c0fe200078010ff */
[----:B------:R2:W-:Y:S01]  /*a350*/  STL [R1+0x414], R29 ;  /* 0x0004141d01007387 */ /* 0x0005e20000100800 */
        /* <DEDUP_REMOVED lines=12> */
[----:B------:R-:W-:-:S02]  /*a420*/  LEA R60, P3, R64, R9, 0x2 ;  /* 0x00000009403c7211 */ /* 0x000fc400078610ff */
[-C--:B------:R-:W-:Y:S01]  /*a430*/  LEA.HI.X.SX32 R59, R62, R10.reuse, 0x2, P0 ;  /* 0x0000000a3e3b7211 */ /* 0x080fe200000f16ff */
[----:B------:R3:W-:Y:S01]  /*a440*/  STL [R1+0x40c], R19 ;  /* 0x00040c1301007387 */ /* 0x0007e20000100800 */
[-C--:B------:R-:W-:Y:S02]  /*a450*/  LEA R62, P0, R66, R9.reuse, 0x2 ;  /* 0x00000009423e7211 */ /* 0x080fe400078010ff */
[-C--:B------:R-:W-:Y:S01]  /*a460*/  LEA.HI.X.SX32 R61, R64, R10.reuse, 0x2, P3 ;  /* 0x0000000a403d7211 */ /* 0x080fe200018f16ff */
[----:B------:R-:W-:Y:S01]  /*a470*/  STL [R1+0x408], R38 ;  /* 0x0004082601007387 */ /* 0x000fe20000100800 */
[-C--:B------:R-:W-:Y:S02]  /*a480*/  LEA R64, P3, R68, R9.reuse, 0x2 ;  /* 0x0000000944407211 */ /* 0x080fe400078610ff */
[----:B------:R-:W-:Y:S01]  /*a490*/  LEA.HI.X.SX32 R63, R66, R10, 0x2, P0 ;  /* 0x0000000a423f7211 */ /* 0x000fe200000f16ff */
[----:B------:R1:W-:Y:S01]  /*a4a0*/  STL [R1+0x404], R28 ;  /* 0x0004041c01007387 */ /* 0x0003e20000100800 */
[----:B------:R-:W-:-:S02]  /*a4b0*/  LEA R66, P0, R70, R9, 0x2 ;  /* 0x0000000946427211 */ /* 0x000fc400078010ff */
[-C--:B------:R-:W-:Y:S01]  /*a4c0*/  LEA.HI.X.SX32 R65, R68, R10.reuse, 0x2, P3 ;  /* 0x0000000a44417211 */ /* 0x080fe200018f16ff */
[----:B------:R-:W-:Y:S01]  /*a4d0*/  STL [R1+0x400], R37 ;  /* 0x0004002501007387 */ /* 0x000fe20000100800 */
[-C--:B------:R-:W-:Y:S02]  /*a4e0*/  LEA R68, P3, R72, R9.reuse, 0x2 ;  /* 0x0000000948447211 */ /* 0x080fe400078610ff */
[-C--:B------:R-:W-:Y:S01]  /*a4f0*/  LEA.HI.X.SX32 R67, R70, R10.reuse, 0x2, P0 ;  /* 0x0000000a46437211 */ /* 0x080fe200000f16ff */
[----:B------:R1:W-:Y:S01]  /*a500*/  STL [R1+0x3fc], R22 ;  /* 0x0003fc1601007387 */ /* 0x0003e20000100800 */
[-C--:B------:R-:W-:Y:S02]  /*a510*/  LEA R70, P0, R74, R9.reuse, 0x2 ;  /* 0x000000094a467211 */ /* 0x080fe400078010ff */
[----:B------:R-:W-:Y:S01]  /*a520*/  LEA.HI.X.SX32 R69, R72, R10, 0x2, P3 ;  /* 0x0000000a48457211 */ /* 0x000fe200018f16ff */
[----:B------:R-:W-:Y:S01]  /*a530*/  STL [R1+0x3f8], R36 ;  /* 0x0003f82401007387 */ /* 0x000fe20000100800 */
        /* <DEDUP_REMOVED lines=19> */
[-C--:B------:R-:W-:Y:S02]  /*a670*/  LEA.HI.X.SX32 R83, R86, R10.reuse, 0x2, P0 ;  /* 0x0000000a56537211 */ /* 0x080fe400000f16ff */
[-C--:B------:R-:W-:Y:S02]  /*a680*/  LEA R86, P0, R90, R9.reuse, 0x2 ;  /* 0x000000095a567211 */ /* 0x080fe400078010ff */
[-C--:B------:R-:W-:Y:S02]  /*a690*/  LEA.HI.X.SX32 R85, R88, R10.reuse, 0x2, P3 ;  /* 0x0000000a58557211 */ /* 0x080fe400018f16ff */
[-C--:B------:R-:W-:Y:S02]  /*a6a0*/  LEA R88, P3, R92, R9.reuse, 0x2 ;  /* 0x000000095c587211 */ /* 0x080fe400078610ff */
[----:B------:R-:W-:Y:S02]  /*a6b0*/  LEA.HI.X.SX32 R87, R90, R10, 0x2, P0 ;  /* 0x0000000a5a577211 */ /* 0x000fe400000f16ff */
        /* <DEDUP_REMOVED lines=9> */
[-C--:B------:R-:W-:Y:S01]  /*a750*/  LEA.HI.X.SX32 R97, R16, R10.reuse, 0x2, P3 ;  /* 0x0000000a10617211 */ /* 0x080fe200018f16ff */
[----:B------:R-:W-:Y:S01]  /*a760*/  IMAD R16, R99, UR8, RZ ;  /* 0x0000000863107c24 */ /* 0x000fe2000f8e02ff */
[-C--:B------:R-:W-:Y:S02]  /*a770*/  LEA R100, P3, R104, R9.reuse, 0x2 ;  /* 0x0000000968647211 */ /* 0x080fe400078610ff */
[-C--:B------:R-:W-:Y:S02]  /*a780*/  LEA.HI.X.SX32 R99, R102, R10.reuse, 0x2, P0 ;  /* 0x0000000a66637211 */ /* 0x080fe400000f16ff */
[----:B------:R-:W-:Y:S01]  /*a790*/  LEA R102, P0, R106, R9, 0x2 ;  /* 0x000000096a667211 */ /* 0x000fe200078010ff */
[----:B------:R1:W-:Y:S01]  /*a7a0*/  STL [R1+0x3dc], R16 ;  /* 0x0003dc1001007387 */ /* 0x0003e20000100800 */
[----:B------:R-:W-:-:S02]  /*a7b0*/  LEA.HI.X.SX32 R101, R104, R10, 0x2, P3 ;  /* 0x0000000a68657211 */ /* 0x000fc400018f16ff */
[CC--:B------:R-:W-:Y:S01]  /*a7c0*/  LEA R104, P3, R23.reuse, R9.reuse, 0x2 ;  /* 0x0000000917687211 */ /* 0x0c0fe200078610ff */
[----:B------:R-:W-:Y:S01]  /*a7d0*/  STL [R1+0x3d8], R30 ;  /* 0x0003d81e01007387 */ /* 0x000fe20000100800 */
[-C--:B------:R-:W-:Y:S02]  /*a7e0*/  LEA.HI.X.SX32 R103, R106, R10.reuse, 0x2, P0 ;  /* 0x0000000a6a677211 */ /* 0x080fe400000f16ff */
[CC--:B------:R-:W-:Y:S02]  /*a7f0*/  LEA R106, P0, R110.reuse, R9.reuse, 0x2 ;  /* 0x000000096e6a7211 */ /* 0x0c0fe400078010ff */
[-C--:B------:R-:W-:Y:S01]  /*a800*/  LEA.HI.X.SX32 R105, R23, R10.reuse, 0x2, P3 ;  /* 0x0000000a17697211 */ /* 0x080fe200018f16ff */
[----:B------:R-:W-:Y:S01]  /*a810*/  IMAD R23, R107, UR8, RZ ;  /* 0x000000086b177c24 */ /* 0x000fe2000f8e02ff */
[----:B------:R-:W-:Y:S02]  /*a820*/  LEA R108, P3, R29, R9, 0x2 ;  /* 0x000000091d6c7211 */ /* 0x000fe400078610ff */
[----:B------:R-:W-:-:S02]  /*a830*/  LEA.HI.X.SX32 R107, R110, R10, 0x2, P0 ;  /* 0x0000000a6e6b7211 */ /* 0x000fc400000f16ff */
[-C--:B-1----:R-:W-:Y:S01]  /*a840*/  LEA R110, P0, R39, R9.reuse, 0x2 ;  /* 0x00000009276e7211 */ /* 0x082fe200078010ff */
[----:B------:R1:W-:Y:S01]  /*a850*/  STL [R1+0x3d4], R23 ;  /* 0x0003d41701007387 */ /* 0x0003e20000100800 */
[-C--:B------:R-:W-:Y:S01]  /*a860*/  LEA.HI.X.SX32 R109, R29, R10.reuse, 0x2, P3 ;  /* 0x0000000a1d6d7211 */ /* 0x080fe200018f16ff */
[----:B--2---:R-:W-:Y:S01]  /*a870*/  IMAD R29, R111, UR8, RZ ;  /* 0x000000086f1d7c24 */ /* 0x004fe2000f8e02ff */
[-C--:B------:R-:W-:Y:S02]  /*a880*/  LEA R112, P3, R19, R9.reuse, 0x2 ;  /* 0x0000000913707211 */ /* 0x080fe400078610ff */
[-C--:B------:R-:W-:Y:S02]  /*a890*/  LEA.HI.X.SX32 R111, R39, R10.reuse, 0x2, P0 ;  /* 0x0000000a276f7211 */ /* 0x080fe400000f16ff */
[-C--:B------:R-:W-:Y:S01]  /*a8a0*/  LEA R114, P0, R38, R9.reuse, 0x2 ;  /* 0x0000000926727211 */ /* 0x080fe200078010ff */
[----:B------:R-:W-:Y:S01]  /*a8b0*/  STL [R1+0x3d0], R29 ;  /* 0x0003d01d01007387 */ /* 0x000fe20000100800 */
[----:B------:R-:W-:Y:S01]  /*a8c0*/  LEA.HI.X.SX32 R113, R19, R10, 0x2, P3 ;  /* 0x0000000a13717211 */ /* 0x000fe200018f16ff */
[----:B---3--:R-:W-:Y:S01]  /*a8d0*/  IMAD R19, R115, UR8, RZ ;  /* 0x0000000873137c24 */ /* 0x008fe2000f8e02ff */
[----:B------:R-:W-:-:S02]  /*a8e0*/  LEA R116, P3, R28, R9, 0x2 ;  /* 0x000000091c747211 */ /* 0x000fc400078610ff */
[-C--:B------:R-:W-:Y:S02]  /*a8f0*/  LEA.HI.X.SX32 R115, R38, R10.reuse, 0x2, P0 ;  /* 0x0000000a26737211 */ /* 0x080fe400000f16ff */
[-C--:B------:R-:W-:Y:S01]  /*a900*/  LEA R118, P0, R37, R9.reuse, 0x2 ;  /* 0x0000000925767211 */ /* 0x080fe200078010ff */
[----:B------:R2:W-:Y:S01]  /*a910*/  STL [R1+0x3cc], R19 ;  /* 0x0003cc1301007387 */ /* 0x0005e20000100800 */
[-C--:B------:R-:W-:Y:S01]  /*a920*/  LEA.HI.X.SX32 R117, R28, R10.reuse, 0x2, P3 ;  /* 0x0000000a1c757211 */ /* 0x080fe200018f16ff */
[----:B------:R-:W-:Y:S01]  /*a930*/  IMAD R28, R119, UR8, RZ ;  /* 0x00000008771c7c24 */ /* 0x000fe2000f8e02ff */
[-C--:B------:R-:W-:Y:S02]  /*a940*/  LEA R120, P3, R22, R9.reuse, 0x2 ;  /* 0x0000000916787211 */ /* 0x080fe400078610ff */
[-C--:B------:R-:W-:Y:S02]  /*a950*/  LEA.HI.X.SX32 R119, R37, R10.reuse, 0x2, P0 ;  /* 0x0000000a25777211 */ /* 0x080fe400000f16ff */
[-C--:B------:R-:W-:Y:S01]  /*a960*/  LEA R122, P0, R36, R9.reuse, 0x2 ;  /* 0x00000009247a7211 */ /* 0x080fe200078010ff */
[----:B------:R-:W-:Y:S01]  /*a970*/  STL [R1+0x3c8], R28 ;  /* 0x0003c81c01007387 */ /* 0x000fe20000100800 */
[----:B------:R-:W-:Y:S01]  /*a980*/  LEA.HI.X.SX32 R121, R22, R10, 0x2, P3 ;  /* 0x0000000a16797211 */ /* 0x000fe200018f16ff */
[----:B------:R-:W-:Y:S01]  /*a990*/  IMAD R22, R123, UR8, RZ ;  /* 0x000000087b167c24 */ /* 0x000fe2000f8e02ff */
        /* <DEDUP_REMOVED lines=29> */
[----:B-1----:R-:W-:Y:S01]  /*ab70*/  IMAD R23, R143, UR8, RZ ;  /* 0x000000088f177c24 */ /* 0x002fe2000f8e02ff */
[-C--:B------:R-:W-:Y:S02]  /*ab80*/  LEA R144, P3, R19, R9.reuse, 0x2 ;  /* 0x0000000913907211 */ /* 0x080fe400078610ff */
[-C--:B------:R-:W-:Y:S02]  /*ab90*/  LEA.HI.X.SX32 R143, R29, R10.reuse, 0x2, P0 ;  /* 0x0000000a1d8f7211 */ /* 0x080fe400000f16ff */
[-C--:B------:R-:W-:Y:S01]  /*aba0*/  LEA R146, P0, R28, R9.reuse, 0x2 ;  /* 0x000000091c927211 */ /* 0x080fe200078010ff */
[----:B------:R-:W-:Y:S01]  /*abb0*/  STL [R1+0x3b0], R23 ;  /* 0x0003b01701007387 */ /* 0x000fe20000100800 */
[----:B------:R-:W-:Y:S01]  /*abc0*/  LEA.HI.X.SX32 R145, R19, R10, 0x2, P3 ;  /* 0x0000000a13917211 */ /* 0x000fe200018f16ff */
[----:B--2---:R-:W-:Y:S01]  /*abd0*/  IMAD R19, R147, UR8, RZ ;  /* 0x0000000893137c24 */ /* 0x004fe2000f8e02ff */
[----:B------:R-:W-:-:S02]  /*abe0*/  LEA R148, P3, R22, R9, 0x2 ;  /* 0x0000000916947211 */ /* 0x000fc400078610ff */
[-C--:B------:R-:W-:Y:S02]  /*abf0*/  LEA.HI.X.SX32 R147, R28, R10.reuse, 0x2, P0 ;  /* 0x0000000a1c937211 */ /* 0x080fe400000f16ff */
[-C--:B------:R-:W-:Y:S01]  /*ac00*/  LEA R150, P0, R25, R9.reuse, 0x2 ;  /* 0x0000000919967211 */ /* 0x080fe200078010ff */
[----:B------:R1:W-:Y:S01]  /*ac10*/  STL [R1+0x3ac], R19 ;  /* 0x0003ac1301007387 */ /* 0x0003e20000100800 */
[-C--:B------:R-:W-:Y:S01]  /*ac20*/  LEA.HI.X.SX32 R149, R22, R10.reuse, 0x2, P3 ;  /* 0x0000000a16957211 */ /* 0x080fe200018f16ff */
[----:B---3--:R-:W-:Y:S01]  /*ac30*/  IMAD R22, R151, UR8, RZ ;  /* 0x0000000897167c24 */ /* 0x008fe2000f8e02ff */
        /* <DEDUP_REMOVED lines=15> */
[----:B------:R3:W-:Y:S01]  /*ad30*/  STL [R1+0x3a0], R16 ;  /* 0x0003a01001007387 */ /* 0x0007e20000100800 */
[----:B------:R-:W-:Y:S01]  /*ad40*/  LEA.HI.X.SX32 R161, R19, R10, 0x2, P3 ;  /* 0x0000000a13a17211 */ /* 0x000fe200018f16ff */
[----:B-1----:R-:W-:Y:S01]  /*ad50*/  IMAD R19, R163, UR8, RZ ;  /* 0x00000008a3137c24 */ /* 0x002fe2000f8e02ff */
[----:B------:R-:W-:-:S02]  /*ad60*/  LEA R164, P3, R18, R9, 0x2 ;  /* 0x0000000912a47211 */ /* 0x000fc400078610ff */
[-C--:B------:R-:W-:Y:S02]  /*ad70*/  LEA.HI.X.SX32 R163, R22, R10.reuse, 0x2, P0 ;  /* 0x0000000a16a37211 */ /* 0x080fe400000f16ff */
[-C--:B------:R-:W-:Y:S01]  /*ad80*/  LEA R166, P0, R16, R9.reuse, 0x2 ;  /* 0x0000000910a67211 */ /* 0x080fe200078010ff */
[----:B------:R1:W-:Y:S01]  /*ad90*/  STL [R1+0x39c], R19 ;  /* 0x00039c1301007387 */ /* 0x0003e20000100800 */
[-C--:B------:R-:W-:Y:S01]  /*ada0*/  LEA.HI.X.SX32 R165, R18, R10.reuse, 0x2, P3 ;  /* 0x0000000a12a57211 */ /* 0x080fe200018f16ff */
[----:B--2---:R-:W-:Y:S01]  /*adb0*/  IMAD R18, R167, UR8, RZ ;  /* 0x00000008a7127c24 */ /* 0x004fe2000f8e02ff */
[----:B------:R-:W-:Y:S01]  /*adc0*/  LEA.HI.X.SX32 R167, R16, R10, 0x2, P0 ;  /* 0x0000000a10a77211 */ /* 0x000fe200000f16ff */
[----:B---3--:R-:W-:Y:S01]  /*add0*/  IMAD R16, R187, UR8, RZ ;  /* 0x00000008bb107c24 */ /* 0x008fe2000f8e02ff */
[----:B------:R-:W-:Y:S02]  /*ade0*/  LEA R22, P0, R19, R9, 0x2 ;  /* 0x0000000913167211 */ /* 0x000fe400078010ff */
[----:B------:R2:W-:Y:S01]  /*adf0*/  STL [R1+0x398], R18 ;  /* 0x0003981201007387 */ /* 0x0005e20000100800 */
[----:B------:R-:W-:-:S02]  /*ae00*/  ISETP.NE.U32.AND P3, PT, R12, RZ, PT ;  /* 0x000000ff0c00720c */ /* 0x000fc40003f65070 */
[-C--:B------:R-:W-:Y:S01]  /*ae10*/  LEA.HI.X.SX32 R23, R19, R10.reuse, 0x2, P0 ;  /* 0x0000000a13177211 */ /* 0x080fe200000f16ff */
[----:B-1----:R-:W-:Y:S01]  /*ae20*/  IMAD R19, R185, UR8, RZ ;  /* 0x00000008b9137c24 */ /* 0x002fe2000f8e02ff */
[CC--:B------:R-:W-:Y:S01]  /*ae30*/  LEA R44, P0, R18.reuse, R9.reuse, 0x2 ;  /* 0x00000009122c7211 */ /* 0x0c0fe200078010ff */
[----:B------:R1:W-:Y:S03]  /*ae40*/  STL [R1+0x394], R16 ;  /* 0x0003941001007387 */ /* 0x0003e60000100800 */
[-C--:B------:R-:W-:Y:S01]  /*ae50*/  LEA.HI.X.SX32 R45, R18, R10.reuse, 0x2, P0 ;  /* 0x0000000a122d7211 */ /* 0x080fe200000f16ff */
[----:B--2---:R-:W-:Y:S01]  /*ae60*/  IMAD R18, R183, UR8, RZ ;  /* 0x00000008b7127c24 */ /* 0x004fe2000f8e02ff */
[CC--:B------:R-:W-:Y:S01]  /*ae70*/  LEA R46, P0, R16.reuse, R9.reuse, 0x2 ;  /* 0x00000009102e7211 */ /* 0x0c0fe200078010ff */
[----:B------:R2:W-:Y:S03]  /*ae80*/  STL.64 [R1+0xa0], R22 ;  /* 0x0000a01601007387 */ /* 0x0005e60000100a00 */
[-C--:B------:R-:W-:Y:S01]  /*ae90*/  LEA.HI.X.SX32 R47, R16, R10.reuse, 0x2, P0 ;  /* 0x0000000a102f7211 */ /* 0x080fe200000f16ff */
[----:B-1----:R-:W-:Y:S01]  /*aea0*/  IMAD R16, R181, UR8, RZ ;  /* 0x00000008b5107c24 */ /* 0x002fe2000f8e02ff */
[CC--:B------:R-:W-:Y:S01]  /*aeb0*/  LEA R48, P0, R19.reuse, R9.reuse, 0x2 ;  /* 0x0000000913307211 */ /* 0x0c0fe200078010ff */
[----:B------:R1:W-:Y:S03]  /*aec0*/  STL [R1+0x390], R19 ;  /* 0x0003901301007387 */ /* 0x0003e60000100800 */
[----:B------:R-:W-:Y:S01]  /*aed0*/  LEA.HI.X.SX32 R49, R19, R10, 0x2, P0 ;  /* 0x0000000a13317211 */ /* 0x000fe200000f16ff */
[----:B------:R-:W-:Y:S01]  /*aee0*/  STL.64 [R1+0xa8], R44 ;  /* 0x0000a82c01007387 */ /* 0x000fe20000100a00 */
[----:B--2---:R-:W-:-:S03]  /*aef0*/  LEA R22, P0, R18, R9, 0x2 ;  /* 0x0000000912167211 */ /* 0x004fc600078010ff */
[----:B------:R2:W-:Y:S01]  /*af00*/  STL [R1+0x38c], R18 ;  /* 0x00038c1201007387 */ /* 0x0005e20000100800 */
[-C--:B------:R-:W-:Y:S01]  /*af10*/  LEA.HI.X.SX32 R23, R18, R10.reuse, 0x2, P0 ;  /* 0x0000000a12177211 */ /* 0x080fe200000f16ff */
[----:B-1----:R-:W-:Y:S01]  /*af20*/  IMAD R19, R179, UR8, RZ ;  /* 0x00000008b3137c24 */ /* 0x002fe2000f8e02ff */
[CC--:B------:R-:W-:Y:S01]  /*af30*/  LEA R36, P0, R16.reuse, R9.reuse, 0x2 ;  /* 0x0000000910247211 */ /* 0x0c0fe200078010ff */
[----:B------:R-:W-:Y:S03]  /*af40*/  STL.64 [R1+0xb0], R46 ;  /* 0x0000b02e01007387 */ /* 0x000fe60000100a00 */
[----:B------:R-:W-:Y:S01]  /*af50*/  LEA.HI.X.SX32 R37, R16, R10, 0x2, P0 ;  /* 0x0000000a10257211 */ /* 0x000fe200000f16ff */
[----:B------:R1:W-:Y:S01]  /*af60*/  STL [R1+0x388], R16 ;  /* 0x0003881001007387 */ /* 0x0003e20000100800 */
[----:B--2---:R-:W-:Y:S01]  /*af70*/  IMAD R18, R177, UR8, RZ ;  /* 0x00000008b1127c24 */ /* 0x004fe2000f8e02ff */
[----:B------:R-:W-:-:S02]  /*af80*/  LEA R38, P0, R19, R9, 0x2 ;  /* 0x0000000913267211 */ /* 0x000fc400078010ff */
[----:B------:R-:W-:Y:S02]  /*af90*/  STL.64 [R1+0xb8], R48 ;  /* 0x0000b83001007387 */ /* 0x000fe40000100a00 */
[-C--:B------:R-:W-:Y:S02]  /*afa0*/  LEA.HI.X.SX32 R39, R19, R10.reuse, 0x2, P0 ;  /* 0x0000000a13277211 */ /* 0x080fe400000f16ff */
[C---:B------:R-:W-:Y:S01]  /*afb0*/  LEA R40, P0, R18.reuse, R9, 0x2 ;  /* 0x0000000912287211 */ /* 0x040fe200078010ff */
[----:B------:R2:W-:Y:S01]  /*afc0*/  STL [R1+0x384], R19 ;  /* 0x0003841301007387 */ /* 0x0005e20000100800 */
[----:B-1----:R-:W-:Y:S02]  /*afd0*/  IMAD R16, R175, UR8, RZ ;  /* 0x00000008af107c24 */ /* 0x002fe4000f8e02ff */
[----:B------:R-:W-:Y:S01]  /*afe0*/  LEA.HI.X.SX32 R41, R18, R10, 0x2, P0 ;  /* 0x0000000a12297211 */ /* 0x000fe200000f16ff */
[----:B------:R1:W-:Y:S04]  /*aff0*/  STL.64 [R1+0xc0], R22 ;  /* 0x0000c01601007387 */ /* 0x0003e80000100a00 */
[----:B------:R3:W-:Y:S01]  /*b000*/  STL [R1+0x380], R18 ;  /* 0x0003801201007387 */ /* 0x0007e20000100800 */
[----:B--2---:R-:W-:-:S03]  /*b010*/  IMAD R19, R173, UR8, RZ ;  /* 0x00000008ad137c24 */ /* 0x004fc6000f8e02ff */
[----:B------:R-:W-:Y:S01]  /*b020*/  STL.64 [R1+0xc8], R36 ;  /* 0x0000c82401007387 */ /* 0x000fe20000100a00 */
[----:B-1----:R-:W-:-:S03]  /*b030*/  LEA R22, P0, R16, R9, 0x2 ;  /* 0x0000000910167211 */ /* 0x002fc600078010ff */
[----:B------:R1:W-:Y:S01]  /*b040*/  STL [R1+0x374], R16 ;  /* 0x0003741001007387 */ /* 0x0003e20000100800 */
[----:B---3--:R-:W-:Y:S01]  /*b050*/  IMAD R18, R171, UR8, RZ ;  /* 0x00000008ab127c24 */ /* 0x008fe2000f8e02ff */
[----:B------:R-:W-:Y:S02]  /*b060*/  LEA.HI.X.SX32 R23, R16, R10, 0x2, P0 ;  /* 0x0000000a10177211 */ /* 0x000fe400000f16ff */
[----:B------:R-:W-:Y:S01]  /*b070*/  STL.64 [R1+0xd0], R38 ;  /* 0x0000d02601007387 */ /* 0x000fe20000100a00 */
[----:B------:R-:W-:-:S03]  /*b080*/  LEA R28, P0, R19, R9, 0x2 ;  /* 0x00000009131c7211 */ /* 0x000fc600078010ff */
[----:B------:R-:W-:Y:S01]  /*b090*/  STL [R1+0x370], R19 ;  /* 0x0003701301007387 */ /* 0x000fe20000100800 */
[-C--:B------:R-:W-:Y:S01]  /*b0a0*/  LEA.HI.X.SX32 R29, R19, R10.reuse, 0x2, P0 ;  /* 0x0000000a131d7211 */ /* 0x080fe200000f16ff */
[----:B-1----:R-:W-:Y:S01]  /*b0b0*/  IMAD R16, R21, UR8, RZ ;  /* 0x0000000815107c24 */ /* 0x002fe2000f8e02ff */
[-C--:B------:R-:W-:Y:S01]  /*b0c0*/  LEA R30, P0, R18, R9.reuse, 0x2 ;  /* 0x00000009121e7211 */ /* 0x080fe200078010ff */
[----:B------:R-:W-:Y:S01]  /*b0d0*/  IMAD R21, R20, UR8, RZ ;  /* 0x0000000814157c24 */ /* 0x000fe2000f8e02ff */
[----:B------:R-:W-:Y:S01]  /*b0e0*/  STL.64 [R1+0xd8], R40 ;  /* 0x0000d82801007387 */ /* 0x000fe20000100a00 */
[----:B------:R-:W-:Y:S01]  /*b0f0*/  IMAD R20, R170, UR8, RZ ;  /* 0x00000008aa147c24 */ /* 0x000fe2000f8e02ff */
[-C--:B------:R-:W-:Y:S02]  /*b100*/  LEA.HI.X.SX32 R31, R18, R10.reuse, 0x2, P0 ;  /* 0x0000000a121f7211 */ /* 0x080fe400000f16ff */
[CC--:B------:R-:W-:Y:S01]  /*b110*/  LEA R32, P0, R16.reuse, R9.reuse, 0x2 ;  /* 0x0000000910207211 */ /* 0x0c0fe200078010ff */
[----:B------:R1:W-:Y:S03]  /*b120*/  STL [R1+0x36c], R18 ;  /* 0x00036c1201007387 */ /* 0x0003e60000100800 */
[----:B------:R-:W-:Y:S01]  /*b130*/  LEA.HI.X.SX32 R33, R16, R10, 0x2, P0 ;  /* 0x0000000a10217211 */ /* 0x000fe200000f16ff */
[----:B------:R-:W-:Y:S04]  /*b140*/  STL.64 [R1+0xe0], R22 ;  /* 0x0000e01601007387 */ /* 0x000fe80000100a00 */
[----:B------:R2:W-:Y:S01]  /*b150*/  STL [R1+0x368], R16 ;  /* 0x0003681001007387 */ /* 0x0005e20000100800 */
[----:B-1----:R-:W-:-:S03]  /*b160*/  LEA R18, P0, R21, R9, 0x2 ;  /* 0x0000000915127211 */ /* 0x002fc600078010ff */
[----:B------:R-:W-:Y:S01]  /*b170*/  STL.64 [R1+0xe8], R28 ;  /* 0x0000e81c01007387 */ /* 0x000fe20000100a00 */
[----:B------:R-:W-:-:S03]  /*b180*/  LEA.HI.X.SX32 R19, R21, R10, 0x2, P0 ;  /* 0x0000000a15137211 */ /* 0x000fc600000f16ff */
[----:B------:R1:W-:Y:S01]  /*b190*/  STL [R1+0x364], R21 ;  /* 0x0003641501007387 */ /* 0x0003e20000100800 */
[----:B--2---:R-:W-:-:S03]  /*b1a0*/  IMAD R16, R172, UR8, RZ ;  /* 0x00000008ac107c24 */ /* 0x004fc6000f8e02ff */
[----:B------:R-:W-:Y:S04]  /*b1b0*/  STL.64 [R1+0xf0], R30 ;  /* 0x0000f01e01007387 */ /* 0x000fe80000100a00 */
[----:B------:R-:W-:Y:S01]  /*b1c0*/  STL [R1+0x360], R20 ;  /* 0x0003601401007387 */ /* 0x000fe20000100800 */
[----:B-1----:R-:W-:-:S03]  /*b1d0*/  IMAD R21, R174, UR8, RZ ;  /* 0x00000008ae157c24 */ /* 0x002fc6000f8e02ff */
[----:B------:R-:W-:Y:S04]  /*b1e0*/  STL.64 [R1+0xf8], R32 ;  /* 0x0000f82001007387 */ /* 0x000fe80000100a00 */
[----:B------:R1:W-:Y:S04]  /*b1f0*/  STL.64 [R1+0x100], R18 ;  /* 0x0001001201007387 */ /* 0x0003e80000100a00 */
[----:B------:R2:W-:Y:S04]  /*b200*/  STL [R1+0x35c], R16 ;  /* 0x00035c1001007387 */ /* 0x0005e80000100800 */
[----:B------:R3:W-:Y:S01]  /*b210*/  STL [R1+0x358], R21 ;  /* 0x0003581501007387 */ /* 0x0007e20000100800 */
[----:B-1----:R-:W-:-:S04]  /*b220*/  LEA R18, P0, R20, R9, 0x2 ;  /* 0x0000000914127211 */ /* 0x002fc800078010ff */
[----:B------:R-:W-:Y:S01]  /*b230*/  LEA.HI.X.SX32 R19, R20, R10, 0x2, P0 ;  /* 0x0000000a14137211 */ /* 0x000fe200000f16ff */
[----:B------:R-:W-:Y:S01]  /*b240*/  IMAD R20, R176, UR8, RZ ;  /* 0x00000008b0147c24 */ /* 0x000fe2000f8e02ff */
[----:B------:R-:W-:-:S03]  /*b250*/  LEA R22, P0, R16, R9, 0x2 ;  /* 0x0000000910167211 */ /* 0x000fc600078010ff */
[----:B------:R-:W-:Y:S01]  /*b260*/  STL.64 [R1+0x108], R18 ;  /* 0x0001081201007387 */ /* 0x000fe20000100a00 */
[-C--:B------:R-:W-:Y:S01]  /*b270*/  LEA.HI.X.SX32 R23, R16, R10.reuse, 0x2, P0 ;  /* 0x0000000a10177211 */ /* 0x080fe200000f16ff */
[----:B--2---:R-:W-:Y:S01]  /*b280*/  IMAD R16, R178, UR8, RZ ;  /* 0x00000008b2107c24 */ /* 0x004fe2000f8e02ff */
[CC--:B------:R-:W-:Y:S01]  /*b290*/  LEA R24, P0, R21.reuse, R9.reuse, 0x2 ;  /* 0x0000000915187211 */ /* 0x0c0fe200078010ff */
[----:B------:R1:W-:Y:S03]  /*b2a0*/  STL [R1+0x354], R20 ;  /* 0x0003541401007387 */ /* 0x0003e60000100800 */
[-C--:B------:R-:W-:Y:S01]  /*b2b0*/  LEA.HI.X.SX32 R25, R21, R10.reuse, 0x2, P0 ;  /* 0x0000000a15197211 */ /* 0x080fe200000f16ff */
[----:B---3--:R-:W-:Y:S01]  /*b2c0*/  IMAD R21, R180, UR8, RZ ;  /* 0x00000008b4157c24 */ /* 0x008fe2000f8e02ff */
[CC--:B------:R-:W-:Y:S01]  /*b2d0*/  LEA R170, P0, R20.reuse, R9.reuse, 0x2 ;  /* 0x0000000914aa7211 */ /* 0x0c0fe200078010ff */
[----:B------:R-:W-:Y:S03]  /*b2e0*/  STL.64 [R1+0x110], R22 ;  /* 0x0001101601007387 */ /* 0x000fe60000100a00 */
[-C--:B------:R-:W-:Y:S01]  /*b2f0*/  LEA.HI.X.SX32 R171, R20, R10.reuse, 0x2, P0 ;  /* 0x0000000a14ab7211 */ /* 0x080fe200000f16ff */
[----:B-1----:R-:W-:Y:S01]  /*b300*/  IMAD R20, R182, UR8, RZ ;  /* 0x00000008b6147c24 */ /* 0x002fe2000f8e02ff */
[CC--:B------:R-:W-:Y:S01]  /*b310*/  LEA R240, P0, R16.reuse, R9.reuse, 0x2 ;  /* 0x0000000910f07211 */ /* 0x0c0fe200078010ff */
[----:B------:R1:W-:Y:S03]  /*b320*/  STL [R1+0x350], R16 ;  /* 0x0003501001007387 */ /* 0x0003e60000100800 */
[----:B------:R-:W-:Y:S01]  /*b330*/  LEA.HI.X.SX32 R241, R16, R10, 0x2, P0 ;  /* 0x0000000a10f17211 */ /* 0x000fe200000f16ff */
[----:B------:R-:W-:Y:S01]  /*b340*/  STL.64 [R1+0x118], R24 ;  /* 0x0001181801007387 */ /* 0x000fe20000100a00 */
[----:B------:R-:W-:-:S03]  /*b350*/  LEA R238, P0, R21, R9, 0x2 ;  /* 0x0000000915ee7211 */ /* 0x000fc600078010ff */
[----:B------:R2:W-:Y:S01]  /*b360*/  STL [R1+0x34c], R21 ;  /* 0x00034c1501007387 */ /* 0x0005e20000100800 */
[-C--:B------:R-:W-:Y:S01]  /*b370*/  LEA.HI.X.SX32 R239, R21, R10.reuse, 0x2, P0 ;  /* 0x0000000a15ef7211 */ /* 0x080fe200000f16ff */
[----:B-1----:R-:W-:Y:S01]  /*b380*/  IMAD R16, R184, UR8, RZ ;  /* 0x00000008b8107c24 */ /* 0x002fe2000f8e02ff */
[C---:B------:R-:W-:Y:S01]  /*b390*/  LEA R236, P0, R20.reuse, R9, 0x2 ;  /* 0x0000000914ec7211 */ /* 0x040fe200078010ff */
[----:B------:R1:W-:Y:S03]  /*b3a0*/  STL.64 [R1+0x120], R170 ;  /* 0x000120aa01007387 */ /* 0x0003e60000100a00 */
[----:B------:R-:W-:Y:S01]  /*b3b0*/  LEA.HI.X.SX32 R237, R20, R10, 0x2, P0 ;  /* 0x0000000a14ed7211 */ /* 0x000fe200000f16ff */
        /* <DEDUP_REMOVED lines=12> */
[CC--:B------:R-:W-:Y:S01]  /*b480*/  LEA R246, P0, R20.reuse, R9.reuse, 0x2 ;  /* 0x0000000914f67211 */ /* 0x0c0fe200078010ff */
[----:B------:R-:W-:Y:S03]  /*b490*/  STL.64 [R1+0x138], R236 ;  /* 0x000138ec01007387 */ /* 0x000fe60000100a00 */
[----:B------:R-:W-:Y:S01]  /*b4a0*/  LEA.HI.X.SX32 R247, R20, R10, 0x2, P0 ;  /* 0x0000000a14f77211 */ /* 0x000fe200000f16ff */
[----:B------:R-:W-:Y:S01]  /*b4b0*/  STL [R1+0x33c], R20 ;  /* 0x00033c1401007387 */ /* 0x000fe20000100800 */
[----:B------:R-:W-:-:S03]  /*b4c0*/  LEA R244, P0, R16, R9, 0x2 ;  /* 0x0000000910f47211 */ /* 0x000fc600078010ff */
[----:B------:R1:W-:Y:S01]  /*b4d0*/  STL.64 [R1+0x140], R170 ;  /* 0x000140aa01007387 */ /* 0x0003e20000100a00 */
[----:B------:R-:W-:-:S03]  /*b4e0*/  LEA.HI.X.SX32 R245, R16, R10, 0x2, P0 ;  /* 0x0000000a10f57211 */ /* 0x000fc600000f16ff */
[----:B------:R2:W-:Y:S04]  /*b4f0*/  STL [R1+0x338], R16 ;  /* 0x0003381001007387 */ /* 0x0005e80000100800 */
[----:B------:R-:W-:Y:S04]  /*b500*/  STL.64 [R1+0x148], R248 ;  /* 0x000148f801007387 */ /* 0x000fe80000100a00 */
[----:B------:R-:W-:Y:S01]  /*b510*/  STL.64 [R1+0x158], R246 ;  /* 0x000158f601007387 */ /* 0x000fe20000100a00 */
[----:B-1----:R-:W-:-:S03]  /*b520*/  LEA R170, P0, R8, R232, 0x2 ;  /* 0x000000e808aa7211 */ /* 0x002fc600078010ff */
[----:B------:R-:W-:Y:S01]  /*b530*/  STL.64 [R1+0x150], R244 ;  /* 0x000150f401007387 */ /* 0x000fe20000100a00 */
[----:B------:R-:W-:Y:S01]  /*b540*/  LEA.HI.X.SX32 R171, R8, R4, 0x2, P0 ;  /* 0x0000000408ab7211 */ /* 0x000fe200000f16ff */
[----:B------:R-:W-:Y:S02]  /*b550*/  IMAD R8, R196, 0x2, R8 ;  /* 0x00000002c4087824 */ /* 0x000fe400078e0208 */
[----:B------:R-:W-:Y:S03]  /*b560*/  STL.64 [R1+0xa48], R196 ;  /* 0x000a48c401007387 */ /* 0x000fe60000100a00 */
[C---:B------:R-:W-:Y:S01]  /*b570*/  LEA R172, P0, R8.reuse, R232, 0x2 ;  /* 0x000000e808ac7211 */ /* 0x040fe200078010ff */
[----:B--2---:R-:W2:Y:S03]  /*b580*/  LDL.LU R16, [R1+0x168] ;  /* 0x0001680001107983 */ /* 0x004ea60000300800 */
[----:B------:R-:W-:Y:S01]  /*b590*/  LEA.HI.X.SX32 R173, R8, R4, 0x2, P0 ;  /* 0x0000000408ad7211 */ /* 0x000fe200000f16ff */
[----:B------:R-:W-:-:S05]  /*b5a0*/  IMAD R8, R196, 0x2, R8 ;  /* 0x00000002c4087824 */ /* 0x000fca00078e0208 */
[----:B------:R-:W-:-:S04]  /*b5b0*/  LEA R174, P0, R8, R232, 0x2 ;  /* 0x000000e808ae7211 */ /* 0x000fc800078010ff */
        /* <DEDUP_REMOVED lines=37> */
[----:B------:R-:W-:Y:S01]  /*b810*/  IMAD R8, R196, 0x2, R8 ;  /* 0x00000002c4087824 */ /* 0x000fe200078e0208 */
[----:B------:R-:W1:Y:S01]  /*b820*/  S2R R21, SR_TID.X ;  /* 0x0000000000157919 */ /* 0x000e620000002100 */
[----:B------:R-:W-:-:S03]  /*b830*/  ISETP.NE.U32.AND P0, PT, R5, RZ, PT ;  /* 0x000000ff0500720c */ /* 0x000fc60003f05070 */
[----:B------:R-:W-:-:S04]  /*b840*/  LEA R202, P4, R8, R232, 0x2 ;  /* 0x000000e808ca7211 */ /* 0x000fc800078810ff */
[----:B------:R-:W-:Y:S01]  /*b850*/  LEA.HI.X.SX32 R203, R8, R4, 0x2, P4 ;  /* 0x0000000408cb7211 */ /* 0x000fe200020f16ff */
[----:B------:R-:W-:-:S05]  /*b860*/  IMAD R8, R196, 0x2, R8 ;  /* 0x00000002c4087824 */ /* 0x000fca00078e0208 */
[----:B------:R-:W-:Y:S01]  /*b870*/  LEA R204, P4, R8, R232, 0x2 ;  /* 0x000000e808cc7211 */ /* 0x000fe200078810ff */
[----:B------:R-:W-:Y:S01]  /*b880*/  ULOP3.LUT UR4, UR4, 0x600000, URZ, 0xc0, !UPT ;  /* 0x0060000004047892 */ /* 0x000fe2000f8ec0ff */
[----:B------:R-:W-:Y:S02]  /*b890*/  @P0 LOP3.LUT R252, R252, 0x1, RZ, 0xfc, !PT ;  /* 0x00000001fcfc0812 */ /* 0x000fe400078efcff */
[----:B------:R-:W-:Y:S01]  /*b8a0*/  LEA.HI.X.SX32 R205, R8, R4, 0x2, P4 ;  /* 0x0000000408cd7211 */ /* 0x000fe200020f16ff */
[----:B------:R-:W-:-:S05]  /*b8b0*/  IMAD R8, R196, 0x2, R8 ;  /* 0x00000002c4087824 */ /* 0x000fca00078e0208 */
[----:B------:R-:W-:-:S04]  /*b8c0*/  LEA R206, P4, R8, R232, 0x2 ;  /* 0x000000e808ce7211 */ /* 0x000fc800078810ff */
[----:B------:R-:W-:Y:S01]  /*b8d0*/  LEA.HI.X.SX32 R207, R8, R4, 0x2, P4 ;  /* 0x0000000408cf7211 */ /* 0x000fe200020f16ff */
[----:B------:R-:W-:-:S05]  /*b8e0*/  IMAD R8, R196, 0x2, R8 ;  /* 0x00000002c4087824 */ /* 0x000fca00078e0208 */
[----:B------:R-:W-:-:S04]  /*b8f0*/  LEA R208, P4, R8, R232, 0x2 ;  /* 0x000000e808d07211 */ /* 0x000fc800078810ff */
[----:B------:R-:W-:Y:S02]  /*b900*/  LEA.HI.X.SX32 R209, R8, R4, 0x2, P4 ;  /* 0x0000000408d17211 */ /* 0x000fe400020f16ff */
        /* <DEDUP_REMOVED lines=24> */
[----:B------:R-:W3:Y:S04]  /*ba90*/  LDL.LU R13, [R1+0xb08] ;  /* 0x000b0800010d7983 */ /* 0x000ee80000300800 */
[----:B------:R-:W4:Y:S04]  /*baa0*/  LDL.LU R10, [R1+0x170] ;  /* 0x00017000010a7983 */ /* 0x000f280000300800 */
[----:B------:R-:W4:Y:S01]  /*bab0*/  LDL.LU R20, [R1+0x16c] ;  /* 0x00016c0001147983 */ /* 0x000f220000300800 */
[----:B--2---:R-:W-:-:S03]  /*bac0*/  ISETP.NE.U32.AND P5, PT, R16, RZ, PT ;  /* 0x000000ff1000720c */ /* 0x004fc60003fa5070 */
[----:B------:R-:W2:Y:S04]  /*bad0*/  LDL.LU R16, [R1+0x180] ;  /* 0x0001800001107983 */ /* 0x000ea80000300800 */
[----:B------:R-:W2:Y:S04]  /*bae0*/  LDL.LU R6, [R1+0x17c] ;  /* 0x00017c0001067983 */ /* 0x000ea80000300800 */
[----:B------:R-:W2:Y:S04]  /*baf0*/  LDL.LU R7, [R1+0x178] ;  /* 0x0001780001077983 */ /* 0x000ea80000300800 */
[----:B------:R-:W2:Y:S04]  /*bb00*/  LDL.LU R12, [R1+0x174] ;  /* 0x00017400010c7983 */ /* 0x000ea80000300800 */
[----:B------:R-:W2:Y:S01]  /*bb10*/  LDL.LU R9, [R1+0x190] ;  /* 0x0001900001097983 */ /* 0x000ea20000300800 */
[----:B------:R-:W-:Y:S01]  /*bb20*/  UIADD3 UR12, UPT, UPT, UR11, UR4, URZ ;  /* 0x000000040b0c7290 */ /* 0x000fe2000fffe0ff */
[----:B-1----:R-:W-:-:S08]  /*bb30*/  LOP3.LUT P0, RZ, R21, 0x7f, RZ, 0xc0, !PT ;  /* 0x0000007f15ff7812 */ /* 0x002fd0000780c0ff */
[----:B------:R-:W-:Y:S01]  /*bb40*/  STTM.16dp32bit_t0_t15.x128 tmem[UR12], RZ ;  /* 0x000000ff000079ed */ /* 0x000fe20008b8000c */
[----:B------:R-:W-:Y:S01]  /*bb50*/  STTM.16dp32bit_t16_t31.x128 tmem[UR12+0x80], RZ ;  /* 0x000080ff000079ed */ /* 0x000fe20008ba000c */
[----:B------:R-:W1:Y:S03]  /*bb60*/  FENCE.VIEW.ASYNC.T ;  /* 0x00000000000073c6 */ /* 0x000e660000000200 */
[----:B-1----:R-:W-:-:S05]  /*bb70*/  VOTEU.ALL UP1, P0 ;  /* 0x0000000000ff7886 */ /* 0x002fca0000020000 */
[----:B------:R-:W-:-:S04]  /*bb80*/  @!UP1 UIADD3 UR8, UPT, UPT, -UR5, 0x100000, URZ ;  /* 0x0010000005089890 */ /* 0x000fc8000fffe1ff */
[----:B------:R-:W-:Y:S02]  /*bb90*/  @!UP1 USHF.L.U32 UR9, UR8, 0xb, URZ ;  /* 0x0000000b08099899 */ /* 0x000fe400080006ff */
[----:B------:R-:W-:Y:S01]  /*bba0*/  @!UP1 USHF.L.U32 UR8, UR8, 0x1, URZ ;  /* 0x0000000108089899 */ /* 0x000fe200080006ff */
[----:B------:R-:W-:Y:S01]  /*bbb0*/  VOTEU.ALL UP2, P0 ;  /* 0x0000000000ff7886 */ /* 0x000fe20000040000 */
[----:B------:R-:W-:Y:S01]  /*bbc0*/  BAR.SYNC.DEFER_BLOCKING 0x0 ;  /* 0x0000000000007b1d */ /* 0x000fe20000010000 */
[----:B------:R-:W-:Y:S01]  /*bbd0*/  LOP3.LUT R21, R21, 0x3f, RZ, 0xc0, !PT ;  /* 0x0000003f15157812 */ /* 0x000fe200078ec0ff */
[----:B------:R-:W-:-:S04]  /*bbe0*/  @!UP1 UIADD3 UR4, UPT, UPT, -UR5, 0x100000, URZ ;  /* 0x0010000005049890 */ /* 0x000fc8000fffe1ff */
[----:B------:R-:W-:Y:S02]  /*bbf0*/  @!UP1 USHF.L.U32 UR5, UR4, 0xb, URZ ;  /* 0x0000000b04059899 */ /* 0x000fe400080006ff */
[----:B------:R-:W-:Y:S01]  /*bc00*/  @!UP1 USHF.L.U32 UR4, UR4, 0x1, URZ ;  /* 0x0000000104049899 */ /* 0x000fe200080006ff */
[----:B------:R-:W-:Y:S01]  /*bc10*/  ISETP.NE.U32.AND P4, PT, R17, RZ, PT ;  /* 0x000000ff1100720c */ /* 0x000fe20003f85070 */
[----:B------:R-:W-:Y:S02]  /*bc20*/  IMAD R4, R21, 0x80, R11 ;  /* 0x0000008015047824 */ /* 0x000fe400078e020b */
[----:B------:R-:W-:Y:S01]  /*bc30*/  IMAD.U32 R11, RZ, RZ, UR10 ;  /* 0x0000000aff0b7e24 */ /* 0x000fe2000f8e00ff */
[----:B------:R-:W1:Y:S02]  /*bc40*/  FENCE.VIEW.ASYNC.S ;  /* 0x00000000000073c6 */ /* 0x000e640000000000 */
[----:B-1----:R-:W1:Y:S01]  /*bc50*/  @!UP2 SYNCS.EXCH.64 URZ, [UR13], UR8 ;  /* 0x000000080dffa5b2 */ /* 0x002e620008000100 */
[----:B------:R-:W-:Y:S01]  /*bc60*/  VOTEU.ALL UP1, P0 ;  /* 0x0000000000ff7886 */ /* 0x000fe20000020000 */
[----:B-1----:R-:W-:Y:S01]  /*bc70*/  BAR.SYNC.DEFER_BLOCKING 0x0 ;  /* 0x0000000000007b1d */ /* 0x002fe20000010000 */
[----:B------:R-:W-:-:S02]  /*bc80*/  IADD3 R21, PT, PT, R11, 0x100000, R4 ;  /* 0x001000000b157810 */ /* 0x000fc40007ffe004 */
[----:B------:R-:W-:-:S03]  /*bc90*/  ISETP.NE.U32.AND P0, PT, R14, RZ, PT ;  /* 0x000000ff0e00720c */ /* 0x000fc60003f05070 */
[----:B------:R1:W-:Y:S04]  /*bca0*/  STL.64 [R1+0xa50], R210 ;  /* 0x000a50d201007387 */ /* 0x0003e80000100a00 */
[----:B------:R-:W-:Y:S04]  /*bcb0*/  STL.64 [R1+0xa58], R212 ;  /* 0x000a58d401007387 */ /* 0x000fe80000100a00 */
[----:B------:R-:W-:Y:S04]  /*bcc0*/  STL.64 [R1+0xa60], R176 ;  /* 0x000a60b001007387 */ /* 0x000fe80000100a00 */
[----:B------:R-:W-:Y:S01]  /*bcd0*/  STL.64 [R1+0xa68], R178 ;  /* 0x000a68b201007387 */ /* 0x000fe20000100a00 */
[----:B------:R1:W1:Y:S03]  /*bce0*/  @!UP1 SYNCS.EXCH.64 URZ, [UR10+0xa0008], UR4 ;  /* 0x0a0008040aff95b2 */ /* 0x0002660008000100 */
[----:B------:R-:W-:Y:S01]  /*bcf0*/  @!PT LDS RZ, [RZ] ;  /* 0x00000000fffff984 */ /* 0x000fe20000000800 */
[----:B------:R-:W-:Y:S01]  /*bd00*/  @!PT LDS RZ, [RZ] ;  /* 0x00000000fffff984 */ /* 0x000fe20000000800 */
[----:B------:R-:W-:Y:S01]  /*bd10*/  @!PT LDS RZ, [RZ] ;  /* 0x00000000fffff984 */ /* 0x000fe20000000800 */
[----:B-1----:R-:W-:Y:S01]  /*bd20*/  LDGSTS.E [R21+-0x80000], desc[UR40][R210.64], P4 ;  /* 0x80000000d2157fae */ /* 0x002fe2000a1a1028 */
[----:B------:R-:W-:-:S03]  /*bd30*/  LOP3.LUT R252, R252, 0xfffffff7, RZ, 0xc0, !PT ;  /* 0xfffffff7fcfc7812 */ /* 0x000fc600078ec0ff */
[----:B------:R-:W-:Y:S01]  /*bd40*/  LDGSTS.E [R21+-0x7fff8], desc[UR40][R212.64], P0 ;  /* 0x80008000d4157fae */ /* 0x000fe200081a1028 */
[----:B------:R-:W-:Y:S01]  /*bd50*/  LOP3.LUT R5, R4, 0x10, RZ, 0x3c, !PT ;  /* 0x0000001004057812 */ /* 0x000fe200078e3cff */
[----:B------:R-:W1:Y:S02]  /*bd60*/  LDCU UR4, c[0x0][0x3a0] ;  /* 0x00007400ff0477ac */ /* 0x000e640008000800 */
[----:B------:R-:W2:Y:S01]  /*bd70*/  LDL.LU R211, [R1+0x18c] ;  /* 0x00018c0001d37983 */ /* 0x000ea20000300800 */
[----:B------:R-:W1:Y:S03]  /*bd80*/  LDCU UR5, c[0x0][0x3a0] ;  /* 0x00007400ff0577ac */ /* 0x000e660008000800 */
[----:B------:R-:W2:Y:S04]  /*bd90*/  LDL.LU R14, [R1+0x188] ;  /* 0x00018800010e7983 */ /* 0x000ea80000300800 */
[----:B------:R-:W2:Y:S01]  /*bda0*/  LDL.LU R8, [R1+0x184] ;  /* 0x0001840001087983 */ /* 0x000ea20000300800 */
[----:B------:R-:W-:-:S03]  /*bdb0*/  @P5 LOP3.LUT R252, R252, 0x8, RZ, 0xfc, !PT ;  /* 0x00000008fcfc5812 */ /* 0x000fc600078efcff */
[----:B------:R-:W2:Y:S04]  /*bdc0*/  LDL.LU R196, [R1+0x1a0] ;  /* 0x0001a00001c47983 */ /* 0x000ea80000300800 */
[----:B------:R-:W2:Y:S04]  /*bdd0*/  LDL.LU R197, [R1+0x19c] ;  /* 0x00019c0001c57983 */ /* 0x000ea80000300800 */
[----:B------:R-:W-:Y:S04]  /*bde0*/  LDGSTS.E [R21+-0x7e000], desc[UR40][R176.64], P1 ;  /* 0x82000000b0157fae */ /* 0x000fe800089a1028 */
[----:B------:R1:W-:Y:S04]  /*bdf0*/  STL.64 [R1+0xa70], R214 ;  /* 0x000a70d601007387 */ /* 0x0003e80000100a00 */
[----:B------:R1:W-:Y:S01]  /*be00*/  LDGSTS.E [R21+-0x7dff8], desc[UR40][R178.64], P2 ;  /* 0x82008000b2157fae */ /* 0x0003e200091a1028 */
[----:B---3--:R-:W-:-:S02]  /*be10*/  ISETP.NE.U32.AND P5, PT, R13, RZ, PT ;  /* 0x000000ff0d00720c */ /* 0x008fc40003fa5070 */
[----:B----4-:R-:W-:Y:S02]  /*be20*/  ISETP.NE.U32.AND P4, PT, R10, RZ, PT ;  /* 0x000000ff0a00720c */ /* 0x010fe40003f85070 */
[----:B------:R-:W3:Y:S01]  /*be30*/  LDL.LU R10, [R1+0x198] ;  /* 0x00019800010a7983 */ /* 0x000ee20000300800 */
[----:B------:R-:W-:Y:S02]  /*be40*/  ISETP.NE.U32.AND P0, PT, R20, RZ, PT ;  /* 0x000000ff1400720c */ /* 0x000fe40003f05070 */
[----:B------:R-:W-:Y:S02]  /*be50*/  IADD3 R20, PT, PT, R11, 0x100000, R5 ;  /* 0x001000000b147810 */ /* 0x000fe40007ffe005 */
[----:B------:R-:W-:-:S04]  /*be60*/  LOP3.LUT R5, R4, 0x20, RZ, 0x3c, !PT ;  /* 0x0000002004057812 */ /* 0x000fc800078e3cff */
[----:B------:R-:W-:Y:S01]  /*be70*/  LDGSTS.E [R20+-0x80000], desc[UR40][R214.64], P5 ;  /* 0x80000000d6147fae */ /* 0x000fe2000a9a1028 */
[----:B------:R-:W-:-:S03]  /*be80*/  IADD3 R17, PT, PT, R11, 0x100000, R5 ;  /* 0x001000000b117810 */ /* 0x000fc60007ffe005 */
[----:B------:R-:W-:Y:S04]  /*be90*/  LDGSTS.E [R20+-0x7fff8], desc[UR40][R216.64], P4 ;  /* 0x80008000d8147fae */ /* 0x000fe8000a1a1028 */
[----:B------:R-:W-:Y:S04]  /*bea0*/  LDGSTS.E [R20+-0x7e000], desc[UR40][R180.64], P0 ;  /* 0x82000000b4147fae */ /* 0x000fe800081a1028 */
[----:B------:R-:W-:Y:S01]  /*beb0*/  LDGSTS.E [R20+-0x7dff8], desc[UR40][R182.64], P3 ;  /* 0x82008000b6147fae */ /* 0x000fe200099a1028 */
[----:B--2---:R-:W-:-:S03]  /*bec0*/  ISETP.NE.U32.AND P1, PT, R16, RZ, PT ;  /* 0x000000ff1000720c */ /* 0x004fc60003f25070 */
[----:B------:R-:W2:Y:S01]  /*bed0*/  LDL.LU R16, [R1+0x194] ;  /* 0x0001940001107983 */ /* 0x000ea20000300800 */
[----:B------:R-:W-:-:S03]  /*bee0*/  ISETP.NE.U32.AND P5, PT, R6, RZ, PT ;  /* 0x000000ff0600720c */ /* 0x000fc60003fa5070 */
[----:B------:R-:W4:Y:S01]  /*bef0*/  LDL.LU R6, [R1+0x1b0] ;  /* 0x0001b00001067983 */ /* 0x000f220000300800 */
[----:B------:R-:W-:-:S03]  /*bf00*/  ISETP.NE.U32.AND P4, PT, R7, RZ, PT ;  /* 0x000000ff0700720c */ /* 0x000fc60003f85070 */
[----:B------:R-:W4:Y:S01]  /*bf10*/  LDL.LU R7, [R1+0x1ac] ;  /* 0x0001ac0001077983 */ /* 0x000f220000300800 */
[----:B------:R-:W-:-:S03]  /*bf20*/  ISETP.NE.U32.AND P0, PT, R12, RZ, PT ;  /* 0x000000ff0c00720c */ /* 0x000fc60003f05070 */
[----:B------:R-:W-:Y:S01]  /*bf30*/  LDGSTS.E [R17+-0x80000], desc[UR40][R218.64], P1 ;  /* 0x80000000da117fae */ /* 0x000fe200089a1028 */
[----:B------:R-:W-:-:S03]  /*bf40*/  ISETP.NE.U32.AND P1, PT, R9, RZ, PT ;  /* 0x000000ff0900720c */ /* 0x000fc60003f25070 */
[----:B------:R-:W4:Y:S04]  /*bf50*/  LDL.LU R12, [R1+0x1a8] ;  /* 0x0001a800010c7983 */ /* 0x000f280000300800 */
[----:B------:R-:W4:Y:S04]  /*bf60*/  LDL.LU R9, [R1+0x1a4] ;  /* 0x0001a40001097983 */ /* 0x000f280000300800 */
[----:B------:R-:W-:Y:S01]  /*bf70*/  LDGSTS.E [R17+-0x7fff8], desc[UR40][R220.64], P5 ;  /* 0x80008000dc117fae */ /* 0x000fe2000a9a1028 */
[----:B------:R-:W-:-:S03]  /*bf80*/  LOP3.LUT R5, R4, 0x30, RZ, 0x3c, !PT ;  /* 0x0000003004057812 */ /* 0x000fc600078e3cff */
[----:B------:R-:W-:Y:S04]  /*bf90*/  LDGSTS.E [R17+-0x7e000], desc[UR40][R184.64], P4 ;  /* 0x82000000b8117fae */ /* 0x000fe8000a1a1028 */
[----:B-1----:R-:W4:Y:S04]  /*bfa0*/  LDL.LU R214, [R1+0x1c0] ;  /* 0x0001c00001d67983 */ /* 0x002f280000300800 */
[----:B------:R-:W-:Y:S04]  /*bfb0*/  LDGSTS.E [R17+-0x7dff8], desc[UR40][R186.64], P0 ;  /* 0x82008000ba117fae */ /* 0x000fe800081a1028 */
[----:B------:R-:W4:Y:S04]  /*bfc0*/  LDL.LU R215, [R1+0x1bc] ;  /* 0x0001bc0001d77983 */ /* 0x000f280000300800 */
[----:B------:R-:W4:Y:S04]  /*bfd0*/  LDL.LU R178, [R1+0x1b8] ;  /* 0x0001b80001b27983 */ /* 0x000f280000300800 */
[----:B------:R-:W4:Y:S01]  /*bfe0*/  LDL.LU R179, [R1+0x1b4] ;  /* 0x0001b40001b37983 */ /* 0x000f220000300800 */
[----:B------:R-:W-:-:S03]  /*bff0*/  IADD3 R5, PT, PT, R11, 0x100000, R5 ;  /* 0x001000000b057810 */ /* 0x000fc60007ffe005 */
[----:B------:R-:W4:Y:S04]  /*c000*/  LDL.LU R176, [R1+0x1d0] ;  /* 0x0001d00001b07983 */ /* 0x000f280000300800 */
[----:B------:R-:W-:Y:S04]  /*c010*/  LDGSTS.E [R5+-0x80000], desc[UR40][R222.64], P1 ;  /* 0x80000000de057fae */ /* 0x000fe800089a1028 */
[----:B------:R-:W4:Y:S01]  /*c020*/  LDL.LU R177, [R1+0x1cc] ;  /* 0x0001cc0001b17983 */ /* 0x000f220000300800 */
[----:B------:R-:W-:Y:S02]  /*c030*/  ISETP.NE.U32.AND P5, PT, R211, RZ, PT ;  /* 0x000000ffd300720c */ /* 0x000fe40003fa5070 */
[----:B------:R-:W-:-:S02]  /*c040*/  ISETP.NE.U32.AND P4, PT, R14, RZ, PT ;  /* 0x000000ff0e00720c */ /* 0x000fc40003f85070 */
[----:B------:R-:W-:-:S09]  /*c050*/  ISETP.NE.U32.AND P0, PT, R8, RZ, PT ;  /* 0x000000ff0800720c */ /* 0x000fd20003f05070 */
[----:B------:R-:W-:Y:S01]  /*c060*/  LDGSTS.E [R5+-0x7fff8], desc[UR40][R224.64], P5 ;  /* 0x80008000e0057fae */ /* 0x000fe2000a9a1028 */
[----:B------:R-:W-:-:S03]  /*c070*/  ISETP.NE.U32.AND P1, PT, R196, RZ, PT ;  /* 0x000000ffc400720c */ /* 0x000fc60003f25070 */
[----:B------:R-:W-:Y:S01]  /*c080*/  LDGSTS.E [R5+-0x7e000], desc[UR40][R188.64], P4 ;  /* 0x82000000bc057fae */ /* 0x000fe2000a1a1028 */
[----:B------:R-:W-:-:S03]  /*c090*/  ISETP.NE.U32.AND P5, PT, R197, RZ, PT ;  /* 0x000000ffc500720c */ /* 0x000fc60003fa5070 */
[----:B------:R-:W-:Y:S01]  /*c0a0*/  LDGSTS.E [R5+-0x7dff8], desc[UR40][R190.64], P0 ;  /* 0x82008000be057fae */ /* 0x000fe200081a1028 */
[----:B------:R-:W-:-:S04]  /*c0b0*/  LOP3.LUT R8, R4, 0x40, RZ, 0x3c, !PT ;  /* 0x0000004004087812 */ /* 0x000fc800078e3cff */
[----:B------:R-:W-:Y:S02]  /*c0c0*/  IADD3 R14, PT, PT, R11, 0x100000, R8 ;  /* 0x001000000b0e7810 */ /* 0x000fe40007ffe008 */
[----:B------:R-:W-:-:S03]  /*c0d0*/  LOP3.LUT R8, R4, 0x50, RZ, 0x3c, !PT ;  /* 0x0000005004087812 */ /* 0x000fc600078e3cff */
[----:B------:R-:W-:Y:S01]  /*c0e0*/  LDGSTS.E [R14+-0x80000], desc[UR40][R226.64], P1 ;  /* 0x80000000e20e7fae */ /* 0x000fe200089a1028 */
[----:B------:R-:W-:-:S03]  /*c0f0*/  IADD3 R13, PT, PT, R11, 0x100000, R8 ;  /* 0x001000000b0d7810 */ /* 0x000fc60007ffe008 */
[----:B------:R-:W-:Y:S01]  /*c100*/  LDGSTS.E [R14+-0x7fff8], desc[UR40][R228.64], P5 ;  /* 0x80008000e40e7fae */ /* 0x000fe2000a9a1028 */
[----:B---3--:R-:W-:-:S03]  /*c110*/  ISETP.NE.U32.AND P4, PT, R10, RZ, PT ;  /* 0x000000ff0a00720c */ /* 0x008fc60003f85070 */
[----:B------:R-:W3:Y:S10]  /*c120*/  LDL.LU R10, [R1+0x1c8] ;  /* 0x0001c800010a7983 */ /* 0x000ef40000300800 */
[----:B------:R-:W-:Y:S01]  /*c130*/  LDGSTS.E [R14+-0x7e000], desc[UR40][R192.64], P4 ;  /* 0x82000000c00e7fae */ /* 0x000fe2000a1a1028 */
[----:B--2---:R-:W-:-:S03]  /*c140*/  ISETP.NE.U32.AND P0, PT, R16, RZ, PT ;  /* 0x000000ff1000720c */ /* 0x004fc60003f05070 */
[----:B------:R-:W2:Y:S04]  /*c150*/  LDL.LU R16, [R1+0x1c4] ;  /* 0x0001c40001107983 */ /* 0x000ea80000300800 */
[----:B------:R-:W2:Y:S01]  /*c160*/  LDL.64 R212, [R1+0x98] ;  /* 0x0000980001d47983 */ /* 0x000ea20000100a00 */
[----:B----4-:R-:W-:-:S03]  /*c170*/  ISETP.NE.U32.AND P1, PT, R6, RZ, PT ;  /* 0x000000ff0600720c */ /* 0x010fc60003f25070 */
[----:B------:R-:W4:Y:S01]  /*c180*/  LDL.64 R210, [R1+0x78] ;  /* 0x0000780001d27983 */ /* 0x000f220000100a00 */
[----:B------:R-:W-:-:S03]  /*c190*/  ISETP.NE.U32.AND P5, PT, R7, RZ, PT ;  /* 0x000000ff0700720c */ /* 0x000fc60003fa5070 */
[----:B------:R-:W-:Y:S04]  /*c1a0*/  LDGSTS.E [R14+-0x7dff8], desc[UR40][R194.64], P0 ;  /* 0x82008000c20e7fae */ /* 0x000fe800081a1028 */
[----:B------:R-:W4:Y:S01]  /*c1b0*/  LDL.64 R196, [R1+0x38] ;  /* 0x0000380001c47983 */ /* 0x000f220000100a00 */
[----:B------:R-:W-:-:S03]  /*c1c0*/  ISETP.NE.U32.AND P0, PT, R9, RZ, PT ;  /* 0x000000ff0900720c */ /* 0x000fc60003f05070 */
[----:B------:R-:W4:Y:S04]  /*c1d0*/  LDL.64 R8, [R1+0x58] ;  /* 0x0000580001087983 */ /* 0x000f280000100a00 */
[----:B------:R-:W4:Y:S01]  /*c1e0*/  LDL.64 R6, [R1+0x18] ;  /* 0x0000180001067983 */ /* 0x000f220000100a00 */
[----:B------:R-:W-:-:S03]  /*c1f0*/  ISETP.NE.U32.AND P4, PT, R12, RZ, PT ;  /* 0x000000ff0c00720c */ /* 0x000fc60003f85070 */
[----:B------:R-:W-:Y:S01]  /*c200*/  LDGSTS.E [R13+-0x80000], desc[UR40][R230.64], P1 ;  /* 0x80000000e60d7fae */ /* 0x000fe200089a1028 */
[----:B------:R-:W-:-:S03]  /*c210*/  ISETP.NE.U32.AND P1, PT, R214, RZ, PT ;  /* 0x000000ffd600720c */ /* 0x000fc60003f25070 */
[----:B------:R-:W-:Y:S01]  /*c220*/  LDGSTS.E [R13+-0x7fff8], desc[UR40][R232.64], P5 ;  /* 0x80008000e80d7fae */ /* 0x000fe2000a9a1028 */
[----:B------:R-:W-:-:S05]  /*c230*/  LOP3.LUT R12, R4, 0x60, RZ, 0x3c, !PT ;  /* 0x00000060040c7812 */ /* 0x000fca00078e3cff */
[----:B------:R-:W-:Y:S01]  /*c240*/  LDGSTS.E [R13+-0x7e000], desc[UR40][R198.64], P4 ;  /* 0x82000000c60d7fae */ /* 0x000fe2000a1a1028 */
[----:B------:R-:W-:-:S03]  /*c250*/  ISETP.NE.U32.AND P5, PT, R215, RZ, PT ;  /* 0x000000ffd700720c */ /* 0x000fc60003fa5070 */
[----:B------:R-:W-:Y:S01]  /*c260*/  LDGSTS.E [R13+-0x7dff8], desc[UR40][R200.64], P0 ;  /* 0x82008000c80d7fae */ /* 0x000fe200081a1028 */
[----:B------:R-:W-:Y:S02]  /*c270*/  ISETP.NE.U32.AND P4, PT, R178, RZ, PT ;  /* 0x000000ffb200720c */ /* 0x000fe40003f85070 */
[----:B------:R-:W-:Y:S02]  /*c280*/  ISETP.NE.U32.AND P0, PT, R179, RZ, PT ;  /* 0x000000ffb300720c */ /* 0x000fe40003f05070 */
[----:B------:R-:W-:-:S05]  /*c290*/  IADD3 R12, PT, PT, R11, 0x100000, R12 ;  /* 0x001000000b0c7810 */ /* 0x000fca0007ffe00c */
[----:B------:R-:W-:Y:S01]  /*c2a0*/  LDGSTS.E [R12+-0x80000], desc[UR40][R168.64], P1 ;  /* 0x80000000a80c7fae */ /* 0x000fe200089a1028 */
[----:B------:R-:W-:-:S03]  /*c2b0*/  ISETP.NE.U32.AND P1, PT, R176, RZ, PT ;  /* 0x000000ffb000720c */ /* 0x000fc60003f25070 */
[----:B------:R-:W-:Y:S01]  /*c2c0*/  LDGSTS.E [R12+-0x7fff8], desc[UR40][R170.64], P5 ;  /* 0x80008000aa0c7fae */ /* 0x000fe2000a9a1028 */
[----:B------:R-:W-:-:S03]  /*c2d0*/  ISETP.NE.U32.AND P5, PT, R177, RZ, PT ;  /* 0x000000ffb100720c */ /* 0x000fc60003fa5070 */
[----:B------:R-:W-:Y:S01]  /*c2e0*/  LDGSTS.E [R12+-0x7e000], desc[UR40][R202.64], P4 ;  /* 0x82000000ca0c7fae */ /* 0x000fe2000a1a1028 */
[----:B------:R-:W-:-:S03]  /*c2f0*/  LOP3.LUT R178, R4, 0x70, RZ, 0x3c, !PT ;  /* 0x0000007004b27812 */ /* 0x000fc600078e3cff */
[----:B------:R-:W-:Y:S01]  /*c300*/  LDGSTS.E [R12+-0x7dff8], desc[UR40][R204.64], P0 ;  /* 0x82008000cc0c7fae */ /* 0x000fe200081a1028 */
[----:B------:R-:W-:-:S05]  /*c310*/  IADD3 R11, PT, PT, R11, 0x100000, R178 ;  /* 0x001000000b0b7810 */ /* 0x000fca0007ffe0b2 */
[----:B------:R-:W-:Y:S04]  /*c320*/  LDGSTS.E [R11+-0x80000], desc[UR40][R172.64], P1 ;  /* 0x80000000ac0b7fae */ /* 0x000fe800089a1028 */
[----:B------:R-:W-:Y:S01]  /*c330*/  LDGSTS.E [R11+-0x7fff8], desc[UR40][R174.64], P5 ;  /* 0x80008000ae0b7fae */ /* 0x000fe2000a9a1028 */
[----:B---3--:R-:W-:Y:S01]  /*c340*/  ISETP.NE.U32.AND P4, PT, R10, RZ, PT ;  /* 0x000000ff0a00720c */ /* 0x008fe20003f85070 */
[----:B------:R-:W-:-:S12]  /*c350*/  VIADD R10, R3, UR10 ;  /* 0x0000000a030a7c36 */ /* 0x000fd80008000000 */
[----:B------:R-:W-:Y:S01]  /*c360*/  LDGSTS.E [R11+-0x7e000], desc[UR40][R206.64], P4 ;  /* 0x82000000ce0b7fae */ /* 0x000fe2000a1a1028 */
[----:B--2---:R-:W-:-:S03]  /*c370*/  ISETP.NE.U32.AND P0, PT, R16, RZ, PT ;  /* 0x000000ff1000720c */ /* 0x004fc60003f05070 */
[----:B------:R-:W2:Y:S10]  /*c380*/  LDL.LU R16, [R1+0x200] ;  /* 0x0002000001107983 */ /* 0x000eb40000300800 */
[----:B------:R-:W-:Y:S04]  /*c390*/  LDGSTS.E [R11+-0x7dff8], desc[UR40][R208.64], P0 ;  /* 0x82008000d00b7fae */ /* 0x000fe800081a1028 */
[----:B------:R-:W0:Y:S04]  /*c3a0*/  LDGDEPBAR ;  /* 0x00000000000079af */ /* 0x000e280000000000 */
[----:B------:R-:W-:Y:S04]  /*c3b0*/  LDGSTS.E [R10], desc[UR40][R212.64], P6 ;  /* 0x00000000d40a7fae */ /* 0x000fe8000b1a1028 */
[----:B----4-:R-:W-:Y:S04]  /*c3c0*/  LDGSTS.E [R10+0x400], desc[UR40][R210.64], P6 ;  /* 0x00400000d20a7fae */ /* 0x010fe8000b1a1028 */
[----:B------:R-:W-:Y:S04]  /*c3d0*/  LDGSTS.E [R10+0x800], desc[UR40][R8.64], P6 ;  /* 0x00800000080a7fae */ /* 0x000fe8000b1a1028 */
[----:B------:R-:W-:Y:S04]  /*c3e0*/  LDGSTS.E [R10+0xc00], desc[UR40][R196.64], P6 ;  /* 0x00c00000c40a7fae */ /* 0x000fe8000b1a1028 */
[----:B------:R1:W-:Y:S04]  /*c3f0*/  LDGSTS.E [R10+0x1000], desc[UR40][R6.64], P6 ;  /* 0x01000000060a7fae */ /* 0x0003e8000b1a1028 */
[----:B------:R-:W-:Y:S04]  /*c400*/  LDGSTS.E [R10+0x1400], desc[UR40][R250.64], P6 ;  /* 0x01400000fa0a7fae */ /* 0x000fe8000b1a1028 */
[----:B------:R-:W-:Y:S04]  /*c410*/  LDGSTS.E [R10+0x1800], desc[UR40][R242.64], P6 ;  /* 0x01800000f20a7fae */ /* 0x000fe8000b1a1028 */
[----:B------:R-:W-:Y:S04]  /*c420*/  STL.64 [R1+0x9d0], R250 ;  /* 0x0009d0fa01007387 */ /* 0x000fe80000100a00 */
[----:B------:R-:W-:Y:S04]  /*c430*/  LDGSTS.E [R10+0x1c00], desc[UR40][R234.64], P6 ;  /* 0x01c00000ea0a7fae */ /* 0x000fe8000b1a1028 */
[----:B------:R-:W-:Y:S04]  /*c440*/  STL.64 [R1+0x9d8], R242 ;  /* 0x0009d8f201007387 */ /* 0x000fe80000100a00 */
[----:B------:R-:W-:Y:S04]  /*c450*/  LDGSTS.E [R10+0x2000], desc[UR40][R26.64], P6 ;  /* 0x020000001a0a7fae */ /* 0x000fe8000b1a1028 */
[----:B------:R3:W-:Y:S04]  /*c460*/  STL.64 [R1+0x9e0], R234 ;  /* 0x0009e0ea01007387 */ /* 0x0007e80000100a00 */
[----:B------:R-:W-:Y:S04]  /*c470*/  LDGSTS.E [R10+0x2400], desc[UR40][R34.64], P6 ;  /* 0x02400000220a7fae */ /* 0x000fe8000b1a1028 */
[----:B------:R-:W-:Y:S04]  /*c480*/  LDGSTS.E [R10+0x2800], desc[UR40][R42.64], P6 ;  /* 0x028000002a0a7fae */ /* 0x000fe8000b1a1028 */
[----:B---3--:R-:W3:Y:S04]  /*c490*/  LDL.LU.64 R234, [R1+0x10] ;  /* 0x0000100001ea7983 */ /* 0x008ee80000300a00 */
[----:B------:R-:W-:Y:S04]  /*c4a0*/  STL.64 [R1+0x9e8], R26 ;  /* 0x0009e81a01007387 */ /* 0x000fe80000100a00 */
[----:B------:R-:W-:Y:S04]  /*c4b0*/  LDGSTS.E [R10+0x2c00], desc[UR40][R50.64], P6 ;  /* 0x02c00000320a7fae */ /* 0x000fe8000b1a1028 */
[----:B------:R-:W-:Y:S04]  /*c4c0*/  STL.64 [R1+0x9f0], R34 ;  /* 0x0009f02201007387 */ /* 0x000fe80000100a00 */
[----:B------:R-:W-:Y:S04]  /*c4d0*/  LDGSTS.E [R10+0x3000], desc[UR40][R58.64], P6 ;  /* 0x030000003a0a7fae */ /* 0x000fe8000b1a1028 */
[----:B------:R4:W-:Y:S04]  /*c4e0*/  STL.64 [R1+0x9f8], R42 ;  /* 0x0009f82a01007387 */ /* 0x0009e80000100a00 */
[----:B------:R-:W-:Y:S04]  /*c4f0*/  LDGSTS.E [R10+0x3400], desc[UR40][R66.64], P6 ;  /* 0x03400000420a7fae */ /* 0x000fe8000b1a1028 */
[----:B------:R-:W-:Y:S04]  /*c500*/  LDGSTS.E [R10+0x3800], desc[UR40][R74.64], P6 ;  /* 0x038000004a0a7fae */ /* 0x000fe8000b1a1028 */
[----:B----4-:R-:W4:Y:S04]  /*c510*/  LDL.LU.64 R42, [R1+0x30] ;  /* 0x00003000012a7983 */ /* 0x010f280000300a00 */
[----:B------:R-:W-:Y:S04]  /*c520*/  STL.64 [R1+0xa00], R50 ;  /* 0x000a003201007387 */ /* 0x000fe80000100a00 */
[----:B------:R-:W-:Y:S04]  /*c530*/  LDGSTS.E [R10+0x3c00], desc[UR40][R82.64], P6 ;  /* 0x03c00000520a7fae */ /* 0x000fe8000b1a1028 */
[----:B------:R-:W-:Y:S04]  /*c540*/  STL.64 [R1+0xa08], R58 ;  /* 0x000a083a01007387 */ /* 0x000fe80000100a00 */
[----:B------:R-:W-:Y:S04]  /*c550*/  LDGSTS.E [R10+0x4000], desc[UR40][R90.64], P6 ;  /* 0x040000005a0a7fae */ /* 0x000fe8000b1a1028 */
[----:B------:R1:W-:Y:S04]  /*c560*/  STL.64 [R1+0xa10], R66 ;  /* 0x000a104201007387 */ /* 0x0003e80000100a00 */
[----:B------:R-:W-:Y:S04]  /*c570*/  LDGSTS.E [R10+0x4400], desc[UR40][R98.64], P6 ;  /* 0x04400000620a7fae */ /* 0x000fe8000b1a1028 */
[----:B------:R-:W-:Y:S04]  /*c580*/  LDGSTS.E [R10+0x4800], desc[UR40][R106.64], P6 ;  /* 0x048000006a0a7fae */ /* 0x000fe8000b1a1028 */
[----:B-1----:R-:W3:Y:S04]  /*c590*/  LDL.LU.64 R66, [R1+0x50] ;  /* 0x0000500001427983 */ /* 0x002ee80000300a00 */
        /* <DEDUP_REMOVED lines=16> */
[----:B------:R-:W-:Y:S04]  /*c6a0*/  LDGSTS.E [R10+0x6c00], desc[UR40][R36.64], P6 ;  /* 0x06c00000240a7fae */ /* 0x000fe8000b1a1028 */
[----:B------:R-:W4:Y:S04]  /*c6b0*/  LDL.LU.64 R44, [R1+0xb00] ;  /* 0x000b0000012c7983 */ /* 0x000f280000300a00 */
        /* <DEDUP_REMOVED lines=8> */
[----:B------:R-:W4:Y:S01]  /*c740*/  LDL.LU.64 R248, [R1+0xad8] ;  /* 0x000ad80001f87983 */ /* 0x000f220000300a00 */
[----:B------:R-:W-:-:S03]  /*c750*/  LOP3.LUT R6, R3, 0x20, RZ, 0x3c, !PT ;  /* 0x0000002003067812 */ /* 0x000fc600078e3cff */
[----:B------:R-:W4:Y:S02]  /*c760*/  LDL.LU R7, [R1+0x204] ;  /* 0x0002040001077983 */ /* 0x000f240000300800 */
[----:B------:R-:W-:Y:S01]  /*c770*/  VIADD R9, R6, UR10 ;  /* 0x0000000a06097c36 */ /* 0x000fe20008000000 */
[----:B--2---:R-:W-:Y:S02]  /*c780*/  ISETP.NE.U32.AND P0, PT, R16, RZ, PT ;  /* 0x000000ff1000720c */ /* 0x004fe40003f05070 */
[----:B------:R-:W2:Y:S04]  /*c790*/  LDL.LU R16, [R1+0x20c] ;  /* 0x00020c0001107983 */ /* 0x000ea80000300800 */
[----:B------:R-:W2:Y:S04]  /*c7a0*/  LDL.LU.64 R106, [R1+0x88] ;  /* 0x00008800016a7983 */ /* 0x000ea80000300a00 */
[----:B------:R-:W2:Y:S04]  /*c7b0*/  LDL.LU.64 R82, [R1+0x68] ;  /* 0x0000680001527983 */ /* 0x000ea80000300a00 */
[----:B------:R-:W2:Y:S04]  /*c7c0*/  LDL.LU.64 R58, [R1+0x48] ;  /* 0x00004800013a7983 */ /* 0x000ea80000300a00 */
[----:B------:R-:W2:Y:S04]  /*c7d0*/  LDL.LU.64 R34, [R1+0x28] ;  /* 0x0000280001227983 */ /* 0x000ea80000300a00 */
[----:B------:R-:W2:Y:S04]  /*c7e0*/  LDL.LU.64 R242, [R1+0x8] ;  /* 0x0000080001f27983 */ /* 0x000ea80000300a00 */
[----:B---3--:R-:W-:Y:S04]  /*c7f0*/  LDGSTS.E [R9+0x100], desc[UR40][R114.64], P6 ;  /* 0x0010000072097fae */ /* 0x008fe8000b1a1028 */
[----:B------:R-:W-:Y:S04]  /*c800*/  LDGSTS.E [R9+0x500], desc[UR40][R90.64], P6 ;  /* 0x005000005a097fae */ /* 0x000fe8000b1a1028 */
[----:B------:R-:W-:Y:S04]  /*c810*/  LDGSTS.E [R9+0x900], desc[UR40][R66.64], P6 ;  /* 0x0090000042097fae */ /* 0x000fe8000b1a1028 */
[----:B----4-:R-:W-:Y:S04]  /*c820*/  LDGSTS.E [R9+0xd00], desc[UR40][R42.64], P6 ;  /* 0x00d000002a097fae */ /* 0x010fe8000b1a1028 */
[----:B------:R-:W-:Y:S04]  /*c830*/  LDGSTS.E [R9+0x1100], desc[UR40][R234.64], P6 ;  /* 0x01100000ea097fae */ /* 0x000fe8000b1a1028 */
        /* <DEDUP_REMOVED lines=24> */
[----:B------:R-:W3:Y:S04]  /*c9c0*/  LDL.LU.64 R46, [R1+0xad0] ;  /* 0x000ad000012e7983 */ /* 0x000ee80000300a00 */
[----:B------:R-:W4:Y:S04]  /*c9d0*/  LDL.LU.64 R38, [R1+0xac8] ;  /* 0x000ac80001267983 */ /* 0x000f280000300a00 */
[----:B------:R-:W3:Y:S04]  /*c9e0*/  LDL.LU.64 R30, [R1+0xac0] ;  /* 0x000ac000011e7983 */ /* 0x000ee80000300a00 */
[----:B------:R-:W-:Y:S04]  /*c9f0*/  LDGSTS.E [R9+0x7500], desc[UR40][R22.64], P6 ;  /* 0x0750000016097fae */ /* 0x000fe8000b1a1028 */
[----:B------:R-:W-:Y:S04]  /*ca00*/  LDGSTS.E [R9+0x7900], desc[UR40][R238.64], P6 ;  /* 0x07900000ee097fae */ /* 0x000fe8000b1a1028 */
[----:B------:R-:W-:Y:S04]  /*ca10*/  LDGSTS.E [R9+0x7d00], desc[UR40][R246.64], P6 ;  /* 0x07d00000f6097fae */ /* 0x000fe8000b1a1028 */
[----:B------:R-:W3:Y:S04]  /*ca20*/  LDL.LU.64 R22, [R1+0xab8] ;  /* 0x000ab80001167983 */ /* 0x000ee80000300a00 */
[----:B------:R-:W3:Y:S04]  /*ca30*/  LDL.LU.64 R238, [R1+0xab0] ;  /* 0x000ab00001ee7983 */ /* 0x000ee80000300a00 */
[----:B------:R-:W3:Y:S01]  /*ca40*/  LDL.LU.64 R246, [R1+0xaa8] ;  /* 0x000aa80001f67983 */ /* 0x000ee20000300a00 */
[----:B------:R-:W-:-:S02]  /*ca50*/  LOP3.LUT R6, R3, 0x40, RZ, 0x3c, !PT ;  /* 0x0000004003067812 */ /* 0x000fc400078e3cff */
[----:B------:R-:W-:-:S03]  /*ca60*/  ISETP.NE.U32.AND P4, PT, R7, RZ, PT ;  /* 0x000000ff0700720c */ /* 0x000fc60003f85070 */
[----:B------:R-:W-:-:S05]  /*ca70*/  VIADD R7, R6, UR10 ;  /* 0x0000000a06077c36 */ /* 0x000fca0008000000 */
[----:B--2---:R-:W-:Y:S04]  /*ca80*/  LDGSTS.E [R7+0x200], desc[UR40][R106.64], P6 ;  /* 0x002000006a077fae */ /* 0x004fe8000b1a1028 */
[----:B------:R-:W-:Y:S04]  /*ca90*/  LDGSTS.E [R7+0x600], desc[UR40][R82.64], P6 ;  /* 0x0060000052077fae */ /* 0x000fe8000b1a1028 */
[----:B------:R-:W-:Y:S04]  /*caa0*/  LDGSTS.E [R7+0xa00], desc[UR40][R58.64], P6 ;  /* 0x00a000003a077fae */ /* 0x000fe8000b1a1028 */
[----:B------:R-:W-:Y:S04]  /*cab0*/  LDGSTS.E [R7+0xe00], desc[UR40][R34.64], P6 ;  /* 0x00e0000022077fae */ /* 0x000fe8000b1a1028 */
[----:B------:R-:W-:Y:S01]  /*cac0*/  LDGSTS.E [R7+0x1200], desc[UR40][R242.64], P6 ;  /* 0x01200000f2077fae */ /* 0x000fe2000b1a1028 */
[----:B------:R-:W-:-:S03]  /*cad0*/  ISETP.NE.U32.AND P1, PT, R16, RZ, PT ;  /* 0x000000ff1000720c */ /* 0x000fc60003f25070 */
[----:B------:R-:W2:Y:S04]  /*cae0*/  LDL.LU R16, [R1+0x208] ;  /* 0x0002080001107983 */ /* 0x000ea80000300800 */
[----:B------:R-:W2:Y:S04]  /*caf0*/  LDL.LU.64 R98, [R1+0x80] ;  /* 0x0000800001627983 */ /* 0x000ea80000300a00 */
[----:B------:R-:W2:Y:S04]  /*cb00*/  LDL.LU.64 R74, [R1+0x60] ;  /* 0x00006000014a7983 */ /* 0x000ea80000300a00 */
[----:B------:R-:W2:Y:S04]  /*cb10*/  LDL.LU.64 R50, [R1+0x40] ;  /* 0x0000400001327983 */ /* 0x000ea80000300a00 */
[----:B------:R-:W2:Y:S04]  /*cb20*/  LDL.LU.64 R26, [R1+0x20] ;  /* 0x00002000011a7983 */ /* 0x000ea80000300a00 */
[----:B------:R-:W2:Y:S04]  /*cb30*/  LDL.LU.64 R250, [R1] ;  /* 0x0000000001fa7983 */ /* 0x000ea80000300a00 */
[----:B---3--:R-:W-:Y:S04]  /*cb40*/  LDGSTS.E [R7+0x1600], desc[UR40][R246.64], P6 ;  /* 0x01600000f6077fae */ /* 0x008fe8000b1a1028 */
[----:B------:R-:W-:Y:S04]  /*cb50*/  LDGSTS.E [R7+0x1a00], desc[UR40][R238.64], P6 ;  /* 0x01a00000ee077fae */ /* 0x000fe8000b1a1028 */
        /* <DEDUP_REMOVED lines=25> */
[----:B------:R1:W-:Y:S04]  /*ccf0*/  STL.64 [R1+0x968], R2 ;  /* 0x0009680201007387 */ /* 0x0003e80000100a00 */
[----:B------:R-:W-:Y:S04]  /*cd00*/  LDGSTS.E [R7+0x7600], desc[UR40][R24.64], P6 ;  /* 0x0760000018077fae */ /* 0x000fe8000b1a1028 */
[----:B------:R-:W-:Y:S04]  /*cd10*/  LDGSTS.E [R7+0x7a00], desc[UR40][R236.64], P6 ;  /* 0x07a00000ec077fae */ /* 0x000fe8000b1a1028 */
[----:B------:R-:W-:Y:S04]  /*cd20*/  LDGSTS.E [R7+0x7e00], desc[UR40][R244.64], P6 ;  /* 0x07e00000f4077fae */ /* 0x000fe8000b1a1028 */
[----:B------:R-:W3:Y:S04]  /*cd30*/  LDL.LU.64 R24, [R1+0xa88] ;  /* 0x000a880001187983 */ /* 0x000ee80000300a00 */
[----:B------:R-:W3:Y:S04]  /*cd40*/  LDL.LU.64 R236, [R1+0xa80] ;  /* 0x000a800001ec7983 */ /* 0x000ee80000300a00 */
[----:B------:R-:W3:Y:S04]  /*cd50*/  LDL.LU.64 R244, [R1+0xa78] ;  /* 0x000a780001f47983 */ /* 0x000ee80000300a00 */
[----:B------:R-:W4:Y:S04]  /*cd60*/  LDL.64 R214, [R1+0xa0] ;  /* 0x0000a00001d67983 */ /* 0x000f280000100a00 */
[----:B------:R-:W4:Y:S04]  /*cd70*/  LDL.64 R178, [R1+0xc0] ;  /* 0x0000c00001b27983 */ /* 0x000f280000100a00 */
[----:B------:R-:W4:Y:S04]  /*cd80*/  LDL.64 R176, [R1+0xe0] ;  /* 0x0000e00001b07983 */ /* 0x000f280000100a00 */
[----:B------:R-:W4:Y:S04]  /*cd90*/  LDL.64 R212, [R1+0x100] ;  /* 0x0001000001d47983 */ /* 0x000f280000100a00 */
[----:B------:R-:W4:Y:S04]  /*cda0*/  LDL.64 R210, [R1+0x120] ;  /* 0x0001200001d27983 */ /* 0x000f280000100a00 */
[----:B------:R-:W4:Y:S01]  /*cdb0*/  LDL.64 R196, [R1+0x140] ;  /* 0x0001400001c47983 */ /* 0x000f220000100a00 */
[----:B------:R-:W-:-:S03]  /*cdc0*/  LOP3.LUT R6, R3, 0x60, RZ, 0x3c, !PT ;  /* 0x0000006003067812 */ /* 0x000fc600078e3cff */
[----:B-1----:R-:W4:Y:S02]  /*cdd0*/  LDL.64 R2, [R1+0x160] ;  /* 0x0001600001027983 */ /* 0x002f240000100a00 */
[----:B------:R-:W-:Y:S02]  /*cde0*/  VIADD R6, R6, UR10 ;  /* 0x0000000a06067c36 */ /* 0x000fe40008000000 */
[----:B------:R-:W4:Y:S04]  /*cdf0*/  LDL.LU R8, [R1+0x1e0] ;  /* 0x0001e00001087983 */ /* 0x000f280000300800 */
[----:B--2---:R-:W-:Y:S04]  /*ce00*/  LDGSTS.E [R6+0x300], desc[UR40][R98.64], P6 ;  /* 0x0030000062067fae */ /* 0x004fe8000b1a1028 */
[----:B------:R-:W-:Y:S04]  /*ce10*/  LDGSTS.E [R6+0x700], desc[UR40][R74.64], P6 ;  /* 0x007000004a067fae */ /* 0x000fe8000b1a1028 */
[----:B------:R-:W-:Y:S04]  /*ce20*/  LDGSTS.E [R6+0xb00], desc[UR40][R50.64], P6 ;  /* 0x00b0000032067fae */ /* 0x000fe8000b1a1028 */
[----:B------:R-:W-:Y:S04]  /*ce30*/  LDGSTS.E [R6+0xf00], desc[UR40][R26.64], P6 ;  /* 0x00f000001a067fae */ /* 0x000fe8000b1a1028 */
[----:B------:R-:W-:Y:S01]  /*ce40*/  LDGSTS.E [R6+0x1300], desc[UR40][R250.64], P6 ;  /* 0x01300000fa067fae */ /* 0x000fe2000b1a1028 */
[----:B------:R-:W-:-:S03]  /*ce50*/  ISETP.NE.U32.AND P2, PT, R16, RZ, PT ;  /* 0x000000ff1000720c */ /* 0x000fc60003f45070 */
        /* <DEDUP_REMOVED lines=23> */
[----:B------:R-:W2:Y:S04]  /*cfd0*/  LDL.LU.64 R214, [R1+0xa70] ;  /* 0x000a700001d67983 */ /* 0x000ea80000300a00 */
[----:B------:R-:W3:Y:S04]  /*cfe0*/  LDL.LU.64 R178, [R1+0xa68] ;  /* 0x000a680001b27983 */ /* 0x000ee80000300a00 */
[----:B------:R-:W4:Y:S04]  /*cff0*/  LDL.LU R16, [R1+0x1e4] ;  /* 0x0001e40001107983 */ /* 0x000f280000300800 */
[----:B------:R-:W2:Y:S04]  /*d000*/  LDL.LU.64 R176, [R1+0xa60] ;  /* 0x000a600001b07983 */ /* 0x000ea80000300a00 */
[----:B------:R-:W-:Y:S04]  /*d010*/  LDGSTS.E [R6+0x7300], desc[UR40][R212.64], P6 ;  /* 0x07300000d4067fae */ /* 0x000fe8000b1a1028 */
[----:B------:R-:W-:Y:S04]  /*d020*/  LDGSTS.E [R6+0x7700], desc[UR40][R210.64], P6 ;  /* 0x07700000d2067fae */ /* 0x000fe8000b1a1028 */
[----:B------:R-:W-:Y:S04]  /*d030*/  LDGSTS.E [R6+0x7b00], desc[UR40][R196.64], P6 ;  /* 0x07b00000c4067fae */ /* 0x000fe8000b1a1028 */
[----:B------:R-:W2:Y:S04]  /*d040*/  LDL.LU.64 R212, [R1+0xa58] ;  /* 0x000a580001d47983 */ /* 0x000ea80000300a00 */
[----:B------:R-:W2:Y:S04]  /*d050*/  LDL.LU.64 R210, [R1+0xa50] ;  /* 0x000a500001d27983 */ /* 0x000ea80000300a00 */
[----:B------:R-:W2:Y:S01]  /*d060*/  LDL.LU.64 R196, [R1+0xa48] ;  /* 0x000a480001c47983 */ /* 0x000ea20000300a00 */
[----:B------:R-:W-:-:S03]  /*d070*/  ISETP.NE.U32.AND P3, PT, R0, RZ, PT ;  /* 0x000000ff0000720c */ /* 0x000fc60003f65070 */
[----:B------:R1:W-:Y:S04]  /*d080*/  LDGSTS.E [R6+0x7f00], desc[UR40][R2.64], P6 ;  /* 0x07f0000002067fae */ /* 0x0003e8000b1a1028 */
[----:B------:R1:W-:Y:S01]  /*d090*/  STL.64 [R1+0x9b8], R6 ;  /* 0x0009b80601007387 */ /* 0x0003e20000100a00 */
[----:B------:R-:W-:-:S03]  /*d0a0*/  ISETP.NE.U32.AND P6, PT, R15, RZ, PT ;  /* 0x000000ff0f00720c */ /* 0x000fc60003fc5070 */
[----:B------:R-:W0:Y:S04]  /*d0b0*/  LDGDEPBAR ;  /* 0x00000000000079af */ /* 0x000e280000000000 */
[----:B-1----:R-:W3:Y:S04]  /*d0c0*/  LDL.LU R6, [R1+0x1d4] ;  /* 0x0001d40001067983 */ /* 0x002ee80000300800 */
[----:B------:R-:W3:Y:S01]  /*d0d0*/  LDL.LU R7, [R1+0x1dc] ;  /* 0x0001dc0001077983 */ /* 0x000ee20000300800 */
[----:B------:R-:W-:Y:S01]  /*d0e0*/  LOP3.LUT R252, R252, 0xfffffffd, RZ, 0xc0, !PT ;  /* 0xfffffffdfcfc7812 */ /* 0x000fe200078ec0ff */
[----:B------:R-:W-:Y:S01]  /*d0f0*/  BAR.SYNC.DEFER_BLOCKING 0x0 ;  /* 0x0000000000007b1d */ /* 0x000fe20000010000 */
[----:B--2---:R-:W-:-:S05]  /*d100*/  IMAD.SHL.U32 R0, R196, 0x40, RZ ;  /* 0x00000040c4007824 */ /* 0x004fca00078e00ff */
[----:B------:R1:W-:Y:S04]  /*d110*/  STL [R1+0x9a4], R196 ;  /* 0x0009a4c401007387 */ /* 0x0003e80000100800 */
[----:B-1----:R-:W2:Y:S01]  /*d120*/  LDL.LU R196, [R1+0x1d8] ;  /* 0x0001d80001c47983 */ /* 0x002ea20000300800 */
[----:B------:R-:W-:-:S03]  /*d130*/  IMAD.WIDE R2, R0, 0x4, R210 ;  /* 0x0000000400027825 */ /* 0x000fc600078e02d2 */
[----:B------:R-:W4:Y:S04]  /*d140*/  LDL.LU R15, [R1+0x1f0] ;  /* 0x0001f000010f7983 */ /* 0x000f280000300800 */
[----:B------:R-:W-:Y:S04]  /*d150*/  STL [R1+0x318], R0 ;  /* 0x0003180001007387 */ /* 0x000fe80000100800 */
[----:B------:R-:W4:Y:S04]  /*d160*/  LDL.LU R210, [R1+0x1e8] ;  /* 0x0001e80001d27983 */ /* 0x000f280000300800 */
[----:B------:R-:W4:Y:S04]  /*d170*/  LDL.LU R211, [R1+0x1ec] ;  /* 0x0001ec0001d37983 */ /* 0x000f280000300800 */
[----:B------:R1:W-:Y:S01]  /*d180*/  STL.64 [R1+0x250], R2 ;  /* 0x0002500201007387 */ /* 0x0003e20000100a00 */
[----:B------:R-:W-:-:S02]  /*d190*/  @P0 LOP3.LUT R252, R252, 0x2, RZ, 0xfc, !PT ;  /* 0x00000002fcfc0812 */ /* 0x000fc400078efcff */
[----:B---3--:R-:W-:Y:S02]  /*d1a0*/  ISETP.NE.U32.AND P0, PT, R6, RZ, PT ;  /* 0x000000ff0600720c */ /* 0x008fe40003f05070 */
[----:B--2---:R-:W-:Y:S02]  /*d1b0*/  ISETP.NE.U32.AND P5, PT, R196, RZ, PT ;  /* 0x000000ffc400720c */ /* 0x004fe40003fa5070 */
[----:B------:R-:W2:Y:S04]  /*d1c0*/  LDL.LU R196, [R1+0x1f4] ;  /* 0x0001f40001c47983 */ /* 0x000ea80000300800 */
[----:B------:R-:W3:Y:S07]  /*d1d0*/  LDL.LU R6, [R1+0x1f8] ;  /* 0x0001f80001067983 */ /* 0x000eee0000300800 */
[----:B------:R-:W-:Y:S01]  /*d1e0*/  @!PT LDS RZ, [RZ] ;  /* 0x00000000fffff984 */ /* 0x000fe20000000800 */
[----:B------:R-:W-:Y:S01]  /*d1f0*/  @!PT LDS RZ, [RZ] ;  /* 0x00000000fffff984 */ /* 0x000fe20000000800 */
[----:B------:R-:W-:Y:S01]  /*d200*/  @!PT LDS RZ, [RZ] ;  /* 0x00000000fffff984 */ /* 0x000fe20000000800 */
[----:B------:R1:W-:Y:S01]  /*d210*/  LDGSTS.E [R21+-0x7c000], desc[UR40][R2.64], P5 ;  /* 0x8400000002157fae */ /* 0x0003e2000a9a1028 */
[----:B------:R-:W-:Y:S01]  /*d220*/  ISETP.NE.U32.AND P5, PT, R7, RZ, PT ;  /* 0x000000ff0700720c */ /* 0x000fe20003fa5070 */
[----:B-1----:R-:W-:-:S05]  /*d230*/  IMAD.WIDE R2, R0, 0x4, R212 ;  /* 0x0000000400027825 */ /* 0x002fca00078e02d4 */
[----:B------:R1:W-:Y:S04]  /*d240*/  STL.64 [R1+0x248], R2 ;  /* 0x0002480201007387 */ /* 0x0003e80000100a00 */
[----:B------:R1:W-:Y:S04]  /*d250*/  LDGSTS.E [R21+-0x7bff8], desc[UR40][R2.64], P0 ;  /* 0x8400800002157fae */ /* 0x0003e800081a1028 */
[----:B------:R-:W3:Y:S01]  /*d260*/  LDL.LU R7, [R1+0x1fc] ;  /* 0x0001fc0001077983 */ /* 0x000ee20000300800 */
[----:B------:R-:W-:Y:S01]  /*d270*/  ISETP.NE.U32.AND P0, PT, R8, RZ, PT ;  /* 0x000000ff0800720c */ /* 0x000fe20003f05070 */
[----:B-1----:R-:W-:-:S05]  /*d280*/  IMAD.WIDE R2, R0, 0x4, R176 ;  /* 0x0000000400027825 */ /* 0x002fca00078e02b0 */
[----:B------:R1:W-:Y:S04]  /*d290*/  STL.64 [R1+0x230], R2 ;  /* 0x0002300201007387 */ /* 0x0003e80000100a00 */
[----:B------:R-:W3:Y:S04]  /*d2a0*/  LDL.LU R8, [R1+0x258] ;  /* 0x0002580001087983 */ /* 0x000ee80000300800 */
[----:B------:R1:W-:Y:S01]  /*d2b0*/  LDGSTS.E [R21+-0x7a000], desc[UR40][R2.64], P5 ;  /* 0x8600000002157fae */ /* 0x0003e2000a9a1028 */
[----:B----4-:R-:W-:Y:S01]  /*d2c0*/  ISETP.NE.U32.AND P5, PT, R16, RZ, PT ;  /* 0x000000ff1000720c */ /* 0x010fe20003fa5070 */
[----:B-1----:R-:W-:-:S05]  /*d2d0*/  IMAD.WIDE R2, R0, 0x4, R178 ;  /* 0x0000000400027825 */ /* 0x002fca00078e02b2 */
[----:B------:R1:W-:Y:S04]  /*d2e0*/  STL.64 [R1+0x238], R2 ;  /* 0x0002380201007387 */ /* 0x0003e80000100a00 */
[----:B------:R1:W-:Y:S01]  /*d2f0*/  LDGSTS.E [R21+-0x79ff8], desc[UR40][R2.64], P0 ;  /* 0x8600800002157fae */ /* 0x0003e200081a1028 */
[----:B------:R-:W-:-:S03]  /*d300*/  ISETP.NE.U32.AND P0, PT, R210, RZ, PT ;  /* 0x000000ffd200720c */ /* 0x000fc60003f05070 */
[----:B------:R-:W4:Y:S01]  /*d310*/  LDL.LU R16, [R1+0x25c] ;  /* 0x00025c0001107983 */ /* 0x000f220000300800 */
[----:B-1----:R-:W-:-:S05]  /*d320*/  IMAD.WIDE R2, R0, 0x4, R214 ;  /* 0x0000000400027825 */ /* 0x002fca00078e02d6 */
[----:B------:R1:W-:Y:S04]  /*d330*/  STL.64 [R1+0x240], R2 ;  /* 0x0002400201007387 */ /* 0x0003e80000100a00 */
[----:B------:R-:W4:Y:S04]  /*d340*/  LDL.LU R210, [R1+0x260] ;  /* 0x0002600001d27983 */ /* 0x000f280000300800 */
[----:B------:R1:W-:Y:S01]  /*d350*/  LDGSTS.E [R20+-0x7c000], desc[UR40][R2.64], P5 ;  /* 0x8400000002147fae */ /* 0x0003e2000a9a1028 */
[----:B------:R-:W-:Y:S01]  /*d360*/  ISETP.NE.U32.AND P5, PT, R211, RZ, PT ;  /* 0x000000ffd300720c */ /* 0x000fe20003fa5070 */
[----:B-1----:R-:W-:-:S05]  /*d370*/  IMAD.WIDE R2, R0, 0x4, R216 ;  /* 0x0000000400027825 */ /* 0x002fca00078e02d8 */
[----:B------:R1:W-:Y:S04]  /*d380*/  STL.64 [R1+0x228], R2 ;  /* 0x0002280201007387 */ /* 0x0003e80000100a00 */
[----:B------:R1:W-:Y:S04]  /*d390*/  LDGSTS.E [R20+-0x7bff8], desc[UR40][R2.64], P0 ;  /* 0x8400800002147fae */ /* 0x0003e800081a1028 */
[----:B------:R-:W4:Y:S01]  /*d3a0*/  LDL.LU R211, [R1+0x264] ;  /* 0x0002640001d37983 */ /* 0x000f220000300800 */
[----:B------:R-:W-:Y:S01]  /*d3b0*/  ISETP.NE.U32.AND P0, PT, R15, RZ, PT ;  /* 0x000000ff0f00720c */ /* 0x000fe20003f05070 */
[----:B-1----:R-:W-:-:S05]  /*d3c0*/  IMAD.WIDE R2, R0, 0x4, R180 ;  /* 0x0000000400027825 */ /* 0x002fca00078e02b4 */
[----:B------:R1:W-:Y:S04]  /*d3d0*/  STL.64 [R1+0x220], R2 ;  /* 0x0002200201007387 */ /* 0x0003e80000100a00 */
[----:B------:R-:W4:Y:S04]  /*d3e0*/  LDL.LU R15, [R1+0x268] ;  /* 0x00026800010f7983 */ /* 0x000f280000300800 */
[----:B------:R1:W-:Y:S02]  /*d3f0*/  LDGSTS.E [R20+-0x7a000], desc[UR40][R2.64], P5 ;  /* 0x8600000002147fae */ /* 0x0003e4000a9a1028 */
[----:B-1----:R-:W-:-:S05]  /*d400*/  IMAD.WIDE R2, R0, 0x4, R182 ;  /* 0x0000000400027825 */ /* 0x002fca00078e02b6 */
[----:B------:R1:W-:Y:S04]  /*d410*/  STL.64 [R1+0x218], R2 ;  /* 0x0002180201007387 */ /* 0x0003e80000100a00 */
[----:B------:R1:W-:Y:S02]  /*d420*/  LDGSTS.E [R20+-0x79ff8], desc[UR40][R2.64], P0 ;  /* 0x8600800002147fae */ /* 0x0003e400081a1028 */
[----:B-1----:R-:W-:Y:S01]  /*d430*/  IMAD.WIDE R2, R0, 0x4, R218 ;  /* 0x0000000400027825 */ /* 0x002fe200078e02da */
[----:B--2---:R-:W-:Y:S02]  /*d440*/  ISETP.NE.U32.AND P5, PT, R196, RZ, PT ;  /* 0x000000ffc400720c */ /* 0x004fe40003fa5070 */
[----:B------:R-:W2:Y:S01]  /*d450*/  LDL.LU R196, [R1+0x26c] ;  /* 0x00026c0001c47983 */ /* 0x000ea20000300800 */
[----:B---3--:R-:W-:-:S03]  /*d460*/  ISETP.NE.U32.AND P0, PT, R6, RZ, PT ;  /* 0x000000ff0600720c */ /* 0x008fc60003f05070 */
[----:B------:R-:W-:Y:S04]  /*d470*/  STL.64 [R1+0x9c0], R20 ;  /* 0x0009c01401007387 */ /* 0x000fe80000100a00 */
[----:B------:R1:W-:Y:S04]  /*d480*/  STL.64 [R1+0x210], R2 ;  /* 0x0002100201007387 */ /* 0x0003e80000100a00 */
[----:B------:R-:W3:Y:S04]  /*d490*/  LDL.LU R6, [R1+0x270] ;  /* 0x0002700001067983 */ /* 0x000ee80000300800 */
[----:B------:R1:W-:Y:S02]  /*d4a0*/  LDGSTS.E [R17+-0x7c000], desc[UR40][R2.64], P5 ;  /* 0x8400000002117fae */ /* 0x0003e4000a9a1028 */
[----:B-1----:R-:W-:-:S05]  /*d4b0*/  IMAD.WIDE R2, R0, 0x4, R220 ;  /* 0x0000000400027825 */ /* 0x002fca00078e02dc */
[----:B------:R1:W-:Y:S01]  /*d4c0*/  STL.64 [R1+0x208], R2 ;  /* 0x0002080201007387 */ /* 0x0003e20000100a00 */
[----:B------:R-:W-:-:S03]  /*d4d0*/  ISETP.NE.U32.AND P5, PT, R7, RZ, PT ;  /* 0x000000ff0700720c */ /* 0x000fc60003fa5070 */
[----:B------:R1:W-:Y:S04]  /*d4e0*/  LDGSTS.E [R17+-0x7bff8], desc[UR40][R2.64], P0 ;  /* 0x8400800002117fae */ /* 0x0003e800081a1028 */
[----:B------:R-:W3:Y:S01]  /*d4f0*/  LDL.LU R7, [R1+0x274] ;  /* 0x0002740001077983 */ /* 0x000ee20000300800 */
[----:B-1----:R-:W-:Y:S01]  /*d500*/  IMAD.WIDE R2, R0, 0x4, R184 ;  /* 0x0000000400027825 */ /* 0x002fe200078e02b8 */
[----:B------:R-:W-:-:S04]  /*d510*/  ISETP.NE.U32.AND P0, PT, R8, RZ, PT ;  /* 0x000000ff0800720c */ /* 0x000fc80003f05070 */
[----:B------:R1:W-:Y:S04]  /*d520*/  STL.64 [R1+0x200], R2 ;  /* 0x0002000201007387 */ /* 0x0003e80000100a00 */
[----:B------:R-:W3:Y:S04]  /*d530*/  LDL.LU R8, [R1+0x278] ;  /* 0x0002780001087983 */ /* 0x000ee80000300800 */
[----:B------:R1:W-:Y:S02]  /*d540*/  LDGSTS.E [R17+-0x7a000], desc[UR40][R2.64], P5 ;  /* 0x8600000002117fae */ /* 0x0003e4000a9a1028 */
[----:B-1----:R-:W-:-:S05]  /*d550*/  IMAD.WIDE R2, R0, 0x4, R186 ;  /* 0x0000000400027825 */ /* 0x002fca00078e02ba */
[----:B------:R1:W-:Y:S01]  /*d560*/  LDGSTS.E [R17+-0x79ff8], desc[UR40][R2.64], P0 ;  /* 0x8600800002117fae */ /* 0x0003e200081a1028 */
[----:B----4-:R-:W-:-:S03]  /*d570*/  ISETP.NE.U32.AND P5, PT, R16, RZ, PT ;  /* 0x000000ff1000720c */ /* 0x010fc60003fa5070 */
[----:B------:R1:W-:Y:S04]  /*d580*/  STL.64 [R1+0x1f8], R2 ;  /* 0x0001f80201007387 */ /* 0x0003e80000100a00 */
[----:B------:R-:W4:Y:S04]  /*d590*/  LDL.LU R16, [R1+0x27c] ;  /* 0x00027c0001107983 */ /* 0x000f280000300800 */
[----:B------:R-:W-:Y:S01]  /*d5a0*/  STL [R1+0x9a8], R17 ;  /* 0x0009a81101007387 */ /* 0x000fe20000100800 */
[----:B-1----:R-:W-:Y:S01]  /*d5b0*/  IMAD.WIDE R2, R0, 0x4, R222 ;  /* 0x0000000400027825 */ /* 0x002fe200078e02de */
[----:B------:R-:W-:-:S04]  /*d5c0*/  ISETP.NE.U32.AND P0, PT, R210, RZ, PT ;  /* 0x000000ffd200720c */ /* 0x000fc80003f05070 */
[----:B------:R1:W-:Y:S04]  /*d5d0*/  STL.64 [R1+0x1f0], R2 ;  /* 0x0001f00201007387 */ /* 0x0003e80000100a00 */
[----:B------:R1:W-:Y:S02]  /*d5e0*/  LDGSTS.E [R5+-0x7c000], desc[UR40][R2.64], P5 ;  /* 0x8400000002057fae */ /* 0x0003e4000a9a1028 */
[----:B-1----:R-:W-:-:S05]  /*d5f0*/  IMAD.WIDE R2, R0, 0x4, R224 ;  /* 0x0000000400027825 */ /* 0x002fca00078e02e0 */
[----:B------:R1:W-:Y:S04]  /*d600*/  STL.64 [R1+0x1e8], R2 ;  /* 0x0001e80201007387 */ /* 0x0003e80000100a00 */
[----:B------:R1:W-:Y:S01]  /*d610*/  LDGSTS.E [R5+-0x7bff8], desc[UR40][R2.64], P0 ;  /* 0x8400800002057fae */ /* 0x0003e200081a1028 */
[----:B------:R-:W-:-:S03]  /*d620*/  ISETP.NE.U32.AND P5, PT, R211, RZ, PT ;  /* 0x000000ffd300720c */ /* 0x000fc60003fa5070 */
[----:B------:R-:W4:Y:S01]  /*d630*/  LDL.LU R179, [R1+0x280] ;  /* 0x0002800001b37983 */ /* 0x000f220000300800 */
[----:B-1----:R-:W-:Y:S01]  /*d640*/  IMAD.WIDE R2, R0, 0x4, R188 ;  /* 0x0000000400027825 */ /* 0x002fe200078e02bc */
[----:B------:R-:W-:-:S04]  /*d650*/  ISETP.NE.U32.AND P0, PT, R15, RZ, PT ;  /* 0x000000ff0f00720c */ /* 0x000fc80003f05070 */
[----:B------:R1:W-:Y:S04]  /*d660*/  STL.64 [R1+0x1e0], R2 ;  /* 0x0001e00201007387 */ /* 0x0003e80000100a00 */
[----:B------:R-:W4:Y:S04]  /*d670*/  LDL.LU R15, [R1+0x284] ;  /* 0x00028400010f7983 */ /* 0x000f280000300800 */
[----:B------:R1:W-:Y:S02]  /*d680*/  LDGSTS.E [R5+-0x7a000], desc[UR40][R2.64], P5 ;  /* 0x8600000002057fae */ /* 0x0003e4000a9a1028 */
[----:B-1----:R-:W-:-:S05]  /*d690*/  IMAD.WIDE R2, R0, 0x4, R190 ;  /* 0x0000000400027825 */ /* 0x002fca00078e02be */
[----:B------:R1:W-:Y:S04]  /*d6a0*/  STL.64 [R1+0x1d8], R2 ;  /* 0x0001d80201007387 */ /* 0x0003e80000100a00 */
[----:B------:R1:W-:Y:S04]  /*d6b0*/  LDGSTS.E [R5+-0x79ff8], desc[UR40][R2.64], P0 ;  /* 0x8600800002057fae */ /* 0x0003e800081a1028 */
[----:B------:R-:W4:Y:S04]  /*d6c0*/  LDL.LU R176, [R1+0x288] ;  /* 0x0002880001b07983 */ /* 0x000f280000300800 */
[----:B------:R-:W-:Y:S01]  /*d6d0*/  STL.64 [R1+0x980], R4 ;  /* 0x0009800401007387 */ /* 0x000fe20000100a00 */
[----:B-1----:R-:W-:-:S05]  /*d6e0*/  IMAD.WIDE R2, R0, 0x4, R226 ;  /* 0x0000000400027825 */ /* 0x002fca00078e02e2 */
[----:B------:R1:W-:Y:S04]  /*d6f0*/  STL.64 [R1+0x1d0], R2 ;  /* 0x0001d00201007387 */ /* 0x0003e80000100a00 */
[----:B------:R-:W4:Y:S01]  /*d700*/  LDL.LU R177, [R1+0x28c] ;  /* 0x00028c0001b17983 */ /* 0x000f220000300800 */
[----:B------:R-:W-:Y:S01]  /*d710*/  IMAD.WIDE R210, R0, 0x4, R192 ;  /* 0x0000000400d27825 */ /* 0x000fe200078e02c0 */
[----:B--2---:R-:W-:-:S13]  /*d720*/  ISETP.NE.U32.AND P5, PT, R196, RZ, PT ;  /* 0x000000ffc400720c */ /* 0x004fda0003fa5070 */
[----:B------:R1:W-:Y:S01]  /*d730*/  LDGSTS.E [R14+-0x7c000], desc[UR40][R2.64], P5 ;  /* 0x84000000020e7fae */ /* 0x0003e2000a9a1028 */
[----:B---3--:R-:W-:Y:S01]  /*d740*/  ISETP.NE.U32.AND P0, PT, R6, RZ, PT ;  /* 0x000000ff0600720c */ /* 0x008fe20003f05070 */
[----:B-1----:R-:W-:-:S05]  /*d750*/  IMAD.WIDE R2, R0, 0x4, R228 ;  /* 0x0000000400027825 */ /* 0x002fca00078e02e4 */
[----:B------:R1:W-:Y:S04]  /*d760*/  STL.64 [R1+0x1c8], R2 ;  /* 0x0001c80201007387 */ /* 0x0003e80000100a00 */
[----:B------:R-:W2:Y:S04]  /*d770*/  LDL.LU R196, [R1+0x290] ;  /* 0x0002900001c47983 */ /* 0x000ea80000300800 */
[----:B------:R-:W3:Y:S01]  /*d780*/  LDL.LU R6, [R1+0x294] ;  /* 0x0002940001067983 */ /* 0x000ee20000300800 */
[----:B------:R-:W-:-:S03]  /*d790*/  ISETP.NE.U32.AND P5, PT, R7, RZ, PT ;  /* 0x000000ff0700720c */ /* 0x000fc60003fa5070 */
[----:B------:R1:W-:Y:S04]  /*d7a0*/  LDGSTS.E [R14+-0x7bff8], desc[UR40][R2.64], P0 ;  /* 0x84008000020e7fae */ /* 0x0003e800081a1028 */
[----:B------:R-:W3:Y:S04]  /*d7b0*/  LDL.LU R7, [R1+0x298] ;  /* 0x0002980001077983 */ /* 0x000ee80000300800 */
[----:B------:R-:W-:Y:S01]  /*d7c0*/  STL.64 [R1+0x978], R210 ;  /* 0x000978d201007387 */ /* 0x000fe20000100a00 */
[----:B------:R-:W-:-:S03]  /*d7d0*/  IMAD.WIDE R212, R0, 0x4, R194 ;  /* 0x0000000400d47825 */ /* 0x000fc600078e02c2 */
[----:B------:R-:W-:Y:S01]  /*d7e0*/  LDGSTS.E [R14+-0x7a000], desc[UR40][R210.64], P5 ;  /* 0x86000000d20e7fae */ /* 0x000fe2000a9a1028 */
[----:B------:R-:W-:-:S03]  /*d7f0*/  ISETP.NE.U32.AND P0, PT, R8, RZ, PT ;  /* 0x000000ff0800720c */ /* 0x000fc60003f05070 */
[----:B------:R-:W3:Y:S01]  /*d800*/  LDL.LU R8, [R1+0x2a0] ;  /* 0x0002a00001087983 */ /* 0x000ee20000300800 */
[----:B-1----:R-:W-:-:S09]  /*d810*/  IMAD.WIDE R2, R0, 0x4, R230 ;  /* 0x0000000400027825 */ /* 0x002fd200078e02e6 */
[----:B------:R-:W-:Y:S01]  /*d820*/  LDGSTS.E [R14+-0x79ff8], desc[UR40][R212.64], P0 ;  /* 0x86008000d40e7fae */ /* 0x000fe200081a1028 */
[----:B----4-:R-:W-:Y:S01]  /*d830*/  ISETP.NE.U32.AND P5, PT, R16, RZ, PT ;  /* 0x000000ff1000720c */ /* 0x010fe20003fa5070 */
[C---:B------:R-:W-:Y:S02]  /*d840*/  IMAD.WIDE R218, R0.reuse, 0x4, R232 ;  /* 0x0000000400da7825 */ /* 0x040fe400078e02e8 */
[----:B------:R-:W4:Y:S04]  /*d850*/  LDL.LU R16, [R1+0x29c] ;  /* 0x00029c0001107983 */ /* 0x000f280000300800 */
[----:B------:R-:W-:Y:S06]  /*d860*/  STL [R1+0x9c8], R14 ;  /* 0x0009c80e01007387 */ /* 0x000fec0000100800 */
[----:B------:R1:W-:Y:S04]  /*d870*/  LDGSTS.E [R13+-0x7c000], desc[UR40][R2.64], P5 ;  /* 0x84000000020d7fae */ /* 0x0003e8000a9a1028 */
[----:B------:R-:W-:Y:S04]  /*d880*/  STL.64 [R1+0x988], R212 ;  /* 0x000988d401007387 */ /* 0x000fe80000100a00 */
[----:B------:R1:W-:Y:S01]  /*d890*/  STL.64 [R1+0x998], R2 ;  /* 0x0009980201007387 */ /* 0x0003e20000100a00 */
[----:B------:R-:W-:Y:S01]  /*d8a0*/  ISETP.NE.U32.AND P0, PT, R179, RZ, PT ;  /* 0x000000ffb300720c */ /* 0x000fe20003f05070 */
[----:B-1----:R-:W-:-:S12]  /*d8b0*/  IMAD.WIDE R2, R0, 0x4, R198 ;  /* 0x0000000400027825 */ /* 0x002fd800078e02c6 */
[----:B------:R-:W-:Y:S01]  /*d8c0*/  LDGSTS.E [R13+-0x7bff8], desc[UR40][R218.64], P0 ;  /* 0x84008000da0d7fae */ /* 0x000fe200081a1028 */
[----:B------:R-:W-:-:S03]  /*d8d0*/  ISETP.NE.U32.AND P5, PT, R15, RZ, PT ;  /* 0x000000ff0f00720c */ /* 0x000fc60003fa5070 */
[----:B------:R-:W4:Y:S04]  /*d8e0*/  LDL.LU R15, [R1+0x2a4] ;  /* 0x0002a400010f7983 */ /* 0x000f280000300800 */
[----:B------:R-:W-:Y:S04]  /*d8f0*/  STL.64 [R1+0x9b0], R218 ;  /* 0x0009b0da01007387 */ /* 0x000fe80000100a00 */
[----:B------:R1:W-:Y:S04]  /*d900*/  STL.64 [R1+0x1a8], R2 ;  /* 0x0001a80201007387 */ /* 0x0003e80000100a00 */
[----:B------:R1:W-:Y:S04]  /*d910*/  LDGSTS.E [R13+-0x7a000], desc[UR40][R2.64], P5 ;  /* 0x86000000020d7fae */ /* 0x0003e8000a9a1028 */
[----:B------:R-:W4:Y:S01]  /*d920*/  LDL.LU.64 R216, [R1+0x98] ;  /* 0x0000980001d87983 */ /* 0x000f220000300a00 */
[----:B------:R-:W-:Y:S01]  /*d930*/  ISETP.NE.U32.AND P0, PT, R176, RZ, PT ;  /* 0x000000ffb000720c */ /* 0x000fe20003f05070 */
[----:B-1----:R-:W-:-:S05]  /*d940*/  IMAD.WIDE R2, R0, 0x4, R200 ;  /* 0x0000000400027825 */ /* 0x002fca00078e02c8 */
[----:B------:R1:W-:Y:S07]  /*d950*/  STL.64 [R1+0x1a0], R2 ;  /* 0x0001a00201007387 */ /* 0x0003ee0000100a00 */
[----:B------:R1:W-:Y:S01]  /*d960*/  LDGSTS.E [R13+-0x79ff8], desc[UR40][R2.64], P0 ;  /* 0x86008000020d7fae */ /* 0x0003e200081a1028 */
[----:B------:R-:W-:Y:S01]  /*d970*/  ISETP.NE.U32.AND P5, PT, R177, RZ, PT ;  /* 0x000000ffb100720c */ /* 0x000fe20003fa5070 */
[----:B-1----:R-:W-:-:S12]  /*d980*/  IMAD.WIDE R2, R0, 0x4, R168 ;  /* 0x0000000400027825 */ /* 0x002fd800078e02a8 */
[----:B------:R1:W-:Y:S04]  /*d990*/  LDGSTS.E [R12+-0x7c000], desc[UR40][R2.64], P5 ;  /* 0x84000000020c7fae */ /* 0x0003e8000a9a1028 */
[----:B------:R1:W-:Y:S04]  /*d9a0*/  STL.64 [R1+0x1b8], R2 ;  /* 0x0001b80201007387 */ /* 0x0003e80000100a00 */
[----:B------:R-:W4:Y:S01]  /*d9b0*/  LDL.LU.64 R214, [R1+0x78] ;  /* 0x0000780001d67983 */ /* 0x000f220000300a00 */
[----:B-1----:R-:W-:-:S05]  /*d9c0*/  IMAD.WIDE R2, R0, 0x4, R170 ;  /* 0x0000000400027825 */ /* 0x002fca00078e02aa */
[----:B------:R1:W-:Y:S01]  /*d9d0*/  STL.64 [R1+0x1b0], R2 ;  /* 0x0001b00201007387 */ /* 0x0003e20000100a00 */
[----:B--2---:R-:W-:Y:S02]  /*d9e0*/  ISETP.NE.U32.AND P0, PT, R196, RZ, PT ;  /* 0x000000ffc400720c */ /* 0x004fe40003f05070 */
[----:B---3--:R-:W-:-:S11]  /*d9f0*/  ISETP.NE.U32.AND P5, PT, R6, RZ, PT ;  /* 0x000000ff0600720c */ /* 0x008fd60003fa5070 */
[----:B------:R1:W-:Y:S01]  /*da00*/  LDGSTS.E [R12+-0x7bff8], desc[UR40][R2.64], P0 ;  /* 0x84008000020c7fae */ /* 0x0003e200081a1028 */
[----:B------:R-:W-:-:S03]  /*da10*/  ISETP.NE.U32.AND P0, PT, R7, RZ, PT ;  /* 0x000000ff0700720c */ /* 0x000fc60003f05070 */
[----:B------:R-:W2:Y:S01]  /*da20*/  LDL.LU.64 R6, [R1+0x58] ;  /* 0x0000580001067983 */ /* 0x000ea20000300a00 */
[----:B-1----:R-:W-:-:S05]  /*da30*/  IMAD.WIDE R2, R0, 0x4, R202 ;  /* 0x0000000400027825 */ /* 0x002fca00078e02ca */
[----:B------:R1:W-:Y:S01]  /*da40*/  LDGSTS.E [R12+-0x7a000], desc[UR40][R2.64], P5 ;  /* 0x86000000020c7fae */ /* 0x0003e2000a9a1028 */
[----:B------:R-:W-:-:S03]  /*da50*/  ISETP.NE.U32.AND P5, PT, R8, RZ, PT ;  /* 0x000000ff0800720c */ /* 0x000fc60003fa5070 */
[----:B------:R1:W-:Y:S02]  /*da60*/  STL.64 [R1+0x198], R2 ;  /* 0x0001980201007387 */ /* 0x0003e40000100a00 */
[----:B-1----:R-:W-:-:S05]  /*da70*/  IMAD.WIDE R2, R0, 0x4, R204 ;  /* 0x0000000400027825 */ /* 0x002fca00078e02cc */
[----:B------:R1:W-:Y:S04]  /*da80*/  STL.64 [R1+0x190], R2 ;  /* 0x0001900201007387 */ /* 0x0003e80000100a00 */
[----:B------:R1:W-:Y:S04]  /*da90*/  LDGSTS.E [R12+-0x79ff8], desc[UR40][R2.64], P0 ;  /* 0x86008000020c7fae */ /* 0x0003e800081a1028 */
[----:B------:R-:W3:Y:S01]  /*daa0*/  LDL.LU.64 R178, [R1+0x38] ;  /* 0x0000380001b27983 */ /* 0x000ee20000300a00 */
[----:B-1----:R-:W-:-:S05]  /*dab0*/  IMAD.WIDE R2, R0, 0x4, R172 ;  /* 0x0000000400027825 */ /* 0x002fca00078e02ac */
[----:B------:R1:W-:Y:S04]  /*dac0*/  STL.64 [R1+0x188], R2 ;  /* 0x0001880201007387 */ /* 0x0003e80000100a00 */
[----:B------:R1:W-:Y:S02]  /*dad0*/  LDGSTS.E [R11+-0x7c000], desc[UR40][R2.64], P5 ;  /* 0x84000000020b7fae */ /* 0x0003e4000a9a1028 */
[----:B-1----:R-:W-:-:S05]  /*dae0*/  IMAD.WIDE R2, R0, 0x4, R174 ;  /* 0x0000000400027825 */ /* 0x002fca00078e02ae */
[----:B------:R1:W-:Y:S04]  /*daf0*/  STL.64 [R1+0x180], R2 ;  /* 0x0001800201007387 */ /* 0x0003e80000100a00 */
[----:B------:R-:W3:Y:S01]  /*db00*/  LDL.LU.64 R176, [R1+0x18] ;  /* 0x0000180001b07983 */ /* 0x000ee20000300a00 */
[----:B----4-:R-:W-:Y:S02]  /*db10*/  ISETP.NE.U32.AND P0, PT, R16, RZ, PT ;  /* 0x000000ff1000720c */ /* 0x010fe40003f05070 */
[----:B------:R-:W-:Y:S01]  /*db20*/  LOP3.LUT P5, RZ, R252, 0x8, RZ, 0xc0, !PT ;  /* 0x00000008fcff7812 */ /* 0x000fe200078ac0ff */
[----:B------:R-:W-:-:S10]  /*db30*/  IMAD.SHL.U32 R8, R197, 0x40, RZ ;  /* 0x00000040c5087824 */ /* 0x000fd400078e00ff */
[----:B------:R1:W-:Y:S01]  /*db40*/  LDGSTS.E [R11+-0x7bff8], desc[UR40][R2.64], P0 ;  /* 0x84008000020b7fae */ /* 0x0003e200081a1028 */
[----:B------:R-:W-:Y:S01]  /*db50*/  ISETP.NE.U32.AND P0, PT, R15, RZ, PT ;  /* 0x000000ff0f00720c */ /* 0x000fe20003f05070 */
[----:B-1----:R-:W-:-:S05]  /*db60*/  IMAD.WIDE R2, R0, 0x4, R206 ;  /* 0x0000000400027825 */ /* 0x002fca00078e02ce */
[----:B------:R1:W-:Y:S04]  /*db70*/  STL.64 [R1+0x178], R2 ;  /* 0x0001780201007387 */ /* 0x0003e80000100a00 */
[----:B------:R1:W-:Y:S01]  /*db80*/  LDGSTS.E [R11+-0x7a000], desc[UR40][R2.64], P5 ;  /* 0x86000000020b7fae */ /* 0x0003e2000a9a1028 */
[----:B------:R-:W-:-:S04]  /*db90*/  IMAD.WIDE R4, R8, 0x4, R106 ;  /* 0x0000000408047825 */ /* 0x000fc800078e026a */
[----:B------:R-:W-:-:S04]  /*dba0*/  IMAD.WIDE R14, R8, 0x4, R216 ;  /* 0x00000004080e7825 */ /* 0x000fc800078e02d8 */
[----:B-1----:R-:W-:-:S04]  /*dbb0*/  IMAD.WIDE R2, R0, 0x4, R208 ;  /* 0x0000000400027825 */ /* 0x002fc800078e02d0 */
[C---:B------:R-:W-:Y:S01]  /*dbc0*/  IMAD.WIDE R210, R8.reuse, 0x4, R114 ;  /* 0x0000000408d27825 */ /* 0x040fe200078e0272 */
[----:B------:R1:W-:Y:S04]  /*dbd0*/  STL.64 [R1+0x170], R2 ;  /* 0x0001700201007387 */ /* 0x0003e80000100a00 */
[----:B------:R1:W-:Y:S04]  /*dbe0*/  LDGSTS.E [R11+-0x79ff8], desc[UR40][R2.64], P0 ;  /* 0x86008000020b7fae */ /* 0x0003e800081a1028 */
[----:B------:R-:W4:Y:S04]  /*dbf0*/  LDL.LU.64 R114, [R1+0xa40] ;  /* 0x000a400001727983 */ /* 0x000f280000300a00 */
[----:B------:R-:W4:Y:S01]  /*dc00*/  LDL.LU.64 R106, [R1+0xa38] ;  /* 0x000a3800016a7983 */ /* 0x000f220000300a00 */
[----:B-1----:R-:W-:-:S04]  /*dc10*/  IMAD.WIDE R2, R8, 0x4, R98 ;  /* 0x0000000408027825 */ /* 0x002fc800078e0262 */
[C---:B------:R-:W-:Y:S01]  /*dc20*/  IMAD.WIDE R20, R8.reuse, 0x4, R214 ;  /* 0x0000000408147825 */ /* 0x040fe200078e02d6 */
[----:B------:R-:W4:Y:S04]  /*dc30*/  LDL.LU.64 R98, [R1+0xa30] ;  /* 0x000a300001627983 */ /* 0x000f280000300a00 */
[----:B------:R1:W-:Y:S04]  /*dc40*/  STL.64 [R1+0x90], R4 ;  /* 0x0000900401007387 */ /* 0x0003e80000100a00 */
[----:B------:R-:W-:Y:S04]  /*dc50*/  STL.64 [R1+0x168], R14 ;  /* 0x0001680e01007387 */ /* 0x000fe80000100a00 */
[----:B------:R2:W-:Y:S04]  /*dc60*/  STL.64 [R1+0x88], R2 ;  /* 0x0000880201007387 */ /* 0x0005e80000100a00 */
[----:B------:R-:W-:Y:S01]  /*dc70*/  STL.64 [R1+0x98], R210 ;  /* 0x000098d201007387 */ /* 0x000fe20000100a00 */
[----:B-1----:R-:W-:-:S04]  /*dc80*/  IMAD.WIDE R4, R8, 0x4, R82 ;  /* 0x0000000408047825 */ /* 0x002fc800078e0252 */
[----:B------:R-:W-:-:S04]  /*dc90*/  IMAD.WIDE R16, R8, 0x4, R34 ;  /* 0x0000000408107825 */ /* 0x000fc800078e0222 */
[----:B------:R-:W-:-:S04]  /*dca0*/  IMAD.WIDE R196, R8, 0x4, R234 ;  /* 0x0000000408c47825 */ /* 0x000fc800078e02ea */
[----:B------:R-:W-:-:S04]  /*dcb0*/  IMAD.WIDE R232, R8, 0x4, R242 ;  /* 0x0000000408e87825 */ /* 0x000fc800078e02f2 */
[----:B------:R-:W-:-:S04]  /*dcc0*/  IMAD.WIDE R230, R8, 0x4, R250 ;  /* 0x0000000408e67825 */ /* 0x000fc800078e02fa */
[----:B--2---:R-:W-:-:S04]  /*dcd0*/  IMAD.WIDE R6, R8, 0x4, R6 ;  /* 0x0000000408067825 */ /* 0x004fc800078e0206 */
[----:B---3--:R-:W-:-:S04]  /*dce0*/  IMAD.WIDE R218, R8, 0x4, R178 ;  /* 0x0000000408da7825 */ /* 0x008fc800078e02b2 */
[----:B------:R-:W-:Y:S01]  /*dcf0*/  IMAD.WIDE R212, R8, 0x4, R176 ;  /* 0x0000000408d47825 */ /* 0x000fe200078e02b0 */
[----:B------:R-:W-:Y:S01]  /*dd00*/  LOP3.LUT P5, RZ, R252, 0x4, RZ, 0xc0, !PT ;  /* 0x00000004fcff7812 */ /* 0x000fe200078ac0ff */
[----:B------:R-:W0:Y:S02]  /*dd10*/  LDGDEPBAR ;  /* 0x00000000000079af */ /* 0x000e240000000000 */
[C---:B------:R-:W-:Y:S02]  /*dd20*/  IMAD.WIDE R2, R8.reuse, 0x4, R90 ;  /* 0x0000000408027825 */ /* 0x040fe400078e025a */
[----:B------:R-:W2:Y:S04]  /*dd30*/  LDL.LU.64 R90, [R1+0xa28] ;  /* 0x000a2800015a7983 */ /* 0x000ea80000300a00 */
[----:B------:R-:W3:Y:S04]  /*dd40*/  LDL.LU.64 R82, [R1+0xa20] ;  /* 0x000a200001527983 */ /* 0x000ee80000300a00 */
[----:B------:R1:W-:Y:S04]  /*dd50*/  STL.64 [R1+0x78], R2 ;  /* 0x0000780201007387 */ /* 0x0003e80000100a00 */
[----:B------:R-:W-:Y:S04]  /*dd60*/  STL.64 [R1+0x80], R20 ;  /* 0x0000801401007387 */ /* 0x000fe80000100a00 */
[----:B------:R1:W-:Y:S02]  /*dd70*/  STL.64 [R1+0x70], R4 ;  /* 0x0000700401007387 */ /* 0x0003e40000100a00 */
[----:B-1----:R-:W-:-:S02]  /*dd80*/  IMAD.WIDE R2, R8, 0x4, R74 ;  /* 0x0000000408027825 */ /* 0x002fc400078e024a */
[----:B------:R-:W-:Y:S04]  /*dd90*/  LDGSTS.E [R10+0x10000], desc[UR40][R14.64], P5 ;  /* 0x100000000e0a7fae */ /* 0x000fe8000a9a1028 */
[----:B------:R-:W2:Y:S01]  /*dda0*/  LDL.LU.64 R74, [R1+0xa18] ;  /* 0x000a1800014a7983 */ /* 0x000ea20000300a00 */
[----:B------:R-:W-:-:S03]  /*ddb0*/  IMAD.WIDE R4, R8, 0x4, R66 ;  /* 0x0000000408047825 */ /* 0x000fc600078e0242 */
[----:B------:R1:W-:Y:S04]  /*ddc0*/  STL.64 [R1+0x68], R2 ;  /* 0x0000680201007387 */ /* 0x0003e80000100a00 */
[----:B------:R-:W2:Y:S01]  /*ddd0*/  LDL.LU.64 R66, [R1+0xa10] ;  /* 0x000a100001427983 */ /* 0x000ea20000300a00 */
[----:B------:R-:W-:-:S03]  /*dde0*/  IMAD.WIDE R208, R8, 0x4, R42 ;  /* 0x0000000408d07825 */ /* 0x000fc600078e022a */
[----:B------:R-:W-:Y:S01]  /*ddf0*/  LDGSTS.E [R10+0x10400], desc[UR40][R20.64], P5 ;  /* 0x10400000140a7fae */ /* 0x000fe2000a9a1028 */
[----:B-1----:R-:W-:-:S03]  /*de00*/  IMAD.WIDE R2, R8, 0x4, R58 ;  /* 0x0000000408027825 */ /* 0x002fc600078e023a */
[----:B------:R-:W-:Y:S04]  /*de10*/  LDGSTS.E [R10+0x10800], desc[UR40][R6.64], P5 ;  /* 0x10800000060a7fae */ /* 0x000fe8000a9a1028 */
[----:B------:R-:W3:Y:S04]  /*de20*/  LDL.LU.64 R58, [R1+0xa08] ;  /* 0x000a0800013a7983 */ /* 0x000ee80000300a00 */
[----:B------:R1:W-:Y:S01]  /*de30*/  STL.64 [R1+0x58], R4 ;  /* 0x0000580401007387 */ /* 0x0003e20000100a00 */
[----:B------:R-:W-:-:S03]  /*de40*/  IMAD.WIDE R228, R8, 0x4, R248 ;  /* 0x0000000408e47825 */ /* 0x000fc600078e02f8 */
[----:B------:R-:W-:Y:S01]  /*de50*/  LDGSTS.E [R10+0x10c00], desc[UR40][R218.64], P5 ;  /* 0x10c00000da0a7fae */ /* 0x000fe2000a9a1028 */
[----:B------:R-:W-:-:S03]  /*de60*/  IMAD.WIDE R226, R8, 0x4, R18 ;  /* 0x0000000408e27825 */ /* 0x000fc600078e0212 */
[----:B------:R-:W-:Y:S01]  /*de70*/  LDGSTS.E [R10+0x11000], desc[UR40][R212.64], P5 ;  /* 0x11000000d40a7fae */ /* 0x000fe2000a9a1028 */
[----:B-1----:R-:W-:-:S03]  /*de80*/  IMAD.WIDE R4, R8, 0x4, R50 ;  /* 0x0000000408047825 */ /* 0x002fc600078e0232 */
[----:B------:R-:W3:Y:S04]  /*de90*/  LDL.LU.64 R50, [R1+0xa00] ;  /* 0x000a000001327983 */ /* 0x000ee80000300a00 */
[----:B------:R1:W-:Y:S04]  /*dea0*/  STL.64 [R1+0x50], R2 ;  /* 0x0000500201007387 */ /* 0x0003e80000100a00 */
[----:B------:R2:W-:Y:S04]  /*deb0*/  STL.64 [R1+0x60], R6 ;  /* 0x0000600601007387 */ /* 0x0005e80000100a00 */
[----:B------:R-:W3:Y:S04]  /*dec0*/  LDL.LU.64 R42, [R1+0x9f8] ;  /* 0x0009f800012a7983 */ /* 0x000ee80000300a00 */
[----:B------:R-:W3:Y:S01]  /*ded0*/  LDL.LU.64 R34, [R1+0x9f0] ;  /* 0x0009f00001227983 */ /* 0x000ee20000300a00 */
[----:B-1----:R-:W-:-:S03]  /*dee0*/  IMAD.WIDE R2, R8, 0x4, R26 ;  /* 0x0000000408027825 */ /* 0x002fc600078e021a */
[----:B------:R-:W-:Y:S04]  /*def0*/  STL.64 [R1+0x48], R4 ;  /* 0x0000480401007387 */ /* 0x000fe80000100a00 */
[----:B------:R-:W-:Y:S04]  /*df00*/  STL.64 [R1+0x40], R218 ;  /* 0x000040da01007387 */ /* 0x000fe80000100a00 */
[----:B------:R-:W4:Y:S04]  /*df10*/  LDL.LU.64 R26, [R1+0x9e8] ;  /* 0x0009e800011a7983 */ /* 0x000f280000300a00 */
[----:B------:R-:W-:Y:S04]  /*df20*/  STL.64 [R1+0x38], R208 ;  /* 0x000038d001007387 */ /* 0x000fe80000100a00 */
[----:B------:R-:W-:Y:S04]  /*df30*/  STL.64 [R1+0x30], R16 ;  /* 0x0000301001007387 */ /* 0x000fe80000100a00 */
[----:B------:R-:W4:Y:S04]  /*df40*/  LDL.LU.64 R234, [R1+0x9e0] ;  /* 0x0009e00001ea7983 */ /* 0x000f280000300a00 */
[----:B------:R-:W4:Y:S04]  /*df50*/  LDL.LU.64 R242, [R1+0x9d8] ;  /* 0x0009d80001f27983 */ /* 0x000f280000300a00 */
[----:B------:R-:W-:Y:S04]  /*df60*/  STL.64 [R1+0x20], R212 ;  /* 0x000020d401007387 */ /* 0x000fe80000100a00 */
[----:B------:R-:W-:Y:S04]  /*df70*/  STL.64 [R1+0x28], R2 ;  /* 0x0000280201007387 */ /* 0x000fe80000100a00 */
[----:B------:R-:W4:Y:S04]  /*df80*/  LDL.LU.64 R250, [R1+0x9d0] ;  /* 0x0009d00001fa7983 */ /* 0x000f280000300a00 */
        /* <DEDUP_REMOVED lines=11> */
[----:B------:R-:W4:Y:S01]  /*e040*/  LDL.LU.64 R204, [R1+0x150] ;  /* 0x0001500001cc7983 */ /* 0x000f220000300a00 */
[----:B------:R-:W-:-:S03]  /*e050*/  IMAD.WIDE R224, R8, 0x4, R22 ;  /* 0x0000000408e07825 */ /* 0x000fc600078e0216 */
[----:B------:R-:W4:Y:S01]  /*e060*/  LDL.LU.64 R214, [R1+0x160] ;  /* 0x0001600001d67983 */ /* 0x000f220000300a00 */
[----:B------:R-:W-:-:S03]  /*e070*/  IMAD.WIDE R222, R8, 0x4, R24 ;  /* 0x0000000408de7825 */ /* 0x000fc600078e0218 */
[----:B------:R-:W-:Y:S04]  /*e080*/  STL.64 [R1+0x18], R196 ;  /* 0x000018c401007387 */ /* 0x000fe80000100a00 */
[----:B------:R-:W4:Y:S01]  /*e090*/  LDL.LU.64 R248, [R1+0xf8] ;  /* 0x0000f80001f87983 */ /* 0x000f220000300a00 */
[----:B------:R-:W-:-:S03]  /*e0a0*/  IMAD.WIDE R216, R8, 0x4, R28 ;  /* 0x0000000408d87825 */ /* 0x000fc600078e021c */
[----:B------:R-:W4:Y:S01]  /*e0b0*/  LDL.LU.64 R18, [R1+0xa0] ;  /* 0x0000a00001127983 */ /* 0x000f220000300a00 */
[----:B------:R-:W-:-:S03]  /*e0c0*/  IMAD.WIDE R206, R8, 0x4, R30 ;  /* 0x0000000408ce7825 */ /* 0x000fc600078e021e */
[----:B------:R-:W4:Y:S01]  /*e0d0*/  LDL.LU.64 R22, [R1+0xa8] ;  /* 0x0000a80001167983 */ /* 0x000f220000300a00 */
[----:B------:R-:W-:-:S03]  /*e0e0*/  IMAD.WIDE R202, R8, 0x4, R32 ;  /* 0x0000000408ca7825 */ /* 0x000fc600078e0220 */
[----:B------:R-:W4:Y:S01]  /*e0f0*/  LDL.LU.64 R24, [R1+0xb0] ;  /* 0x0000b00001187983 */ /* 0x000f220000300a00 */
[----:B------:R-:W-:-:S04]  /*e100*/  IMAD.WIDE R192, R8, 0x4, R36 ;  /* 0x0000000408c07825 */ /* 0x000fc800078e0224 */
[----:B------:R-:W-:-:S04]  /*e110*/  IMAD.WIDE R188, R8, 0x4, R38 ;  /* 0x0000000408bc7825 */ /* 0x000fc800078e0226 */
[----:B------:R-:W-:-:S04]  /*e120*/  IMAD.WIDE R184, R8, 0x4, R40 ;  /* 0x0000000408b87825 */ /* 0x000fc800078e0228 */
[----:B--2---:R-:W-:-:S04]  /*e130*/  IMAD.WIDE R66, R8, 0x4, R66 ;  /* 0x0000000408427825 */ /* 0x004fc800078e0242 */
[----:B---3--:R-:W-:-:S04]  /*e140*/  IMAD.WIDE R198, R8, 0x4, R34 ;  /* 0x0000000408c67825 */ /* 0x008fc800078e0222 */
[C---:B----4-:R-:W-:Y:S02]  /*e150*/  IMAD.WIDE R220, R8.reuse, 0x4, R26 ;  /* 0x0000000408dc7825 */ /* 0x050fe400078e021a */
[----:B------:R-:W2:Y:S04]  /*e160*/  LDL.LU.64 R26, [R1+0xb8] ;  /* 0x0000b800011a7983 */ /* 0x000ea80000300a00 */
[----:B------:R-:W3:Y:S04]  /*e170*/  LDL.LU.64 R28, [R1+0xc0] ;  /* 0x0000c000011c7983 */ /* 0x000ee80000300a00 */
[----:B------:R-:W4:Y:S04]  /*e180*/  LDL.LU.64 R30, [R1+0xc8] ;  /* 0x0000c800011e7983 */ /* 0x000f280000300a00 */
[----:B------:R-:W2:Y:S04]  /*e190*/  LDL.LU.64 R32, [R1+0xd0] ;  /* 0x0000d00001207983 */ /* 0x000ea80000300a00 */
[----:B------:R-:W2:Y:S01]  /*e1a0*/  LDL.LU.64 R34, [R1+0xd8] ;  /* 0x0000d80001227983 */ /* 0x000ea20000300a00 */
[----:B------:R-:W-:-:S03]  /*e1b0*/  IMAD.WIDE R242, R8, 0x4, R242 ;  /* 0x0000000408f27825 */ /* 0x000fc600078e02f2 */
[----:B------:R-:W2:Y:S01]  /*e1c0*/  LDL.LU.64 R36, [R1+0xe0] ;  /* 0x0000e00001247983 */ /* 0x000ea20000300a00 */
[----:B------:R-:W-:-:S03]  /*e1d0*/  IMAD.WIDE R234, R8, 0x4, R234 ;  /* 0x0000000408ea7825 */ /* 0x000fc600078e02ea */
[----:B------:R-:W2:Y:S01]  /*e1e0*/  LDL.LU.64 R38, [R1+0xe8] ;  /* 0x0000e80001267983 */ /* 0x000ea20000300a00 */
[----:B------:R-:W-:-:S03]  /*e1f0*/  IMAD.WIDE R250, R8, 0x4, R250 ;  /* 0x0000000408fa7825 */ /* 0x000fc600078e02fa */
[----:B------:R-:W3:Y:S04]  /*e200*/  LDL.LU.64 R40, [R1+0xf0] ;  /* 0x0000f00001287983 */ /* 0x000ee80000300a00 */
[----:B------:R-:W3:Y:S04]  /*e210*/  LDL.LU R14, [R1+0x9c8] ;  /* 0x0009c800010e7983 */ /* 0x000ee80000300800 */
[----:B------:R-:W3:Y:S04]  /*e220*/  LDL.LU.64 R20, [R1+0x9c0] ;  /* 0x0009c00001147983 */ /* 0x000ee80000300a00 */
[----:B------:R-:W3:Y:S04]  /*e230*/  LDL.LU.64 R6, [R1+0x9b8] ;  /* 0x0009b80001067983 */ /* 0x000ee80000300a00 */
        /* <DEDUP_REMOVED lines=8> */
[----:B------:R-:W-:Y:S04]  /*e2c0*/  STL.64 [R1+0x930], R220 ;  /* 0x000930dc01007387 */ /* 0x000fe80000100a00 */
[----:B------:R-:W-:Y:S04]  /*e2d0*/  LDGSTS.E [R10+0x12400], desc[UR40][R198.64], P5 ;  /* 0x12400000c60a7fae */ /* 0x000fe8000a9a1028 */
[----:B------:R1:W-:Y:S04]  /*e2e0*/  STL.64 [R1+0x938], R198 ;  /* 0x000938c601007387 */ /* 0x0003e80000100a00 */
[----:B-1----:R-:W3:Y:S01]  /*e2f0*/  LDL.LU.64 R198, [R1+0x78] ;  /* 0x0000780001c67983 */ /* 0x002ee20000300a00 */
[----:B------:R-:W-:-:S04]  /*e300*/  IMAD.WIDE R182, R8, 0x4, R42 ;  /* 0x0000000408b67825 */ /* 0x000fc800078e022a */
[C---:B------:R-:W-:Y:S01]  /*e310*/  IMAD.WIDE R50, R8.reuse, 0x4, R50 ;  /* 0x0000000408327825 */ /* 0x040fe200078e0232 */
[----:B------:R-:W-:Y:S03]  /*e320*/  STL.64 [R1+0x940], R182 ;  /* 0x000940b601007387 */ /* 0x000fe60000100a00 */
[C---:B------:R-:W-:Y:S01]  /*e330*/  IMAD.WIDE R58, R8.reuse, 0x4, R58 ;  /* 0x00000004083a7825 */ /* 0x040fe200078e023a */
[----:B------:R1:W-:Y:S04]  /*e340*/  STL.64 [R1+0x948], R50 ;  /* 0x0009483201007387 */ /* 0x0003e80000100a00 */
[----:B------:R-:W-:Y:S04]  /*e350*/  LDGSTS.E [R10+0x12800], desc[UR40][R182.64], P5 ;  /* 0x12800000b60a7fae */ /* 0x000fe8000a9a1028 */
[----:B------:R-:W-:Y:S04]  /*e360*/  STL.64 [R1+0x950], R58 ;  /* 0x0009503a01007387 */ /* 0x000fe80000100a00 */
[----:B------:R-:W-:Y:S04]  /*e370*/  LDGSTS.E [R10+0x12c00], desc[UR40][R50.64], P5 ;  /* 0x12c00000320a7fae */ /* 0x000fe8000a9a1028 */
[----:B------:R-:W-:Y:S01]  /*e380*/  STL.64 [R1+0x960], R66 ;  /* 0x0009604201007387 */ /* 0x000fe20000100a00 */
[----:B------:R-:W-:-:S03]  /*e390*/  IMAD.WIDE R74, R8, 0x4, R74 ;  /* 0x00000004084a7825 */ /* 0x000fc600078e024a */
[----:B------:R-:W-:Y:S04]  /*e3a0*/  LDGSTS.E [R10+0x13000], desc[UR40][R58.64], P5 ;  /* 0x130000003a0a7fae */ /* 0x000fe8000a9a1028 */
[----:B-1----:R-:W3:Y:S04]  /*e3b0*/  LDL.LU.64 R50, [R1+0x90] ;  /* 0x0000900001327983 */ /* 0x002ee80000300a00 */
[----:B------:R-:W3:Y:S04]  /*e3c0*/  LDL.LU.64 R220, [R1+0x70] ;  /* 0x0000700001dc7983 */ /* 0x000ee80000300a00 */
[----:B------:R-:W3:Y:S04]  /*e3d0*/  LDL.LU.64 R250, [R1+0x50] ;  /* 0x0000500001fa7983 */ /* 0x000ee80000300a00 */
[----:B------:R-:W3:Y:S04]  /*e3e0*/  LDL.LU.64 R182, [R1+0x88] ;  /* 0x0000880001b67983 */ /* 0x000ee80000300a00 */
[----:B------:R-:W3:Y:S01]  /*e3f0*/  LDL.LU.64 R234, [R1+0x68] ;  /* 0x0000680001ea7983 */ /* 0x000ee20000300a00 */
[----:B------:R-:W-:-:S03]  /*e400*/  IMAD.WIDE R82, R8, 0x4, R82 ;  /* 0x0000000408527825 */ /* 0x000fc600078e0252 */
[----:B------:R-:W-:Y:S01]  /*e410*/  LDGSTS.E [R10+0x13400], desc[UR40][R66.64], P5 ;  /* 0x13400000420a7fae */ /* 0x000fe2000a9a1028 */
        /* <DEDUP_REMOVED lines=26> */
[----:B------:R-:W-:-:S04]  /*e5c0*/  IMAD.WIDE R194, R8, 0x4, R194 ;  /* 0x0000000408c27825 */ /* 0x000fc800078e02c2 */
        /* <DEDUP_REMOVED lines=18> */
[----:B----4-:R-:W-:-:S05]  /*e6f0*/  IMAD.WIDE R30, R8, 0x4, R30 ;  /* 0x00000004081e7825 */ /* 0x010fca00078e021e */
[----:B------:R-:W-:Y:S01]  /*e700*/  LDGSTS.E [R10+0x16c00], desc[UR40][R30.64], P5 ;  /* 0x16c000001e0a7fae */ /* 0x000fe2000a9a1028 */
[----:B--2---:R-:W-:-:S05]  /*e710*/  IMAD.WIDE R38, R8, 0x4, R38 ;  /* 0x0000000408267825 */ /* 0x004fca00078e0226 */
[----:B------:R-:W-:Y:S04]  /*e720*/  LDGSTS.E [R10+0x17000], desc[UR40][R38.64], P5 ;  /* 0x17000000260a7fae */ /* 0x000fe8000a9a1028 */
[----:B------:R-:W-:Y:S04]  /*e730*/  LDGSTS.E [R10+0x17400], desc[UR40][R170.64], P5 ;  /* 0x17400000aa0a7fae */ /* 0x000fe8000a9a1028 */
[----:B------:R-:W-:Y:S04]  /*e740*/  LDGSTS.E [R10+0x17800], desc[UR40][R178.64], P5 ;  /* 0x17800000b20a7fae */ /* 0x000fe8000a9a1028 */
[----:B------:R-:W-:Y:S04]  /*e750*/  LDGSTS.E [R10+0x17c00], desc[UR40][R194.64], P5 ;  /* 0x17c00000c20a7fae */ /* 0x000fe8000a9a1028 */
[----:B------:R-:W-:Y:S01]  /*e760*/  LDGSTS.E [R9+0x10100], desc[UR40][R210.64], P5 ;  /* 0x10100000d2097fae */ /* 0x000fe2000a9a1028 */
[----:B------:R-:W-:-:S04]  /*e770*/  IMAD.WIDE R32, R8, 0x4, R32 ;  /* 0x0000000408207825 */ /* 0x000fc800078e0220 */
[----:B---3--:R-:W-:-:S04]  /*e780*/  IMAD.WIDE R40, R8, 0x4, R40 ;  /* 0x0000000408287825 */ /* 0x008fc800078e0228 */
[----:B------:R-:W-:-:S04]  /*e790*/  IMAD.WIDE R172, R8, 0x4, R172 ;  /* 0x0000000408ac7825 */ /* 0x000fc800078e02ac */
[----:B------:R-:W-:-:S04]  /*e7a0*/  IMAD.WIDE R180, R8, 0x4, R180 ;  /* 0x0000000408b47825 */ /* 0x000fc800078e02b4 */
[C---:B------:R-:W-:Y:S01]  /*e7b0*/  IMAD.WIDE R200, R8.reuse, 0x4, R200 ;  /* 0x0000000408c87825 */ /* 0x040fe200078e02c8 */
[----:B------:R-:W-:Y:S04]  /*e7c0*/  LDGSTS.E [R9+0x10500], desc[UR40][R198.64], P5 ;  /* 0x10500000c6097fae */ /* 0x000fe8000a9a1028 */
[----:B------:R-:W-:Y:S04]  /*e7d0*/  LDGSTS.E [R9+0x10900], desc[UR40][R242.64], P5 ;  /* 0x10900000f2097fae */ /* 0x000fe8000a9a1028 */
[----:B------:R-:W-:Y:S04]  /*e7e0*/  LDGSTS.E [R9+0x10d00], desc[UR40][R208.64], P5 ;  /* 0x10d00000d0097fae */ /* 0x000fe8000a9a1028 */
[----:B------:R1:W-:Y:S04]  /*e7f0*/  LDGSTS.E [R9+0x11100], desc[UR40][R196.64], P5 ;  /* 0x11100000c4097fae */ /* 0x0003e8000a9a1028 */
        /* <DEDUP_REMOVED lines=23> */
[----:B------:R-:W-:Y:S01]  /*e970*/  LDGSTS.E [R9+0x17100], desc[UR40][R40.64], P5 ;  /* 0x1710000028097fae */ /* 0x000fe2000a9a1028 */
[----:B------:R-:W-:-:S03]  /*e980*/  IMAD.WIDE R246, R8, 0x4, R246 ;  /* 0x0000000408f67825 */ /* 0x000fc600078e02f6 */
[----:B------:R-:W-:Y:S01]  /*e990*/  LDGSTS.E [R9+0x17500], desc[UR40][R172.64], P5 ;  /* 0x17500000ac097fae */ /* 0x000fe2000a9a1028 */
[----:B------:R-:W-:-:S03]  /*e9a0*/  IMAD.WIDE R238, R8, 0x4, R238 ;  /* 0x0000000408ee7825 */ /* 0x000fc600078e02ee */
[----:B------:R-:W-:Y:S04]  /*e9b0*/  LDGSTS.E [R9+0x17900], desc[UR40][R180.64], P5 ;  /* 0x17900000b4097fae */ /* 0x000fe8000a9a1028 */
[----:B------:R-:W-:Y:S04]  /*e9c0*/  LDGSTS.E [R9+0x17d00], desc[UR40][R200.64], P5 ;  /* 0x17d00000c8097fae */ /* 0x000fe8000a9a1028 */
[----:B------:R-:W-:Y:S04]  /*e9d0*/  LDGSTS.E [R7+0x10200], desc[UR40][R50.64], P5 ;  /* 0x1020000032077fae */ /* 0x000fe8000a9a1028 */
        /* <DEDUP_REMOVED lines=42> */
[----:B------:R-:W-:Y:S04]  /*ec80*/  LDGSTS.E [R7+0x15a00], desc[UR40][R142.64], P5 ;  /* 0x15a000008e077fae */ /* 0x000fe8000a9a1028 */
[----:B------:R-:W1:Y:S01]  /*ec90*/  LDL.LU.64 R196, [R1+0x250] ;  /* 0x0002500001c47983 */ /* 0x000e620000300a00 */
[----:B------:R-:W-:-:S03]  /*eca0*/  IMAD.WIDE R204, R8, 0x4, R204 ;  /* 0x0000000408cc7825 */ /* 0x000fc600078e02cc */
[----:B------:R-:W-:Y:S04]  /*ecb0*/  LDGSTS.E [R7+0x15e00], desc[UR40][R150.64], P5 ;  /* 0x15e0000096077fae */ /* 0x000fe8000a9a1028 */
[----:B------:R-:W2:Y:S04]  /*ecc0*/  LDL.LU R210, [R1+0x2a8] ;  /* 0x0002a80001d27983 */ /* 0x000ea80000300800 */
        /* <DEDUP_REMOVED lines=15> */
[----:B------:R-:W3:Y:S04]  /*edc0*/  LDL.LU R4, [R1+0x2ac] ;  /* 0x0002ac0001047983 */ /* 0x000ee80000300800 */
[----:B------:R-:W4:Y:S04]  /*edd0*/  LDL.LU.64 R208, [R1+0x248] ;  /* 0x0002480001d07983 */ /* 0x000f280000300a00 */
[----:B------:R-:W3:Y:S01]  /*ede0*/  LDL.LU R17, [R1+0x2b0] ;  /* 0x0002b00001117983 */ /* 0x000ee20000300800 */
        /* <DEDUP_REMOVED lines=39> */
[----:B------:R-:W4:Y:S01]  /*f060*/  LDL.LU.64 R218, [R1+0x230] ;  /* 0x0002300001da7983 */ /* 0x000f220000300a00 */
[----:B------:R-:W-:-:S03]  /*f070*/  IMAD.WIDE R190, R8, 0x4, R190 ;  /* 0x0000000408be7825 */ /* 0x000fc600078e02be */
[----:B------:R-:W-:Y:S01]  /*f080*/  LDGSTS.E [R6+0x16300], desc[UR40][R160.64], P5 ;  /* 0x16300000a0067fae */ /* 0x000fe2000a9a1028 */
[----:B------:R-:W-:-:S03]  /*f090*/  IMAD.WIDE R214, R8, 0x4, R214 ;  /* 0x0000000408d67825 */ /* 0x000fc600078e02d6 */
[----:B------:R-:W4:Y:S04]  /*f0a0*/  LDL.LU R16, [R1+0x2b4] ;  /* 0x0002b40001107983 */ /* 0x000f280000300800 */
[----:B------:R-:W-:Y:S04]  /*f0b0*/  LDGSTS.E [R6+0x16700], desc[UR40][R18.64], P5 ;  /* 0x1670000012067fae */ /* 0x000fe8000a9a1028 */
[----:B------:R-:W-:Y:S04]  /*f0c0*/  LDGSTS.E [R6+0x16b00], desc[UR40][R28.64], P5 ;  /* 0x16b000001c067fae */ /* 0x000fe8000a9a1028 */
[----:B------:R-:W-:Y:S04]  /*f0d0*/  LDGSTS.E [R6+0x16f00], desc[UR40][R36.64], P5 ;  /* 0x16f0000024067fae */ /* 0x000fe8000a9a1028 */
[----:B------:R-:W-:Y:S04]  /*f0e0*/  LDGSTS.E [R6+0x17300], desc[UR40][R168.64], P5 ;  /* 0x17300000a8067fae */ /* 0x000fe8000a9a1028 */
[----:B------:R-:W-:Y:S04]  /*f0f0*/  LDGSTS.E [R6+0x17700], desc[UR40][R176.64], P5 ;  /* 0x17700000b0067fae */ /* 0x000fe8000a9a1028 */
[----:B------:R-:W4:Y:S04]  /*f100*/  LDL.LU.64 R2, [R1+0x238] ;  /* 0x0002380001027983 */ /* 0x000f280000300a00 */
[----:B------:R-:W-:Y:S04]  /*f110*/  LDGSTS.E [R6+0x17b00], desc[UR40][R190.64], P5 ;  /* 0x17b00000be067fae */ /* 0x000fe8000a9a1028 */
[----:B------:R-:W4:Y:S04]  /*f120*/  LDL.LU R15, [R1+0x2b8] ;  /* 0x0002b800010f7983 */ /* 0x000f280000300800 */
[----:B------:R-:W-:Y:S04]  /*f130*/  LDGSTS.E [R6+0x17f00], desc[UR40][R214.64], P5 ;  /* 0x17f00000d6067fae */ /* 0x000fe8000a9a1028 */
[----:B------:R-:W0:Y:S04]  /*f140*/  LDGDEPBAR ;  /* 0x00000000000079af */ /* 0x000e280000000000 */
[----:B------:R-:W4:Y:S04]  /*f150*/  LDL.LU.64 R212, [R1+0x240] ;  /* 0x0002400001d47983 */ /* 0x000f280000300a00 */
[----:B------:R-:W4:Y:S04]  /*f160*/  LDL.LU R5, [R1+0x2bc] ;  /* 0x0002bc0001057983 */ /* 0x000f280000300800 */
[----:B------:R-:W4:Y:S04]  /*f170*/  LDL.LU R211, [R1+0x2c0] ;  /* 0x0002c00001d37983 */ /* 0x000f280000300800 */
[----:B------:R1:W-:Y:S04]  /*f180*/  STL.64 [R1+0x8d8], R6 ;  /* 0x0008d80601007387 */ /* 0x0003e80000100a00 */
[----:B-1----:R-:W4:Y:S04]  /*f190*/  LDL.LU.64 R6, [R1+0x228] ;  /* 0x0002280001067983 */ /* 0x002f280000300a00 */
[----:B------:R-:W4:Y:S04]  /*f1a0*/  LDL.LU.64 R58, [R1+0x220] ;  /* 0x00022000013a7983 */ /* 0x000f280000300a00 */
[----:B------:R-:W4:Y:S01]  /*f1b0*/  LDL.LU R67, [R1+0x2c4] ;  /* 0x0002c40001437983 */ /* 0x000f220000300800 */
[----:B------:R-:W-:Y:S01]  /*f1c0*/  IMAD.WIDE R196, R0, 0x4, R196 ;  /* 0x0000000400c47825 */ /* 0x000fe200078e02c4 */
[----:B--2---:R-:W-:Y:S01]  /*f1d0*/  ISETP.NE.U32.AND P5, PT, R210, RZ, PT ;  /* 0x000000ffd200720c */ /* 0x004fe20003fa5070 */
[----:B------:R-:W-:Y:S06]  /*f1e0*/  BAR.SYNC.DEFER_BLOCKING 0x0 ;  /* 0x0000000000007b1d */ /* 0x000fec0000010000 */
[----:B------:R4:W-:Y:S04]  /*f1f0*/  STL.64 [R1+0x258], R196 ;  /* 0x000258c401007387 */ /* 0x0009e80000100a00 */
[----:B------:R-:W2:Y:S04]  /*f200*/  LDL.LU.64 R248, [R1+0x218] ;  /* 0x0002180001f87983 */ /* 0x000ea80000300a00 */
[----:B------:R-:W-:Y:S01]  /*f210*/  @!PT LDS RZ, [RZ] ;  /* 0x00000000fffff984 */ /* 0x000fe20000000800 */
[----:B------:R-:W-:Y:S01]  /*f220*/  @!PT LDS RZ, [RZ] ;  /* 0x00000000fffff984 */ /* 0x000fe20000000800 */
[----:B------:R-:W-:Y:S01]  /*f230*/  @!PT LDS RZ, [RZ] ;  /* 0x00000000fffff984 */ /* 0x000fe20000000800 */
[----:B------:R4:W-:Y:S01]  /*f240*/  LDGSTS.E [R21+-0x78000], desc[UR40][R196.64], P5 ;  /* 0x88000000c4157fae */ /* 0x0009e2000a9a1028 */
[----:B---3--:R-:W-:-:S03]  /*f250*/  ISETP.NE.U32.AND P5, PT, R17, RZ, PT ;  /* 0x000000ff1100720c */ /* 0x008fc60003fa5070 */
[----:B------:R-:W3:Y:S01]  /*f260*/  LDL.LU R17, [R1+0x2c8] ;  /* 0x0002c80001117983 */ /* 0x000ee20000300800 */
[----:B------:R-:W-:Y:S01]  /*f270*/  ISETP.NE.U32.AND P0, PT, R4, RZ, PT ;  /* 0x000000ff0400720c */ /* 0x000fe20003f05070 */
[----:B----4-:R-:W-:-:S05]  /*f280*/  IMAD.WIDE R196, R0, 0x4, R208 ;  /* 0x0000000400c47825 */ /* 0x010fca00078e02d0 */
[----:B------:R1:W-:Y:S07]  /*f290*/  STL.64 [R1+0x250], R196 ;  /* 0x000250c401007387 */ /* 0x0003ee0000100a00 */
[----:B------:R1:W-:Y:S02]  /*f2a0*/  LDGSTS.E [R21+-0x77ff8], desc[UR40][R196.64], P0 ;  /* 0x88008000c4157fae */ /* 0x0003e400081a1028 */
[----:B-1----:R-:W-:-:S05]  /*f2b0*/  IMAD.WIDE R196, R0, 0x4, R218 ;  /* 0x0000000400c47825 */ /* 0x002fca00078e02da */
[----:B------:R-:W-:Y:S01]  /*f2c0*/  LDGSTS.E [R21+-0x76000], desc[UR40][R196.64], P5 ;  /* 0x8a000000c4157fae */ /* 0x000fe2000a9a1028 */
[----:B------:R-:W-:-:S03]  /*f2d0*/  ISETP.NE.U32.AND P0, PT, R16, RZ, PT ;  /* 0x000000ff1000720c */ /* 0x000fc60003f05070 */
[----:B------:R1:W-:Y:S04]  /*f2e0*/  STL.64 [R1+0x230], R196 ;  /* 0x000230c401007387 */ /* 0x0003e80000100a00 */
[----:B------:R-:W4:Y:S04]  /*f2f0*/  LDL.LU.64 R208, [R1+0x210] ;  /* 0x0002100001d07983 */ /* 0x000f280000300a00 */
[----:B-1----:R-:W4:Y:S01]  /*f300*/  LDL.LU R196, [R1+0x2cc] ;  /* 0x0002cc0001c47983 */ /* 0x002f220000300800 */
[----:B------:R-:W-:Y:S01]  /*f310*/  IMAD.WIDE R218, R0, 0x4, R2 ;  /* 0x0000000400da7825 */ /* 0x000fe200078e0202 */
[----:B------:R-:W-:-:S04]  /*f320*/  ISETP.NE.U32.AND P5, PT, R15, RZ, PT ;  /* 0x000000ff0f00720c */ /* 0x000fc80003fa5070 */
[----:B------:R1:W-:Y:S04]  /*f330*/  STL.64 [R1+0x238], R218 ;  /* 0x000238da01007387 */ /* 0x0003e80000100a00 */
[----:B------:R1:W-:Y:S04]  /*f340*/  LDGSTS.E [R21+-0x75ff8], desc[UR40][R218.64], P0 ;  /* 0x8a008000da157fae */ /* 0x0003e800081a1028 */
[----:B------:R-:W4:Y:S04]  /*f350*/  LDL.LU.64 R2, [R1+0x208] ;  /* 0x0002080001027983 */ /* 0x000f280000300a00 */
[----:B------:R-:W4:Y:S01]  /*f360*/  LDL.LU R16, [R1+0x2d0] ;  /* 0x0002d00001107983 */ /* 0x000f220000300800 */
[----:B-1----:R-:W-:Y:S01]  /*f370*/  IMAD.WIDE R218, R0, 0x4, R212 ;  /* 0x0000000400da7825 */ /* 0x002fe200078e02d4 */
[----:B------:R-:W-:-:S02]  /*f380*/  ISETP.NE.U32.AND P0, PT, R5, RZ, PT ;  /* 0x000000ff0500720c */ /* 0x000fc40003f05070 */
[----:B------:R-:W4:Y:S04]  /*f390*/  LDL.LU.64 R212, [R1+0x200] ;  /* 0x0002000001d47983 */ /* 0x000f280000300a00 */
[----:B------:R-:W-:Y:S01]  /*f3a0*/  LDGSTS.E [R20+-0x78000], desc[UR40][R218.64], P5 ;  /* 0x88000000da147fae */ /* 0x000fe2000a9a1028 */
[----:B------:R-:W-:-:S03]  /*f3b0*/  ISETP.NE.U32.AND P5, PT, R211, RZ, PT ;  /* 0x000000ffd300720c */ /* 0x000fc60003fa5070 */
[----:B------:R-:W4:Y:S04]  /*f3c0*/  LDL.LU R15, [R1+0x2d4] ;  /* 0x0002d400010f7983 */ /* 0x000f280000300800 */
[----:B------:R1:W-:Y:S04]  /*f3d0*/  STL.64 [R1+0x248], R218 ;  /* 0x000248da01007387 */ /* 0x0003e80000100a00 */
[----:B------:R-:W4:Y:S01]  /*f3e0*/  LDL.LU.64 R4, [R1+0x1f8] ;  /* 0x0001f80001047983 */ /* 0x000f220000300a00 */
[----:B------:R-:W-:-:S04]  /*f3f0*/  IMAD.WIDE R6, R0, 0x4, R6 ;  /* 0x0000000400067825 */ /* 0x000fc800078e0206 */
[----:B------:R-:W-:Y:S01]  /*f400*/  IMAD.WIDE R58, R0, 0x4, R58 ;  /* 0x00000004003a7825 */ /* 0x000fe200078e023a */
[----:B------:R2:W-:Y:S04]  /*f410*/  LDGSTS.E [R20+-0x77ff8], desc[UR40][R6.64], P0 ;  /* 0x8800800006147fae */ /* 0x0005e800081a1028 */
[----:B-1----:R-:W4:Y:S04]  /*f420*/  LDL.LU.64 R218, [R1+0x9b0] ;  /* 0x0009b00001da7983 */ /* 0x002f280000300a00 */
[----:B------:R-:W4:Y:S04]  /*f430*/  LDL.LU.64 R210, [R1+0x1f0] ;  /* 0x0001f00001d27983 */ /* 0x000f280000300a00 */
[----:B------:R-:W4:Y:S01]  /*f440*/  LDL.LU R197, [R1+0x2dc] ;  /* 0x0002dc0001c57983 */ /* 0x000f220000300800 */
[----:B------:R-:W-:-:S03]  /*f450*/  ISETP.NE.U32.AND P0, PT, R67, RZ, PT ;  /* 0x000000ff4300720c */ /* 0x000fc60003f05070 */
[----:B------:R1:W-:Y:S04]  /*f460*/  STL.64 [R1+0x228], R6 ;  /* 0x0002280601007387 */ /* 0x0003e80000100a00 */
[----:B------:R-:W-:Y:S04]  /*f470*/  LDGSTS.E [R20+-0x76000], desc[UR40][R58.64], P5 ;  /* 0x8a0000003a147fae */ /* 0x000fe8000a9a1028 */
[----:B-1----:R-:W4:Y:S04]  /*f480*/  LDL.LU.64 R6, [R1+0x1e0] ;  /* 0x0001e00001067983 */ /* 0x002f280000300a00 */
[----:B------:R-:W4:Y:S04]  /*f490*/  LDL.LU R66, [R1+0x2e8] ;  /* 0x0002e80001427983 */ /* 0x000f280000300800 */
[----:B------:R1:W-:Y:S04]  /*f4a0*/  STL.64 [R1+0x220], R58 ;  /* 0x0002203a01007387 */ /* 0x0003e80000100a00 */
[----:B------:R-:W4:Y:S04]  /*f4b0*/  LDL.LU R67, [R1+0x2e0] ;  /* 0x0002e00001437983 */ /* 0x000f280000300800 */
[----:B-1----:R-:W4:Y:S01]  /*f4c0*/  LDL.LU.64 R58, [R1+0x1d8] ;  /* 0x0001d800013a7983 */ /* 0x002f220000300a00 */
[----:B---3--:R-:W-:-:S03]  /*f4d0*/  ISETP.NE.U32.AND P5, PT, R17, RZ, PT ;  /* 0x000000ff1100720c */ /* 0x008fc60003fa5070 */
[----:B------:R-:W3:Y:S01]  /*f4e0*/  LDL.LU R17, [R1+0x9a8] ;  /* 0x0009a80001117983 */ /* 0x000ee20000300800 */
[----:B--2---:R-:W-:-:S05]  /*f4f0*/  IMAD.WIDE R248, R0, 0x4, R248 ;  /* 0x0000000400f87825 */ /* 0x004fca00078e02f8 */
[----:B------:R1:W-:Y:S04]  /*f500*/  STL.64 [R1+0x218], R248 ;  /* 0x000218f801007387 */ /* 0x0003e80000100a00 */
[----:B------:R-:W-:Y:S04]  /*f510*/  LDGSTS.E [R20+-0x75ff8], desc[UR40][R248.64], P0 ;  /* 0x8a008000f8147fae */ /* 0x000fe800081a1028 */
[----:B-1----:R-:W2:Y:S04]  /*f520*/  LDL.LU.64 R248, [R1+0x1d0] ;  /* 0x0001d00001f87983 */ /* 0x002ea80000300a00 */
[----:B------:R1:W-:Y:S04]  /*f530*/  STL.64 [R1+0x8c0], R20 ;  /* 0x0008c01401007387 */ /* 0x0003e80000100a00 */
[----:B-1----:R-:W2:Y:S04]  /*f540*/  LDL.LU R20, [R1+0x2d8] ;  /* 0x0002d80001147983 */ /* 0x002ea80000300800 */
[----:B------:R-:W2:Y:S01]  /*f550*/  LDL.LU R21, [R1+0x2e4] ;  /* 0x0002e40001157983 */ /* 0x000ea20000300800 */
[----:B----4-:R-:W-:Y:S01]  /*f560*/  IMAD.WIDE R208, R0, 0x4, R208 ;  /* 0x0000000400d07825 */ /* 0x010fe200078e02d0 */
[----:B------:R-:W-:-:S02]  /*f570*/  ISETP.NE.U32.AND P0, PT, R196, RZ, PT ;  /* 0x000000ffc400720c */ /* 0x000fc40003f05070 */
[----:B------:R-:W4:Y:S04]  /*f580*/  LDL.LU R196, [R1+0x9a4] ;  /* 0x0009a40001c47983 */ /* 0x000f280000300800 */
[----:B------:R1:W-:Y:S04]  /*f590*/  STL.64 [R1+0x210], R208 ;  /* 0x000210d001007387 */ /* 0x0003e80000100a00 */
[----:B---3--:R-:W-:Y:S01]  /*f5a0*/  LDGSTS.E [R17+-0x78000], desc[UR40][R208.64], P5 ;  /* 0x88000000d0117fae */ /* 0x008fe2000a9a1028 */
[----:B------:R-:W-:-:S03]  /*f5b0*/  ISETP.NE.U32.AND P5, PT, R16, RZ, PT ;  /* 0x000000ff1000720c */ /* 0x000fc60003fa5070 */
[----:B-1----:R-:W3:Y:S04]  /*f5c0*/  LDL.LU.64 R208, [R1+0x1c8] ;  /* 0x0001c80001d07983 */ /* 0x002ee80000300a00 */
[----:B------:R-:W2:Y:S01]  /*f5d0*/  LDL.LU R16, [R1+0x9a0] ;  /* 0x0009a00001107983 */ /* 0x000ea20000300800 */
[----:B------:R-:W-:-:S05]  /*f5e0*/  IMAD.WIDE R2, R0, 0x4, R2 ;  /* 0x0000000400027825 */ /* 0x000fca00078e0202 */
[----:B------:R-:W-:Y:S01]  /*f5f0*/  LDGSTS.E [R17+-0x77ff8], desc[UR40][R2.64], P0 ;  /* 0x8800800002117fae */ /* 0x000fe200081a1028 */
[----:B------:R-:W-:Y:S01]  /*f600*/  ISETP.NE.U32.AND P0, PT, R15, RZ, PT ;  /* 0x000000ff0f00720c */ /* 0x000fe20003f05070 */
[C---:B------:R-:W-:Y:S02]  /*f610*/  IMAD.WIDE R212, R0.reuse, 0x4, R212 ;  /* 0x0000000400d47825 */ /* 0x040fe400078e02d4 */
[----:B------:R1:W-:Y:S02]  /*f620*/  STL.64 [R1+0x208], R2 ;  /* 0x0002080201007387 */ /* 0x0003e40000100a00 */
[----:B------:R-:W-:Y:S02]  /*f630*/  IMAD.WIDE R4, R0, 0x4, R4 ;  /* 0x0000000400047825 */ /* 0x000fe400078e0204 */
[----:B------:R-:W-:Y:S06]  /*f640*/  LDGSTS.E [R17+-0x76000], desc[UR40][R212.64], P5 ;  /* 0x8a000000d4117fae */ /* 0x000fec000a9a1028 */
[----:B------:R2:W-:Y:S04]  /*f650*/  LDGSTS.E [R17+-0x75ff8], desc[UR40][R4.64], P0 ;  /* 0x8a00800004117fae */ /* 0x0005e800081a1028 */
[----:B-1----:R-:W3:Y:S04]  /*f660*/  LDL.LU.64 R2, [R1+0x998] ;  /* 0x0009980001027983 */ /* 0x002ee80000300a00 */
[----:B------:R-:W3:Y:S04]  /*f670*/  LDL.LU R15, [R1+0x990] ;  /* 0x00099000010f7983 */ /* 0x000ee80000300800 */
[----:B------:R1:W-:Y:S04]  /*f680*/  STL.64 [R1+0x200], R212 ;  /* 0x000200d401007387 */ /* 0x0003e80000100a00 */
[----:B-1----:R-:W3:Y:S04]  /*f690*/  LDL.LU.64 R212, [R1+0x988] ;  /* 0x0009880001d47983 */ /* 0x002ee80000300a00 */
[----:B------:R1:W-:Y:S04]  /*f6a0*/  STL.64 [R1+0x1f8], R4 ;  /* 0x0001f80401007387 */ /* 0x0003e80000100a00 */
[----:B-1----:R-:W3:Y:S04]  /*f6b0*/  LDL.LU.64 R4, [R1+0x980] ;  /* 0x0009800001047983 */ /* 0x002ee80000300a00 */
[----:B--2---:R1:W-:Y:S04]  /*f6c0*/  STL.64 [R1+0x8c8], R16 ;  /* 0x0008c81001007387 */ /* 0x0043e80000100a00 */
[----:B-1----:R-:W2:Y:S01]  /*f6d0*/  LDL.LU.64 R16, [R1+0x1e8] ;  /* 0x0001e80001107983 */ /* 0x002ea20000300a00 */
[----:B------:R-:W-:Y:S01]  /*f6e0*/  ISETP.NE.U32.AND P5, PT, R20, RZ, PT ;  /* 0x000000ff1400720c */ /* 0x000fe20003fa5070 */
[----:B------:R-:W-:Y:S01]  /*f6f0*/  IMAD.WIDE R210, R0, 0x4, R210 ;  /* 0x0000000400d27825 */ /* 0x000fe200078e02d2 */
[----:B------:R-:W-:-:S03]  /*f700*/  ISETP.NE.U32.AND P0, PT, R197, RZ, PT ;  /* 0x000000ffc500720c */ /* 0x000fc60003f05070 */
[----:B------:R-:W-:Y:S01]  /*f710*/  IMAD.WIDE R6, R0, 0x4, R6 ;  /* 0x0000000400067825 */ /* 0x000fe200078e0206 */
[----:B------:R1:W-:Y:S07]  /*f720*/  STL.64 [R1+0x1f0], R210 ;  /* 0x0001f0d201007387 */ /* 0x0003ee0000100a00 */
[----:B---3--:R-:W-:Y:S01]  /*f730*/  LDGSTS.E [R5+-0x78000], desc[UR40][R210.64], P5 ;  /* 0x88000000d2057fae */ /* 0x008fe2000a9a1028 */
[----:B------:R-:W-:-:S03]  /*f740*/  ISETP.NE.U32.AND P5, PT, R21, RZ, PT ;  /* 0x000000ff1500720c */ /* 0x000fc60003fa5070 */
[----:B-1----:R-:W3:Y:S04]  /*f750*/  LDL.LU.64 R210, [R1+0x978] ;  /* 0x0009780001d27983 */ /* 0x002ee80000300a00 */
[----:B------:R-:W3:Y:S01]  /*f760*/  LDL.LU R197, [R1+0x2ec] ;  /* 0x0002ec0001c57983 */ /* 0x000ee20000300800 */
[----:B--2---:R-:W-:-:S05]  /*f770*/  IMAD.WIDE R16, R0, 0x4, R16 ;  /* 0x0000000400107825 */ /* 0x004fca00078e0210 */
[----:B------:R1:W-:Y:S01]  /*f780*/  LDGSTS.E [R5+-0x77ff8], desc[UR40][R16.64], P0 ;  /* 0x8800800010057fae */ /* 0x0003e200081a1028 */
[----:B------:R-:W-:-:S03]  /*f790*/  ISETP.NE.U32.AND P0, PT, R66, RZ, PT ;  /* 0x000000ff4200720c */ /* 0x000fc60003f05070 */
[----:B------:R2:W-:Y:S01]  /*f7a0*/  LDGSTS.E [R5+-0x76000], desc[UR40][R6.64], P5 ;  /* 0x8a00000006057fae */ /* 0x0005e2000a9a1028 */
[----:B------:R-:W-:-:S03]  /*f7b0*/  ISETP.NE.U32.AND P5, PT, R67, RZ, PT ;  /* 0x000000ff4300720c */ /* 0x000fc60003fa5070 */
[----:B------:R1:W-:Y:S04]  /*f7c0*/  STL.64 [R1+0x1e8], R16 ;  /* 0x0001e81001007387 */ /* 0x0003e80000100a00 */
[----:B------:R2:W-:Y:S01]  /*f7d0*/  STL.64 [R1+0x1e0], R6 ;  /* 0x0001e00601007387 */ /* 0x0005e20000100a00 */
[----:B-1----:R-:W-:-:S04]  /*f7e0*/  IMAD.WIDE R16, R0, 0x4, R248 ;  /* 0x0000000400107825 */ /* 0x002fc800078e02f8 */
[----:B--2---:R-:W-:-:S05]  /*f7f0*/  IMAD.WIDE R6, R0, 0x4, R58 ;  /* 0x0000000400067825 */ /* 0x004fca00078e023a */
[----:B------:R1:W-:Y:S04]  /*f800*/  STL.64 [R1+0x1d8], R6 ;  /* 0x0001d80601007387 */ /* 0x0003e80000100a00 */
[----:B------:R2:W-:Y:S04]  /*f810*/  LDGSTS.E [R5+-0x75ff8], desc[UR40][R6.64], P0 ;  /* 0x8a00800006057fae */ /* 0x0005e800081a1028 */
[----:B------:R-:W-:Y:S01]  /*f820*/  LDGSTS.E [R14+-0x78000], desc[UR40][R16.64], P5 ;  /* 0x88000000100e7fae */ /* 0x000fe2000a9a1028 */
[----:B------:R-:W-:-:S03]  /*f830*/  ISETP.NE.U32.AND P5, PT, R15, RZ, PT ;  /* 0x000000ff0f00720c */ /* 0x000fc60003fa5070 */
[----:B-1----:R-:W4:Y:S04]  /*f840*/  LDL.LU R7, [R1+0x2f8] ;  /* 0x0002f80001077983 */ /* 0x002f280000300800 */
[----:B------:R-:W-:Y:S04]  /*f850*/  STL.64 [R1+0x8d0], R4 ;  /* 0x0008d00401007387 */ /* 0x000fe80000100a00 */
[----:B------:R1:W-:Y:S04]  /*f860*/  STL.64 [R1+0x1d0], R16 ;  /* 0x0001d01001007387 */ /* 0x0003e80000100a00 */
[----:B------:R-:W4:Y:S04]  /*f870*/  LDL.LU.64 R248, [R1+0x1a8] ;  /* 0x0001a80001f87983 */ /* 0x000f280000300a00 */
[----:B-1----:R-:W4:Y:S04]  /*f880*/  LDL.LU.64 R16, [R1+0x1a0] ;  /* 0x0001a00001107983 */ /* 0x002f280000300a00 */
[----:B------:R-:W4:Y:S01]  /*f890*/  LDL.LU R15, [R1+0x970] ;  /* 0x00097000010f7983 */ /* 0x000f220000300800 */
[----:B------:R-:W-:Y:S01]  /*f8a0*/  LOP3.LUT P0, RZ, R252, 0x2, RZ, 0xc0, !PT ;  /* 0x00000002fcff7812 */ /* 0x000fe2000780c0ff */
[----:B--2---:R-:W-:-:S04]  /*f8b0*/  IMAD.WIDE R4, R0, 0x4, R208 ;  /* 0x0000000400047825 */ /* 0x004fc800078e02d0 */
[C---:B---3--:R-:W-:Y:S01]  /*f8c0*/  IMAD.WIDE R210, R0.reuse, 0x4, R210 ;  /* 0x0000000400d27825 */ /* 0x048fe200078e02d2 */
[----:B------:R1:W-:Y:S03]  /*f8d0*/  STL.64 [R1+0x1c8], R4 ;  /* 0x0001c80401007387 */ /* 0x0003e60000100a00 */
[----:B------:R-:W-:Y:S01]  /*f8e0*/  IMAD.WIDE R208, R0, 0x4, R212 ;  /* 0x0000000400d07825 */ /* 0x000fe200078e02d4 */
[----:B------:R-:W2:Y:S04]  /*f8f0*/  LDL.LU R6, [R1+0x300] ;  /* 0x0003000001067983 */ /* 0x000ea80000300800 */
[----:B------:R-:W-:Y:S01]  /*f900*/  LDGSTS.E [R14+-0x77ff8], desc[UR40][R4.64], P0 ;  /* 0x88008000040e7fae */ /* 0x000fe200081a1028 */
[----:B------:R-:W-:-:S03]  /*f910*/  LOP3.LUT P0, RZ, R252, 0x1, RZ, 0xc0, !PT ;  /* 0x00000001fcff7812 */ /* 0x000fc6000780c0ff */
[----:B------:R-:W3:Y:S04]  /*f920*/  LDL.LU.64 R58, [R1+0x1b8] ;  /* 0x0001b800013a7983 */ /* 0x000ee80000300a00 */
[----:B------:R-:W2:Y:S01]  /*f930*/  LDL.LU.64 R66, [R1+0x1b0] ;  /* 0x0001b00001427983 */ /* 0x000ea20000300a00 */
[----:B------:R-:W-:-:S03]  /*f940*/  IMAD.WIDE R212, R0, 0x4, R2 ;  /* 0x0000000400d47825 */ /* 0x000fc600078e0202 */
[----:B------:R-:W2:Y:S04]  /*f950*/  LDL.LU R252, [R1+0x2f4] ;  /* 0x0002f40001fc7983 */ /* 0x000ea80000300800 */
[----:B------:R1:W-:Y:S04]  /*f960*/  STL.64 [R1+0x8e0], R210 ;  /* 0x0008e0d201007387 */ /* 0x0003e80000100a00 */
[----:B------:R-:W-:Y:S04]  /*f970*/  LDGSTS.E [R14+-0x76000], desc[UR40][R210.64], P5 ;  /* 0x8a000000d20e7fae */ /* 0x000fe8000a9a1028 */
[----:B------:R1:W-:Y:S01]  /*f980*/  LDGSTS.E [R14+-0x75ff8], desc[UR40][R208.64], P4 ;  /* 0x8a008000d00e7fae */ /* 0x0003e2000a1a1028 */
[----:B------:R-:W-:-:S03]  /*f990*/  ISETP.NE.U32.AND P4, PT, R197, RZ, PT ;  /* 0x000000ffc500720c */ /* 0x000fc60003f85070 */
[----:B------:R-:W-:Y:S04]  /*f9a0*/  LDGSTS.E [R13+-0x78000], desc[UR40][R212.64], P1 ;  /* 0x88000000d40d7fae */ /* 0x000fe800089a1028 */
[----:B----4-:R4:W-:Y:S04]  /*f9b0*/  STL.64 [R1+0x8f0], R14 ;  /* 0x0008f00e01007387 */ /* 0x0109e80000100a00 */
[----:B------:R-:W-:Y:S04]  /*f9c0*/  STL.64 [R1+0x8e8], R208 ;  /* 0x0008e8d001007387 */ /* 0x000fe80000100a00 */
[----:B------:R-:W2:Y:S04]  /*f9d0*/  LDL.LU.64 R2, [R1+0x968] ;  /* 0x0009680001027983 */ /* 0x000ea80000300a00 */
[----:B------:R-:W2:Y:S04]  /*f9e0*/  LDL.LU R197, [R1+0x304] ;  /* 0x0003040001c57983 */ /* 0x000ea80000300800 */
[----:B-1----:R-:W2:Y:S04]  /*f9f0*/  LDL.LU.64 R4, [R1+0x198] ;  /* 0x0001980001047983 */ /* 0x002ea80000300a00 */
[----:B------:R-:W2:Y:S01]  /*fa00*/  LDL.LU.64 R210, [R1+0x190] ;  /* 0x0001900001d27983 */ /* 0x000ea20000300a00 */
[----:B------:R-:W-:-:S03]  /*fa10*/  ISETP.NE.U32.AND P1, PT, R7, RZ, PT ;  /* 0x000000ff0700720c */ /* 0x000fc60003f25070 */
[----:B------:R-:W-:Y:S04]  /*fa20*/  STL.64 [R1+0x8f8], R212 ;  /* 0x0008f8d401007387 */ /* 0x000fe80000100a00 */
[----:B------:R-:W2:Y:S04]  /*fa30*/  LDL.LU R7, [R1+0x308] ;  /* 0x0003080001077983 */ /* 0x000ea80000300800 */
[----:B------:R-:W2:Y:S01]  /*fa40*/  LDL.LU.64 R20, [R1+0x188] ;  /* 0x0001880001147983 */ /* 0x000ea20000300a00 */
[----:B------:R-:W-:-:S04]  /*fa50*/  IMAD.WIDE R218, R0, 0x4, R218 ;  /* 0x0000000400da7825 */ /* 0x000fc800078e02da */
[C---:B------:R-:W-:Y:S01]  /*fa60*/  IMAD.WIDE R248, R0.reuse, 0x4, R248 ;  /* 0x0000000400f87825 */ /* 0x040fe200078e02f8 */
[----:B------:R-:W-:Y:S03]  /*fa70*/  STL.64 [R1+0x900], R218 ;  /* 0x000900da01007387 */ /* 0x000fe60000100a00 */
[C---:B----4-:R-:W-:Y:S01]  /*fa80*/  IMAD.WIDE R14, R0.reuse, 0x4, R16 ;  /* 0x00000004000e7825 */ /* 0x050fe200078e0210 */
[----:B------:R-:W-:Y:S03]  /*fa90*/  LDGSTS.E [R13+-0x77ff8], desc[UR40][R218.64], P2 ;  /* 0x88008000da0d7fae */ /* 0x000fe600091a1028 */
[----:B---3--:R-:W-:Y:S01]  /*faa0*/  IMAD.WIDE R58, R0, 0x4, R58 ;  /* 0x00000004003a7825 */ /* 0x008fe200078e023a */
[----:B------:R-:W3:Y:S04]  /*fab0*/  LDL.LU.64 R16, [R1+0x180] ;  /* 0x0001800001107983 */ /* 0x000ee80000300a00 */
[----:B------:R-:W-:Y:S01]  /*fac0*/  LDGSTS.E [R13+-0x76000], desc[UR40][R248.64], P3 ;  /* 0x8a000000f80d7fae */ /* 0x000fe200099a1028 */
[----:B--2---:R-:W-:-:S03]  /*fad0*/  ISETP.NE.U32.AND P3, PT, R6, RZ, PT ;  /* 0x000000ff0600720c */ /* 0x004fc60003f65070 */
[----:B------:R-:W-:Y:S04]  /*fae0*/  STL.64 [R1+0x908], R248 ;  /* 0x000908f801007387 */ /* 0x000fe80000100a00 */
[----:B------:R1:W-:Y:S04]  /*faf0*/  STL.64 [R1], R14 ;  /* 0x0000000e01007387 */ /* 0x0003e80000100a00 */
[----:B------:R1:W-:Y:S04]  /*fb00*/  LDGSTS.E [R13+-0x75ff8], desc[UR40][R14.64], P6 ;  /* 0x8a0080000e0d7fae */ /* 0x0003e8000b1a1028 */
[----:B------:R-:W2:Y:S04]  /*fb10*/  LDL.LU R6, [R1+0x30c] ;  /* 0x00030c0001067983 */ /* 0x000ea80000300800 */
[----:B------:R4:W-:Y:S01]  /*fb20*/  STL.64 [R1+0x10], R58 ;  /* 0x0000103a01007387 */ /* 0x0009e20000100a00 */
[----:B-1----:R-:W-:-:S03]  /*fb30*/  IMAD.WIDE R14, R0, 0x4, R66 ;  /* 0x00000004000e7825 */ /* 0x002fc600078e0242 */
[----:B------:R-:W-:Y:S04]  /*fb40*/  LDGSTS.E [R12+-0x78000], desc[UR40][R58.64], P4 ;  /* 0x880000003a0c7fae */ /* 0x000fe8000a1a1028 */
[----:B------:R-:W2:Y:S04]  /*fb50*/  LDL.LU.64 R66, [R1+0x178] ;  /* 0x0001780001427983 */ /* 0x000ea80000300a00 */
[----:B------:R-:W-:Y:S01]  /*fb60*/  STL.64 [R1+0x1a0], R14 ;  /* 0x0001a00e01007387 */ /* 0x000fe20000100a00 */
[----:B------:R-:W-:Y:S01]  /*fb70*/  ISETP.NE.U32.AND P2, PT, R252, RZ, PT ;  /* 0x000000fffc00720c */ /* 0x000fe20003f45070 */
[----:B------:R-:W-:Y:S01]  /*fb80*/  UIADD3 UR4, UPT, UPT, UR4, -0xc0, URZ ;  /* 0xffffff4004047890 */ /* 0x000fe2000fffe0ff */
[----:B------:R-:W1:Y:S01]  /*fb90*/  LDC R252, c[0x0][0x3a0] ;  /* 0x0000e800fffc7b82 */ /* 0x000e620000000800 */
[----:B------:R1:W-:Y:S01]  /*fba0*/  LDGSTS.E [R12+-0x77ff8], desc[UR40][R14.64], P1 ;  /* 0x880080000e0c7fae */ /* 0x0003e200089a1028 */
[----:B------:R-:W-:-:S02]  /*fbb0*/  ISETP.NE.U32.AND P5, PT, R2, RZ, PT ;  /* 0x000000ff0200720c */ /* 0x000fc40003fa5070 */
[----:B------:R-:W1:Y:S02]  /*fbc0*/  S2R R2, SR_TID.X ;  /* 0x0000000000027919 */ /* 0x000e640000002100 */
[----:B-1----:R-:W-:-:S04]  /*fbd0*/  SHF.R.U32.HI R2, RZ, 0x6, R2 ;  /* 0x00000006ff027819 */ /* 0x002fc80000011602 */
[----:B------:R-:W-:-:S05]  /*fbe0*/  SGXT.U32 R2, R2, 0x1 ;  /* 0x000000010202781a */ /* 0x000fca0000000000 */
[----:B------:R1:W-:Y:S04]  /*fbf0*/  STL.64 [R1+0x910], R2 ;  /* 0x0009100201007387 */ /* 0x0003e80000100a00 */
[----:B----4-:R-:W4:Y:S01]  /*fc00*/  LDL.LU.64 R58, [R1+0x170] ;  /* 0x00017000013a7983 */ /* 0x010f220000300a00 */
[----:B------:R-:W-:Y:S01]  /*fc10*/  ISETP.GE.AND P4, PT, R2, UR4, PT ;  /* 0x0000000402007c0c */ /* 0x000fe2000bf86270 */
[----:B------:R-:W-:-:S04]  /*fc20*/  IMAD.WIDE R4, R0, 0x4, R4 ;  /* 0x0000000400047825 */ /* 0x000fc800078e0204 */
[C---:B-1----:R-:W-:Y:S01]  /*fc30*/  IMAD.WIDE R2, R0.reuse, 0x4, R210 ;  /* 0x0000000400027825 */ /* 0x042fe200078e02d2 */
[----:B------:R-:W-:Y:S04]  /*fc40*/  STL.64 [R1+0x160], R4 ;  /* 0x0001600401007387 */ /* 0x000fe80000100a00 */
[----:B------:R1:W-:Y:S01]  /*fc50*/  LDGSTS.E [R12+-0x76000], desc[UR40][R4.64], P2 ;  /* 0x8a000000040c7fae */ /* 0x0003e200091a1028 */
[----:B------:R-:W-:-:S03]  /*fc60*/  IMAD.WIDE R14, R0, 0x4, R20 ;  /* 0x00000004000e7825 */ /* 0x000fc600078e0214 */
[----:B------:R1:W-:Y:S04]  /*fc70*/  STL.64 [R1+0x158], R2 ;  /* 0x0001580201007387 */ /* 0x0003e80000100a00 */
[----:B------:R1:W-:Y:S04]  /*fc80*/  LDGSTS.E [R12+-0x75ff8], desc[UR40][R2.64], P3 ;  /* 0x8a008000020c7fae */ /* 0x0003e800099a1028 */
[----:B-1----:R-:W4:Y:S04]  /*fc90*/  LDL.LU.64 R2, [R1+0x168] ;  /* 0x0001680001027983 */ /* 0x002f280000300a00 */
[----:B------:R-:W4:Y:S04]  /*fca0*/  LDL.LU.64 R210, [R1+0x98] ;  /* 0x0000980001d27983 */ /* 0x000f280000300a00 */
[----:B------:R1:W-:Y:S04]  /*fcb0*/  STL.64 [R1+0x188], R14 ;  /* 0x0001880e01007387 */ /* 0x0003e80000100a00 */
[----:B------:R-:W4:Y:S01]  /*fcc0*/  LDL.LU.64 R248, [R1+0x80] ;  /* 0x0000800001f87983 */ /* 0x000f220000300a00 */
[----:B------:R-:W1:Y:S01]  /*fcd0*/  S2R R4, SR_TID.X ;  /* 0x0000000000047919 */ /* 0x000e620000002100 */
[----:B------:R-:W-:Y:S01]  /*fce0*/  ISETP.NE.U32.AND P3, PT, R7, RZ, PT ;  /* 0x000000ff0700720c */ /* 0x000fe20003f65070 */
[----:B--2---:R-:W-:Y:S01]  /*fcf0*/  IMAD.WIDE R66, R0, 0x4, R66 ;  /* 0x0000000400427825 */ /* 0x004fe200078e0242 */
[----:B------:R-:W2:Y:S01]  /*fd00*/  S2R R7, SR_TID.X ;  /* 0x0000000000077919 */ /* 0x000ea20000002100 */
[----:B------:R-:W-:-:S02]  /*fd10*/  ISETP.NE.U32.AND P1, PT, R197, RZ, PT ;  /* 0x000000ffc500720c */ /* 0x000fc40003f25070 */
[----:B------:R-:W-:Y:S01]  /*fd20*/  VIADD R252, R252, 0x3f ;  /* 0x0000003ffcfc7836 */ /* 0x000fe20000000000 */
[----:B------:R1:W-:Y:S02]  /*fd30*/  LDGSTS.E [R11+-0x78000], desc[UR40][R14.64], P5 ;  /* 0x880000000e0b7fae */ /* 0x0003e4000a9a1028 */
[----:B-1----:R-:W-:Y:S01]  /*fd40*/  SHF.R.U32.HI R21, RZ, 0x6, R4 ;  /* 0x00000006ff157819 */ /* 0x002fe20000011604 */
[----:B---3--:R-:W-:Y:S01]  /*fd50*/  IMAD.WIDE R4, R0, 0x4, R16 ;  /* 0x0000000400047825 */ /* 0x008fe200078e0210 */
[----:B------:R-:W-:Y:S02]  /*fd60*/  SEL R197, RZ, 0x4, P4 ;  /* 0x00000004ffc57807 */ /* 0x000fe40002000000 */
[----:B------:R-:W-:Y:S02]  /*fd70*/  SGXT.U32 R21, R21, 0x1 ;  /* 0x000000011515781a */ /* 0x000fe40000000000 */
[----:B--2---:R-:W-:Y:S02]  /*fd80*/  SHF.R.U32.HI R7, RZ, 0x6, R7 ;  /* 0x00000006ff077819 */ /* 0x004fe40000011607 */
[----:B------:R1:W-:Y:S01]  /*fd90*/  LDGSTS.E [R11+-0x77ff8], desc[UR40][R4.64], P1 ;  /* 0x88008000040b7fae */ /* 0x0003e200089a1028 */
[----:B------:R-:W-:-:S02]  /*fda0*/  ISETP.GT.AND P4, PT, R252, 0xff, PT ;  /* 0x000000fffc00780c */ /* 0x000fc40003f84270 */
[----:B------:R-:W-:Y:S01]  /*fdb0*/  LOP3.LUT R21, R21, 0x2, RZ, 0xfc, !PT ;  /* 0x0000000215157812 */ /* 0x000fe200078efcff */
[----:B------:R2:W-:Y:S01]  /*fdc0*/  STL.64 [R1+0x180], R4 ;  /* 0x0001800401007387 */ /* 0x0005e20000100a00 */
[----:B------:R-:W-:Y:S02]  /*fdd0*/  SGXT.U32 R7, R7, 0x1 ;  /* 0x000000010707781a */ /* 0x000fe40000000000 */
[----:B------:R-:W-:Y:S01]  /*fde0*/  ISETP.NE.U32.AND P1, PT, R6, RZ, PT ;  /* 0x000000ff0600720c */ /* 0x000fe20003f25070 */
[----:B------:R-:W3:Y:S01]  /*fdf0*/  LDL.LU.64 R218, [R1+0x60] ;  /* 0x0000600001da7983 */ /* 0x000ee20000300a00 */
[----:B------:R-:W-:Y:S02]  /*fe00*/  SEL R197, R197, RZ, P4 ;  /* 0x000000ffc5c57207 */ /* 0x000fe40002000000 */
[----:B------:R-:W-:Y:S01]  /*fe10*/  ISETP.GE.AND P5, PT, R21, UR4, PT ;  /* 0x0000000415007c0c */ /* 0x000fe2000bfa6270 */
[----:B------:R-:W3:Y:S01]  /*fe20*/  LDL.LU.64 R212, [R1+0x48] ;  /* 0x0000480001d47983 */ /* 0x000ee20000300a00 */
[----:B------:R-:W-:-:S03]  /*fe30*/  LOP3.LUT R7, R7, 0x20, RZ, 0xfc, !PT ;  /* 0x0000002007077812 */ /* 0x000fc600078efcff */
[----:B------:R-:W3:Y:S01]  /*fe40*/  LDL.LU.64 R208, [R1+0x40] ;  /* 0x0000400001d07983 */ /* 0x000ee20000300a00 */
[----:B------:R-:W-:-:S03]  /*fe50*/  ISETP.NE.U32.AND P2, PT, R197, RZ, PT ;  /* 0x000000ffc500720c */ /* 0x000fc60003f45070 */
[----:B------:R-:W3:Y:S01]  /*fe60*/  LDL.LU.64 R14, [R1+0x38] ;  /* 0x00003800010e7983 */ /* 0x000ee20000300a00 */
[----:B------:R-:W-:-:S03]  /*fe70*/  SEL R197, RZ, 0x4, P5 ;  /* 0x00000004ffc57807 */ /* 0x000fc60002800000 */
[----:B--2---:R-:W2:Y:S01]  /*fe80*/  LDL.LU.64 R4, [R1+0x30] ;  /* 0x0000300001047983 */ /* 0x004ea20000300a00 */
[----:B------:R-:W-:-:S03]  /*fe90*/  ISETP.GE.AND P5, PT, R7, UR4, PT ;  /* 0x0000000407007c0c */ /* 0x000fc6000bfa6270 */
[----:B------:R1:W-:Y:S01]  /*fea0*/  STL.64 [R1+0x150], R66 ;  /* 0x0001504201007387 */ /* 0x0003e20000100a00 */
[----:B------:R-:W-:-:S03]  /*feb0*/  IMAD.WIDE R50, R8, 0x4, R50 ;  /* 0x0000000408327825 */ /* 0x000fc600078e0232 */
[----:B------:R-:W2:Y:S01]  /*fec0*/  LDL.LU.64 R16, [R1+0x28] ;  /* 0x0000280001107983 */ /* 0x000ea20000300a00 */
[----:B------:R-:W-:-:S03]  /*fed0*/  IMAD.WIDE R182, R8, 0x4, R182 ;  /* 0x0000000408b67825 */ /* 0x000fc600078e02b6 */
[----:B------:R-:W2:Y:S04]  /*fee0*/  LDL.LU.64 R20, [R1+0x20] ;  /* 0x0000200001147983 */ /* 0x000ea80000300a00 */
[----:B------:R-:W2:Y:S04]  /*fef0*/  LDL.LU.64 R6, [R1+0x18] ;  /* 0x0000180001067983 */ /* 0x000ea80000300a00 */
[----:B------:R1:W-:Y:S01]  /*ff00*/  LDGSTS.E [R11+-0x76000], desc[UR40][R66.64], P3 ;  /* 0x8a000000420b7fae */ /* 0x0003e200099a1028 */
[----:B------:R-:W-:-:S04]  /*ff10*/  IMAD.WIDE R198, R8, 0x4, R198 ;  /* 0x0000000408c67825 */ /* 0x000fc800078e02c6 */
[----:B------:R-:W-:-:S04]  /*ff20*/  IMAD.WIDE R220, R8, 0x4, R220 ;  /* 0x0000000408dc7825 */ /* 0x000fc800078e02dc */
[----:B------:R-:W-:-:S04]  /*ff30*/  IMAD.WIDE R234, R8, 0x4, R234 ;  /* 0x0000000408ea7825 */ /* 0x000fc800078e02ea */
[----:B------:R-:W-:-:S04]  /*ff40*/  IMAD.WIDE R242, R8, 0x4, R242 ;  /* 0x0000000408f27825 */ /* 0x000fc800078e02f2 */
[----:B------:R-:W-:-:S04]  /*ff50*/  IMAD.WIDE R250, R8, 0x4, R250 ;  /* 0x0000000408fa7825 */ /* 0x000fc800078e02fa */
[----:B----4-:R-:W-:Y:S02]  /*ff60*/  IMAD.WIDE R58, R0, 0x4, R58 ;  /* 0x00000004003a7825 */ /* 0x010fe400078e023a */
[----:B------:R-:W4:Y:S03]  /*ff70*/  S2R R0, SR_TID.X ;  /* 0x0000000000007919 */ /* 0x000f260000002100 */
[----:B------:R4:W-:Y:S04]  /*ff80*/  STL.64 [R1+0x148], R58 ;  /* 0x0001483a01007387 */ /* 0x0009e80000100a00 */
[----:B-1----:R-:W2:Y:S04]  /*ff90*/  LDL.LU.64 R66, [R1+0x960] ;  /* 0x0009600001427983 */ /* 0x002ea80000300a00 */
[----:B------:R1:W-:Y:S01]  /*ffa0*/  LDGSTS.E [R11+-0x75ff8], desc[UR40][R58.64], P1 ;  /* 0x8a0080003a0b7fae */ /* 0x0003e200089a1028 */
[----:B------:R-:W-:-:S03]  /*ffb0*/  IMAD.WIDE R216, R8, 0x4, R216 ;  /* 0x0000000408d87825 */ /* 0x000fc600078e02d8 */
[----:B------:R-:W0:Y:S01]  /*ffc0*/  LDGDEPBAR ;  /* 0x00000000000079af */ /* 0x000e220000000000 */
[----:B----4-:R-:W-:-:S04]  /*ffd0*/  SHF.R.U32.HI R0, RZ, 0x6, R0 ;  /* 0x00000006ff007819 */ /* 0x010fc80000011600 */
[----:B------:R-:W-:-:S04]  /*ffe0*/  SGXT.U32 R0, R0, 0x1 ;  /* 0x000000010000781a */ /* 0x000fc80000000000 */
[----:B------:R-:W-:Y:S01]  /*fff0*/  LOP3.LUT R0, R0, 0x22, RZ, 0xfc, !PT ;  /* 0x0000002200007812 */ /* 0x000fe200078efcff */
[----:B------:R-:W-:-:S03]  /*10000*/  IMAD.WIDE R2, R8, 0x4, R2 ;  /* 0x0000000408027825 */ /* 0x000fc600078e0202 */
[----:B------:R-:W-:Y:S02]  /*10010*/  ISETP.GE.AND P3, PT, R0, UR4, PT ;  /* 0x0000000400007c0c */ /* 0x000fe4000bf66270 */
[----:B------:R-:W5:Y:S01]  /*10020*/  LDL.LU R0, [R1+0x958] ;  /* 0x0009580001007983 */ /* 0x000f620000300800 */
[----:B------:R-:W-:-:S03]  /*10030*/  IMAD.WIDE R210, R8, 0x4, R210 ;  /* 0x0000000408d27825 */ /* 0x000fc600078e02d2 */
[----:B------:R-:W4:Y:S04]  /*10040*/  LDL.LU.64 R58, [R1+0x950] ;  /* 0x00095000013a7983 */ /* 0x000f280000300a00 */
[----:B------:R1:W-:Y:S01]  /*10050*/  STL.64 [R1+0x130], R50 ;  /* 0x0001303201007387 */ /* 0x0003e20000100a00 */
[----:B------:R-:W-:-:S03]  /*10060*/  IMAD.WIDE R248, R8, 0x4, R248 ;  /* 0x0000000408f87825 */ /* 0x000fc600078e02f8 */
[----:B------:R-:W-:Y:S01]  /*10070*/  LDGSTS.E [R10+0x20000], desc[UR40][R2.64], P0 ;  /* 0x20000000020a7fae */ /* 0x000fe200081a1028 */
[----:B------:R-:W-:-:S03]  /*10080*/  IMAD.WIDE R206, R8, 0x4, R206 ;  /* 0x0000000408ce7825 */ /* 0x000fc600078e02ce */
[----:B------:R-:W-:Y:S04]  /*10090*/  LDGSTS.E [R10+0x20400], desc[UR40][R248.64], P0 ;  /* 0x20400000f80a7fae */ /* 0x000fe800081a1028 */
[----:B-1----:R-:W4:Y:S04]  /*100a0*/  LDL.LU.64 R50, [R1+0x948] ;  /* 0x0009480001327983 */ /* 0x002f280000300a00 */
[----:B------:R1:W-:Y:S04]  /*100b0*/  STL.64 [R1+0x128], R182 ;  /* 0x000128b601007387 */ /* 0x0003e80000100a00 */
[----:B-1----:R-:W4:Y:S04]  /*100c0*/  LDL.LU.64 R182, [R1+0x940] ;  /* 0x0009400001b67983 */ /* 0x002f280000300a00 */
[----:B------:R-:W-:Y:S04]  /*100d0*/  STL.64 [R1+0x140], R2 ;  /* 0x0001400201007387 */ /* 0x000fe80000100a00 */
[----:B------:R-:W-:Y:S04]  /*100e0*/  STL.64 [R1+0x138], R210 ;  /* 0x000138d201007387 */ /* 0x000fe80000100a00 */
[----:B------:R1:W-:Y:S04]  /*100f0*/  STL.64 [R1+0x118], R198 ;  /* 0x000118c601007387 */ /* 0x0003e80000100a00 */
[----:B-1----:R-:W4:Y:S04]  /*10100*/  LDL.LU.64 R198, [R1+0x938] ;  /* 0x0009380001c67983 */ /* 0x002f280000300a00 */
[----:B------:R1:W-:Y:S04]  /*10110*/  STL.64 [R1+0x110], R220 ;  /* 0x000110dc01007387 */ /* 0x0003e80000100a00 */
[----:B-1----:R-:W4:Y:S04]  /*10120*/  LDL.LU.64 R220, [R1+0x930] ;  /* 0x0009300001dc7983 */ /* 0x002f280000300a00 */
[----:B------:R-:W-:Y:S04]  /*10130*/  STL.64 [R1+0x120], R248 ;  /* 0x000120f801007387 */ /* 0x000fe80000100a00 */
[----:B------:R1:W-:Y:S04]  /*10140*/  STL.64 [R1+0x108], R234 ;  /* 0x000108ea01007387 */ /* 0x0003e80000100a00 */
[----:B-1----:R-:W4:Y:S04]  /*10150*/  LDL.LU.64 R234, [R1+0x928] ;  /* 0x0009280001ea7983 */ /* 0x002f280000300a00 */
[----:B------:R1:W-:Y:S04]  /*10160*/  STL.64 [R1+0xf8], R242 ;  /* 0x0000f8f201007387 */ /* 0x0003e80000100a00 */
[----:B-1----:R-:W4:Y:S04]  /*10170*/  LDL.LU.64 R242, [R1+0x920] ;  /* 0x0009200001f27983 */ /* 0x002f280000300a00 */
[----:B------:R1:W-:Y:S04]  /*10180*/  STL.64 [R1+0xf0], R250 ;  /* 0x0000f0fa01007387 */ /* 0x0003e80000100a00 */
[----:B-1----:R-:W4:Y:S01]  /*10190*/  LDL.LU.64 R250, [R1+0x918] ;  /* 0x0009180001fa7983 */ /* 0x002f220000300a00 */
[----:B---3--:R-:W-:-:S04]  /*101a0*/  IMAD.WIDE R218, R8, 0x4, R218 ;  /* 0x0000000408da7825 */ /* 0x008fc800078e02da */
[C---:B------:R-:W-:Y:S01]  /*101b0*/  IMAD.WIDE R212, R8.reuse, 0x4, R212 ;  /* 0x0000000408d47825 */ /* 0x040fe200078e02d4 */
[----:B------:R-:W-:Y:S04]  /*101c0*/  STL.64 [R1+0x100], R218 ;  /* 0x000100da01007387 */ /* 0x000fe80000100a00 */
[----:B------:R1:W-:Y:S01]  /*101d0*/  STL.64 [R1+0xe8], R212 ;  /* 0x0000e8d401007387 */ /* 0x0003e20000100a00 */
[----:B------:R-:W-:-:S03]  /*101e0*/  IMAD.WIDE R202, R8, 0x4, R202 ;  /* 0x0000000408ca7825 */ /* 0x000fc600078e02ca */
[----:B------:R-:W-:Y:S01]  /*101f0*/  LDGSTS.E [R10+0x20800], desc[UR40][R218.64], P0 ;  /* 0x20800000da0a7fae */ /* 0x000fe200081a1028 */
[----:B-1----:R-:W-:-:S04]  /*10200*/  IMAD.WIDE R212, R8, 0x4, R208 ;  /* 0x0000000408d47825 */ /* 0x002fc800078e02d0 */
[C---:B------:R-:W-:Y:S01]  /*10210*/  IMAD.WIDE R208, R8.reuse, 0x4, R14 ;  /* 0x0000000408d07825 */ /* 0x040fe200078e020e */
[----:B------:R-:W-:Y:S03]  /*10220*/  LDGSTS.E [R10+0x20c00], desc[UR40][R212.64], P0 ;  /* 0x20c00000d40a7fae */ /* 0x000fe600081a1028 */
[C---:B--2---:R-:W-:Y:S01]  /*10230*/  IMAD.WIDE R14, R8.reuse, 0x4, R4 ;  /* 0x00000004080e7825 */ /* 0x044fe200078e0204 */
[----:B------:R-:W-:Y:S03]  /*10240*/  STL.64 [R1+0xd8], R208 ;  /* 0x0000d8d001007387 */ /* 0x000fe60000100a00 */
[C---:B------:R-:W-:Y:S01]  /*10250*/  IMAD.WIDE R4, R8.reuse, 0x4, R16 ;  /* 0x0000000408047825 */ /* 0x040fe200078e0210 */
[----:B------:R-:W-:Y:S03]  /*10260*/  STL.64 [R1+0xe0], R212 ;  /* 0x0000e0d401007387 */ /* 0x000fe60000100a00 */
[C---:B------:R-:W-:Y:S01]  /*10270*/  IMAD.WIDE R16, R8.reuse, 0x4, R6 ;  /* 0x0000000408107825 */ /* 0x040fe200078e0206 */
[----:B------:R1:W-:Y:S03]  /*10280*/  STL.64 [R1+0xd0], R14 ;  /* 0x0000d00e01007387 */ /* 0x0003e60000100a00 */
[C---:B------:R-:W-:Y:S01]  /*10290*/  IMAD.WIDE R6, R8.reuse, 0x4, R232 ;  /* 0x0000000408067825 */ /* 0x040fe200078e02e8 */
[----:B------:R2:W-:Y:S04]  /*102a0*/  STL.64 [R1+0xc8], R4 ;  /* 0x0000c80401007387 */ /* 0x0005e80000100a00 */
[----:B------:R3:W-:Y:S01]  /*102b0*/  STL.64 [R1+0xb8], R16 ;  /* 0x0000b81001007387 */ /* 0x0007e20000100a00 */
[----:B-1----:R-:W-:-:S04]  /*102c0*/  IMAD.WIDE R14, R8, 0x4, R20 ;  /* 0x00000004080e7825 */ /* 0x002fc800078e0214 */
[C---:B--2---:R-:W-:Y:S01]  /*102d0*/  IMAD.WIDE R4, R8.reuse, 0x4, R230 ;  /* 0x0000000408047825 */ /* 0x044fe200078e02e6 */
[----:B------:R-:W-:Y:S03]  /*102e0*/  STL.64 [R1+0xc0], R14 ;  /* 0x0000c00e01007387 */ /* 0x000fe60000100a00 */
[C---:B---3--:R-:W-:Y:S01]  /*102f0*/  IMAD.WIDE R16, R8.reuse, 0x4, R228 ;  /* 0x0000000408107825 */ /* 0x048fe200078e02e4 */
[----:B------:R1:W-:Y:S04]  /*10300*/  STL.64 [R1+0xb0], R6 ;  /* 0x0000b00601007387 */ /* 0x0003e80000100a00 */
[----:B------:R2:W-:Y:S04]  /*10310*/  STL.64 [R1+0xa8], R4 ;  /* 0x0000a80401007387 */ /* 0x0005e80000100a00 */
[----:B------:R3:W-:Y:S01]  /*10320*/  STL.64 [R1+0x98], R16 ;  /* 0x0000981001007387 */ /* 0x0007e20000100a00 */
[----:B-1----:R-:W-:-:S03]  /*10330*/  IMAD.WIDE R6, R8, 0x4, R246 ;  /* 0x0000000408067825 */ /* 0x002fc600078e02f6 */
[----:B------:R-:W-:Y:S01]  /*10340*/  LDGSTS.E [R10+0x21000], desc[UR40][R14.64], P0 ;  /* 0x210000000e0a7fae */ /* 0x000fe200081a1028 */
[----:B--2---:R-:W-:-:S04]  /*10350*/  IMAD.WIDE R4, R8, 0x4, R244 ;  /* 0x0000000408047825 */ /* 0x004fc800078e02f4 */
[----:B---3--:R-:W-:-:S04]  /*10360*/  IMAD.WIDE R16, R8, 0x4, R236 ;  /* 0x0000000408107825 */ /* 0x008fc800078e02ec */
[----:B------:R-:W-:-:S04]  /*10370*/  IMAD.WIDE R20, R8, 0x4, R222 ;  /* 0x0000000408147825 */ /* 0x000fc800078e02de */
[----:B------:R-:W-:-:S04]  /*10380*/  IMAD.WIDE R192, R8, 0x4, R192 ;  /* 0x0000000408c07825 */ /* 0x000fc800078e02c0 */
[----:B------:R-:W-:-:S04]  /*10390*/  IMAD.WIDE R188, R8, 0x4, R188 ;  /* 0x0000000408bc7825 */ /* 0x000fc800078e02bc */
[----:B----4-:R-:W-:-:S04]  /*103a0*/  IMAD.WIDE R198, R8, 0x4, R198 ;  /* 0x0000000408c67825 */ /* 0x010fc800078e02c6 */
[----:B------:R-:W-:-:S04]  /*103b0*/  IMAD.WIDE R220, R8, 0x4, R220 ;  /* 0x0000000408dc7825 */ /* 0x000fc800078e02dc */
[----:B------:R-:W-:-:S04]  /*103c0*/  IMAD.WIDE R228, R8, 0x4, R234 ;  /* 0x0000000408e47825 */ /* 0x000fc800078e02ea */
[----:B------:R-:W-:-:S04]  /*103d0*/  IMAD.WIDE R230, R8, 0x4, R242 ;  /* 0x0000000408e67825 */ /* 0x000fc800078e02f2 */
[----:B------:R-:W-:-:S05]  /*103e0*/  IMAD.WIDE R208, R8, 0x4, R250 ;  /* 0x0000000408d07825 */ /* 0x000fca00078e02fa */
[----:B------:R-:W-:Y:S04]  /*103f0*/  STL.64 [R1+0xa0], R208 ;  /* 0x0000a0d001007387 */ /* 0x000fe80000100a00 */
[----:B------:R1:W-:Y:S04]  /*10400*/  STL.64 [R1+0x90], R6 ;  /* 0x0000900601007387 */ /* 0x0003e80000100a00 */
[----:B------:R2:W-:Y:S01]  /*10410*/  STL.64 [R1+0x88], R4 ;  /* 0x0000880401007387 */ /* 0x0005e20000100a00 */
[----:B------:R-:W-:-:S03]  /*10420*/  IMAD.WIDE R244, R8, 0x4, R44 ;  /* 0x0000000408f47825 */ /* 0x000fc600078e022c */
[----:B------:R-:W-:Y:S01]  /*10430*/  LDGSTS.E [R10+0x21400], desc[UR40][R208.64], P0 ;  /* 0x21400000d00a7fae */ /* 0x000fe200081a1028 */
[----:B-1----:R-:W-:-:S04]  /*10440*/  IMAD.WIDE R6, R8, 0x4, R240 ;  /* 0x0000000408067825 */ /* 0x002fc800078e02f0 */
[C---:B--2---:R-:W-:Y:S01]  /*10450*/  IMAD.WIDE R4, R8.reuse, 0x4, R238 ;  /* 0x0000000408047825 */ /* 0x044fe200078e02ee */
[----:B------:R1:W-:Y:S04]  /*10460*/  STL.64 [R1+0x78], R6 ;  /* 0x0000780601007387 */ /* 0x0003e80000100a00 */
[----:B------:R-:W-:Y:S04]  /*10470*/  STL.64 [R1+0x80], R230 ;  /* 0x000080e601007387 */ /* 0x000fe80000100a00 */
[----:B------:R2:W-:Y:S01]  /*10480*/  STL.64 [R1+0x70], R4 ;  /* 0x0000700401007387 */ /* 0x0005e20000100a00 */
[----:B-1----:R-:W-:-:S03]  /*10490*/  IMAD.WIDE R6, R8, 0x4, R226 ;  /* 0x0000000408067825 */ /* 0x002fc600078e02e2 */
[----:B------:R-:W-:Y:S04]  /*104a0*/  STL.64 [R1+0x68], R16 ;  /* 0x0000681001007387 */ /* 0x000fe80000100a00 */
[----:B------:R-:W-:Y:S01]  /*104b0*/  STL.64 [R1+0x60], R228 ;  /* 0x000060e401007387 */ /* 0x000fe20000100a00 */
[----:B--2---:R-:W-:-:S03]  /*104c0*/  IMAD.WIDE R4, R8, 0x4, R224 ;  /* 0x0000000408047825 */ /* 0x004fc600078e02e0 */
[----:B------:R-:W-:Y:S04]  /*104d0*/  STL.64 [R1+0x58], R6 ;  /* 0x0000580601007387 */ /* 0x000fe80000100a00 */
[----:B------:R-:W-:Y:S04]  /*104e0*/  STL.64 [R1+0x50], R4 ;  /* 0x0000500401007387 */ /* 0x000fe80000100a00 */
[----:B------:R-:W-:Y:S04]  /*104f0*/  STL.64 [R1+0x40], R220 ;  /* 0x000040dc01007387 */ /* 0x000fe80000100a00 */
[----:B------:R1:W-:Y:S04]  /*10500*/  STL.64 [R1+0x38], R216 ;  /* 0x000038d801007387 */ /* 0x0003e80000100a00 */
[----:B------:R-:W-:Y:S04]  /*10510*/  STL.64 [R1+0x48], R20 ;  /* 0x0000481401007387 */ /* 0x000fe80000100a00 */
[----:B------:R-:W-:Y:S04]  /*10520*/  STL.64 [R1+0x30], R206 ;  /* 0x000030ce01007387 */ /* 0x000fe80000100a00 */
[----:B------:R2:W-:Y:S01]  /*10530*/  STL.64 [R1+0x28], R202 ;  /* 0x000028ca01007387 */ /* 0x0005e20000100a00 */
[----:B-1----:R-:W-:-:S03]  /*10540*/  IMAD.WIDE R216, R8, 0x4, R68 ;  /* 0x0000000408d87825 */ /* 0x002fc600078e0244 */
[----:B------:R1:W-:Y:S01]  /*10550*/  STL.64 [R1+0x20], R198 ;  /* 0x000020c601007387 */ /* 0x0003e20000100a00 */
[----:B------:R-:W-:-:S03]  /*10560*/  IMAD.WIDE R68, R8, 0x4, R22 ;  /* 0x0000000408447825 */ /* 0x000fc600078e0216 */
[----:B------:R-:W-:Y:S01]  /*10570*/  STL.64 [R1+0x18], R192 ;  /* 0x000018c001007387 */ /* 0x000fe20000100a00 */
[----:B------:R-:W-:-:S03]  /*10580*/  IMAD.WIDE R22, R8, 0x4, R190 ;  /* 0x0000000408167825 */ /* 0x000fc600078e02be */
[----:B------:R3:W-:Y:S01]  /*10590*/  STL.64 [R1+0x8], R188 ;  /* 0x000008bc01007387 */ /* 0x0007e20000100a00 */
[----:B--2---:R-:W-:-:S04]  /*105a0*/  IMAD.WIDE R202, R8, 0x4, R72 ;  /* 0x0000000408ca7825 */ /* 0x004fc800078e0248 */
[----:B-1----:R-:W-:-:S04]  /*105b0*/  IMAD.WIDE R198, R8, 0x4, R74 ;  /* 0x0000000408c67825 */ /* 0x002fc800078e024a */
[----:B------:R-:W-:-:S04]  /*105c0*/  IMAD.WIDE R74, R8, 0x4, R28 ;  /* 0x00000004084a7825 */ /* 0x000fc800078e021c */
[C---:B------:R-:W-:Y:S02]  /*105d0*/  IMAD.WIDE R28, R8.reuse, 0x4, R186 ;  /* 0x00000004081c7825 */ /* 0x040fe400078e02ba */
[----:B------:R-:W2:Y:S02]  /*105e0*/  LDL.LU.64 R186, [R1+0x18] ;  /* 0x0000180001ba7983 */ /* 0x000ea40000300a00 */
[C---:B------:R-:W-:Y:S02]  /*105f0*/  IMAD.WIDE R72, R8.reuse, 0x4, R26 ;  /* 0x0000000408487825 */ /* 0x040fe400078e021a */
[----:B------:R-:W4:Y:S02]  /*10600*/  LDL.LU.64 R190, [R1+0x8] ;  /* 0x0000080001be7983 */ /* 0x000f240000300a00 */
[----:B------:R-:W-:Y:S02]  /*10610*/  IMAD.WIDE R26, R8, 0x4, R194 ;  /* 0x00000004081a7825 */ /* 0x000fe400078e02c2 */
[----:B------:R-:W2:Y:S02]  /*10620*/  LDL.LU.64 R194, [R1+0x20] ;  /* 0x0000200001c27983 */ /* 0x000ea40000300a00 */
[----:B------:R-:W-:-:S02]  /*10630*/  IMAD.MOV.U32 R44, RZ, RZ, R220 ;  /* 0x000000ffff2c7224 */ /* 0x000fc400078e00dc */
[----:B------:R-:W-:Y:S02]  /*10640*/  IMAD.MOV.U32 R45, RZ, RZ, R221 ;  /* 0x000000ffff2d7224 */ /* 0x000fe400078e00dd */
[----:B------:R-:W-:Y:S02]  /*10650*/  IMAD.MOV.U32 R220, RZ, RZ, R230 ;  /* 0x000000ffffdc7224 */ /* 0x000fe400078e00e6 */
[----:B------:R-:W-:Y:S02]  /*10660*/  IMAD.MOV.U32 R221, RZ, RZ, R231 ;  /* 0x000000ffffdd7224 */ /* 0x000fe400078e00e7 */
[----:B------:R-:W-:-:S04]  /*10670*/  IMAD.WIDE R240, R8, 0x4, R48 ;  /* 0x0000000408f07825 */ /* 0x000fc800078e0230 */
[----:B------:R-:W-:-:S04]  /*10680*/  IMAD.WIDE R246, R8, 0x4, R182 ;  /* 0x0000000408f67825 */ /* 0x000fc800078e02b6 */
[----:B------:R-:W-:-:S04]  /*10690*/  IMAD.WIDE R206, R8, 0x4, R70 ;  /* 0x0000000408ce7825 */ /* 0x000fc800078e0246 */
[----:B------:R-:W-:-:S04]  /*106a0*/  IMAD.WIDE R48, R8, 0x4, R140 ;  /* 0x0000000408307825 */ /* 0x000fc800078e028c */
[----:B------:R-:W-:Y:S02]  /*106b0*/  IMAD.MOV.U32 R182, RZ, RZ, R228 ;  /* 0x000000ffffb67224 */ /* 0x000fe400078e00e4 */
[----:B------:R-:W-:Y:S02]  /*106c0*/  IMAD.MOV.U32 R183, RZ, RZ, R229 ;  /* 0x000000ffffb77224 */ /* 0x000fe400078e00e5 */
[----:B------:R-:W-:Y:S02]  /*106d0*/  IMAD.MOV.U32 R140, RZ, RZ, R220 ;  /* 0x000000ffff8c7224 */ /* 0x000fe400078e00dc */
[----:B------:R-:W-:Y:S02]  /*106e0*/  IMAD.MOV.U32 R141, RZ, RZ, R221 ;  /* 0x000000ffff8d7224 */ /* 0x000fe400078e00dd */
[----:B------:R-:W-:-:S03]  /*106f0*/  IMAD.WIDE R70, R8, 0x4, R24 ;  /* 0x0000000408467825 */ /* 0x000fc600078e0218 */
[----:B------:R-:W-:Y:S01]  /*10700*/  LDGSTS.E [R10+0x21800], desc[UR40][R140.64], P0 ;  /* 0x218000008c0a7fae */ /* 0x000fe200081a1028 */
[----:B------:R-:W-:-:S04]  /*10710*/  IMAD.WIDE R222, R8, 0x4, R66 ;  /* 0x0000000408de7825 */ /* 0x000fc800078e0242 */
[----:B------:R-:W-:-:S04]  /*10720*/  IMAD.WIDE R220, R8, 0x4, R160 ;  /* 0x0000000408dc7825 */ /* 0x000fc800078e02a0 */
[C---:B------:R-:W-:Y:S02]  /*10730*/  IMAD.WIDE R24, R8.reuse, 0x4, R200 ;  /* 0x0000000408187825 */ /* 0x040fe400078e02c8 */
[----:B------:R-:W4:Y:S02]  /*10740*/  LDL.LU.64 R200, [R1+0x28] ;  /* 0x0000280001c87983 */ /* 0x000f240000300a00 */
[----:B------:R-:W-:-:S04]  /*10750*/  IMAD.WIDE R242, R8, 0x4, R46 ;  /* 0x0000000408f27825 */ /* 0x000fc800078e022e */
[----:B------:R-:W-:-:S04]  /*10760*/  IMAD.WIDE R66, R8, 0x4, R158 ;  /* 0x0000000408427825 */ /* 0x000fc800078e029e */
[C---:B------:R-:W-:Y:S02]  /*10770*/  IMAD.WIDE R160, R8.reuse, 0x4, R204 ;  /* 0x0000000408a07825 */ /* 0x040fe400078e02cc */
[----:B------:R-:W4:Y:S02]  /*10780*/  LDL.LU.64 R204, [R1+0x30] ;  /* 0x0000300001cc7983 */ /* 0x000f240000300a00 */
[----:B------:R-:W-:-:S04]  /*10790*/  IMAD.WIDE R46, R8, 0x4, R138 ;  /* 0x00000004082e7825 */ /* 0x000fc800078e028a */
[C---:B------:R-:W-:Y:S02]  /*107a0*/  IMAD.WIDE R158, R8.reuse, 0x4, R214 ;  /* 0x00000004089e7825 */ /* 0x040fe400078e02d6 */
[----:B------:R-:W4:Y:S02]  /*107b0*/  LDL.LU.64 R214, [R1+0x38] ;  /* 0x0000380001d67983 */ /* 0x000f240000300a00 */
[----:B------:R-:W-:Y:S02]  /*107c0*/  IMAD.MOV.U32 R138, RZ, RZ, R182 ;  /* 0x000000ffff8a7224 */ /* 0x000fe400078e00b6 */
[----:B------:R-:W-:Y:S01]  /*107d0*/  IMAD.MOV.U32 R139, RZ, RZ, R183 ;  /* 0x000000ffff8b7224 */ /* 0x000fe200078e00b7 */
[----:B------:R-:W4:Y:S01]  /*107e0*/  LDL.LU.64 R2, [R1+0x910] ;  /* 0x0009100001027983 */ /* 0x000f220000300a00 */
[----:B------:R-:W-:-:S03]  /*107f0*/  IMAD.WIDE R238, R8, 0x4, R50 ;  /* 0x0000000408ee7825 */ /* 0x000fc600078e0232 */
[----:B------:R-:W4:Y:S01]  /*10800*/  LDL.LU.64 R248, [R1+0x908] ;  /* 0x0009080001f87983 */ /* 0x000f220000300a00 */
[----:B------:R-:W-:-:S03]  /*10810*/  IMAD.WIDE R230, R8, 0x4, R58 ;  /* 0x0000000408e67825 */ /* 0x000fc600078e023a */
[----:B------:R-:W4:Y:S04]  /*10820*/  LDL.LU.64 R218, [R1+0x900] ;  /* 0x0009000001da7983 */ /* 0x000f280000300a00 */
[----:B------:R-:W4:Y:S04]  /*10830*/  LDL.LU.64 R212, [R1+0x8f8] ;  /* 0x0008f80001d47983 */ /* 0x000f280000300a00 */
[----:B------:R-:W4:Y:S04]  /*10840*/  LDL.LU.64 R14, [R1+0x8f0] ;  /* 0x0008f000010e7983 */ /* 0x000f280000300a00 */
[----:B------:R-:W-:Y:S04]  /*10850*/  LDGSTS.E [R10+0x21c00], desc[UR40][R138.64], P0 ;  /* 0x21c000008a0a7fae */ /* 0x000fe800081a1028 */
[----:B------:R-:W4:Y:S04]  /*10860*/  LDL.LU.64 R208, [R1+0x8e8] ;  /* 0x0008e80001d07983 */ /* 0x000f280000300a00 */
        /* <DEDUP_REMOVED lines=13> */
[----:B---3--:R-:W-:-:S04]  /*10940*/  IMAD.WIDE R188, R8, 0x4, R78 ;  /* 0x0000000408bc7825 */ /* 0x008fc800078e024e */
[----:B------:R-:W-:-:S04]  /*10950*/  IMAD.WIDE R30, R8, 0x4, R30 ;  /* 0x00000004081e7825 */ /* 0x000fc800078e021e */
[----:B------:R-:W-:-:S04]  /*10960*/  IMAD.WIDE R78, R8, 0x4, R38 ;  /* 0x00000004084e7825 */ /* 0x000fc800078e0226 */
[----:B------:R-:W-:-:S04]  /*10970*/  IMAD.WIDE R170, R8, 0x4, R170 ;  /* 0x0000000408aa7825 */ /* 0x000fc800078e02aa */
[C---:B------:R-:W-:Y:S01]  /*10980*/  IMAD.WIDE R178, R8.reuse, 0x4, R178 ;  /* 0x0000000408b27825 */ /* 0x040fe200078e02b2 */
[----:B--2---:R-:W-:Y:S04]  /*10990*/  LDGSTS.E [R10+0x22400], desc[UR40][R194.64], P0 ;  /* 0x22400000c20a7fae */ /* 0x004fe800081a1028 */
[----:B------:R-:W-:Y:S04]  /*109a0*/  STL.64 [R1+0x7f8], R194 ;  /* 0x0007f8c201007387 */ /* 0x000fe80000100a00 */
[----:B------:R-:W-:Y:S04]  /*109b0*/  LDGSTS.E [R10+0x22800], desc[UR40][R246.64], P0 ;  /* 0x22800000f60a7fae */ /* 0x000fe800081a1028 */
[----:B------:R1:W-:Y:S04]  /*109c0*/  STL.64 [R1+0x800], R246 ;  /* 0x000800f601007387 */ /* 0x0003e80000100a00 */
[----:B------:R2:W-:Y:S04]  /*109d0*/  LDGSTS.E [R10+0x22c00], desc[UR40][R238.64], P0 ;  /* 0x22c00000ee0a7fae */ /* 0x0005e800081a1028 */
[----:B------:R-:W-:Y:S04]  /*109e0*/  LDGSTS.E [R10+0x23000], desc[UR40][R230.64], P0 ;  /* 0x23000000e60a7fae */ /* 0x000fe800081a1028 */
[----:B-1----:R-:W3:Y:S04]  /*109f0*/  LDL.LU.64 R246, [R1+0x78] ;  /* 0x0000780001f67983 */ /* 0x002ee80000300a00 */
[----:B------:R-:W-:Y:S04]  /*10a00*/  STL.64 [R1+0x808], R238 ;  /* 0x000808ee01007387 */ /* 0x000fe80000100a00 */
[----:B------:R-:W-:Y:S04]  /*10a10*/  STL.64 [R1+0x810], R230 ;  /* 0x000810e601007387 */ /* 0x000fe80000100a00 */
[----:B------:R-:W-:Y:S04]  /*10a20*/  LDGSTS.E [R10+0x23400], desc[UR40][R222.64], P0 ;  /* 0x23400000de0a7fae */ /* 0x000fe800081a1028 */
[----:B------:R-:W-:Y:S04]  /*10a30*/  STL.64 [R1+0x818], R222 ;  /* 0x000818de01007387 */ /* 0x000fe80000100a00 */
[----:B------:R-:W-:Y:S04]  /*10a40*/  LDGSTS.E [R10+0x23800], desc[UR40][R198.64], P0 ;  /* 0x23800000c60a7fae */ /* 0x000fe800081a1028 */
[----:B------:R1:W-:Y:S04]  /*10a50*/  STL.64 [R1+0x820], R198 ;  /* 0x000820c601007387 */ /* 0x0003e80000100a00 */
[----:B------:R-:W-:Y:S04]  /*10a60*/  LDGSTS.E [R10+0x23c00], desc[UR40][R82.64], P0 ;  /* 0x23c00000520a7fae */ /* 0x000fe800081a1028 */
[----:B------:R-:W-:Y:S04]  /*10a70*/  LDGSTS.E [R10+0x24000], desc[UR40][R90.64], P0 ;  /* 0x240000005a0a7fae */ /* 0x000fe800081a1028 */
[----:B-1----:R-:W2:Y:S04]  /*10a80*/  LDL.LU.64 R198, [R1+0x98] ;  /* 0x0000980001c67983 */ /* 0x002ea80000300a00 */
        /* <DEDUP_REMOVED lines=33> */
[----:B------:R2:W-:Y:S04]  /*10ca0*/  LDGSTS.E [R10+0x27c00], desc[UR40][R26.64], P0 ;  /* 0x27c000001a0a7fae */ /* 0x0005e800081a1028 */
[----:B------:R-:W-:Y:S04]  /*10cb0*/  LDGSTS.E [R9+0x20100], desc[UR40][R210.64], P0 ;  /* 0x20100000d2097fae */ /* 0x000fe800081a1028 */
[----:B-1----:R-:W2:Y:S04]  /*10cc0*/  LDL.LU.64 R178, [R1+0x118] ;  /* 0x0001180001b27983 */ /* 0x002ea80000300a00 */
[----:B------:R-:W-:Y:S04]  /*10cd0*/  STL.64 [R1+0x8a8], R26 ;  /* 0x0008a81a01007387 */ /* 0x000fe80000100a00 */
[----:B------:R-:W3:Y:S01]  /*10ce0*/  LDL.LU.64 R210, [R1+0x8e0] ;  /* 0x0008e00001d27983 */ /* 0x000ee20000300a00 */
[----:B------:R-:W-:-:S03]  /*10cf0*/  IMAD.WIDE R236, R8, 0x4, R52 ;  /* 0x0000000408ec7825 */ /* 0x000fc600078e0234 */
[----:B--2---:R-:W-:Y:S04]  /*10d00*/  LDGSTS.E [R9+0x20500], desc[UR40][R178.64], P0 ;  /* 0x20500000b2097fae */ /* 0x004fe800081a1028 */
[----:B------:R-:W-:Y:S04]  /*10d10*/  LDGSTS.E [R9+0x20900], desc[UR40][R68.64], P0 ;  /* 0x2090000044097fae */ /* 0x000fe800081a1028 */
[----:B------:R-:W-:Y:S04]  /*10d20*/  LDGSTS.E [R9+0x20d00], desc[UR40][R46.64], P0 ;  /* 0x20d000002e097fae */ /* 0x000fe800081a1028 */
[----:B------:R-:W-:Y:S04]  /*10d30*/  LDGSTS.E [R9+0x21100], desc[UR40][R106.64], P0 ;  /* 0x211000006a097fae */ /* 0x000fe800081a1028 */
[----:B------:R-:W-:Y:S04]  /*10d40*/  LDGSTS.E [R9+0x21500], desc[UR40][R198.64], P0 ;  /* 0x21500000c6097fae */ /* 0x000fe800081a1028 */
[----:B------:R-:W-:Y:S04]  /*10d50*/  STL.64 [R1+0x8b0], R178 ;  /* 0x0008b0b201007387 */ /* 0x000fe80000100a00 */
[----:B---3--:R-:W-:Y:S04]  /*10d60*/  LDGSTS.E [R9+0x21900], desc[UR40][R246.64], P0 ;  /* 0x21900000f6097fae */ /* 0x008fe800081a1028 */
[----:B------:R1:W-:Y:S04]  /*10d70*/  STL.64 [R1+0x8b8], R68 ;  /* 0x0008b84401007387 */ /* 0x0003e80000100a00 */
[----:B------:R-:W-:Y:S01]  /*10d80*/  LDGSTS.E [R9+0x21d00], desc[UR40][R6.64], P0 ;  /* 0x21d0000006097fae */ /* 0x000fe200081a1028 */
[----:B------:R-:W-:-:S03]  /*10d90*/  IMAD.WIDE R228, R8, 0x4, R60 ;  /* 0x0000000408e47825 */ /* 0x000fc600078e023c */
[----:B----4-:R-:W-:Y:S01]  /*10da0*/  LDGSTS.E [R9+0x22100], desc[UR40][R214.64], P0 ;  /* 0x22100000d6097fae */ /* 0x010fe200081a1028 */
[----:B------:R-:W-:-:S03]  /*10db0*/  IMAD.WIDE R192, R8, 0x4, R76 ;  /* 0x0000000408c07825 */ /* 0x000fc600078e024c */
[----:B------:R-:W-:Y:S04]  /*10dc0*/  LDGSTS.E [R9+0x22500], desc[UR40][R186.64], P0 ;  /* 0x22500000ba097fae */ /* 0x000fe800081a1028 */
[----:B------:R-:W2:Y:S04]  /*10dd0*/  LDL.LU.64 R6, [R1+0x8d8] ;  /* 0x0008d80001067983 */ /* 0x000ea80000300a00 */
[----:B-1----:R-:W2:Y:S04]  /*10de0*/  LDL.LU.64 R68, [R1+0x130] ;  /* 0x0001300001447983 */ /* 0x002ea80000300a00 */
[----:B------:R-:W3:Y:S04]  /*10df0*/  LDL.LU.64 R178, [R1+0x128] ;  /* 0x0001280001b27983 */ /* 0x000ee80000300a00 */
[----:B------:R-:W4:Y:S04]  /*10e00*/  LDL.LU.64 R170, [R1+0x110] ;  /* 0x0001100001aa7983 */ /* 0x000f280000300a00 */
[----:B------:R-:W3:Y:S04]  /*10e10*/  LDL.LU.64 R78, [R1+0x108] ;  /* 0x00010800014e7983 */ /* 0x000ee80000300a00 */
        /* <DEDUP_REMOVED lines=45> */
[----:B------:R-:W-:Y:S04]  /*110f0*/  LDGSTS.E [R9+0x27100], desc[UR40][R80.64], P0 ;  /* 0x2710000050097fae */ /* 0x000fe800081a1028 */
[----:B------:R-:W-:Y:S04]  /*11100*/  LDGSTS.E [R9+0x27500], desc[UR40][R172.64], P0 ;  /* 0x27500000ac097fae */ /* 0x000fe800081a1028 */
[----:B------:R-:W-:Y:S04]  /*11110*/  LDGSTS.E [R9+0x27900], desc[UR40][R180.64], P0 ;  /* 0x27900000b4097fae */ /* 0x000fe800081a1028 */
        /* <DEDUP_REMOVED lines=13> */
[----:B------:R-:W-:Y:S01]  /*111f0*/  IMAD.WIDE R174, R8, 0x4, R174 ;  /* 0x0000000408ae7825 */ /* 0x000fe200078e02ae */
[----:B--2---:R-:W-:Y:S04]  /*11200*/  LDGSTS.E [R7+0x20200], desc[UR40][R68.64], P0 ;  /* 0x2020000044077fae */ /* 0x004fe800081a1028 */
[----:B----4-:R-:W-:Y:S04]  /*11210*/  LDGSTS.E [R7+0x20600], desc[UR40][R170.64], P0 ;  /* 0x20600000aa077fae */ /* 0x010fe800081a1028 */
[----:B---3--:R-:W-:Y:S04]  /*11220*/  LDGSTS.E [R7+0x20a00], desc[UR40][R162.64], P0 ;  /* 0x20a00000a2077fae */ /* 0x008fe800081a1028 */
        /* <DEDUP_REMOVED lines=36> */
[----:B------:R-:W-:Y:S04]  /*11470*/  LDGSTS.E [R6+0x21b00], desc[UR40][R16.64], P0 ;  /* 0x21b0000010067fae */ /* 0x000fe800081a1028 */
[----:B------:R-:W-:Y:S01]  /*11480*/  LDGSTS.E [R6+0x21f00], desc[UR40][R20.64], P0 ;  /* 0x21f0000014067fae */ /* 0x000fe200081a1028 */
[----:B------:R-:W-:-:S02]  /*11490*/  SEL R197, R197, RZ, P4 ;  /* 0x000000ffc5c57207 */ /* 0x000fc40002000000 */
[----:B------:R-:W-:Y:S01]  /*114a0*/  SEL R252, RZ, 0x4, P5 ;  /* 0x00000004fffc7807 */ /* 0x000fe20002800000 */
[----:B------:R-:W-:Y:S04]  /*114b0*/  LDGSTS.E [R6+0x22300], desc[UR40][R200.64], P0 ;  /* 0x22300000c8067fae */ /* 0x000fe800081a1028 */
[----:B------:R-:W3:Y:S04]  /*114c0*/  LDL.LU.64 R16, [R1+0x8c8] ;  /* 0x0008c80001107983 */ /* 0x000ee80000300a00 */
[----:B------:R-:W4:Y:S04]  /*114d0*/  LDL.LU.64 R20, [R1+0x8c0] ;  /* 0x0008c00001147983 */ /* 0x000f280000300a00 */
[----:B------:R-:W2:Y:S04]  /*114e0*/  LDL.LU.64 R140, [R1+0x258] ;  /* 0x00025800018c7983 */ /* 0x000ea80000300a00 */
[----:B------:R-:W3:Y:S04]  /*114f0*/  LDL.LU.64 R44, [R1+0x250] ;  /* 0x00025000012c7983 */ /* 0x000ee80000300a00 */
[----:B------:R-:W4:Y:S01]  /*11500*/  LDL.LU.64 R138, [R1+0x230] ;  /* 0x00023000018a7983 */ /* 0x000f220000300a00 */
[----:B------:R-:W-:-:S02]  /*11510*/  ISETP.NE.U32.AND P5, PT, R197, RZ, PT ;  /* 0x000000ffc500720c */ /* 0x000fc40003fa5070 */
[----:B------:R-:W-:Y:S01]  /*11520*/  SEL R197, R252, RZ, P4 ;  /* 0x000000fffcc57207 */ /* 0x000fe20002000000 */
[----:B------:R-:W-:Y:S01]  /*11530*/  LDGSTS.E [R6+0x22700], desc[UR40][R250.64], P0 ;  /* 0x22700000fa067fae */ /* 0x000fe200081a1028 */
[----:B------:R-:W1:Y:S01]  /*11540*/  S2R R252, SR_TID.X ;  /* 0x0000000000fc7919 */ /* 0x000e620000002100 */
[C---:B------:R-:W-:Y:S02]  /*11550*/  IMAD.WIDE R88, R8.reuse, 0x4, R88 ;  /* 0x0000000408587825 */ /* 0x040fe400078e0258 */
[----:B------:R-:W-:Y:S02]  /*11560*/  LDGSTS.E [R6+0x22b00], desc[UR40][R240.64], P0 ;  /* 0x22b00000f0067fae */ /* 0x000fe400081a1028 */
[C---:B------:R-:W-:Y:S02]  /*11570*/  IMAD.WIDE R96, R8.reuse, 0x4, R96 ;  /* 0x0000000408607825 */ /* 0x040fe400078e0260 */
[----:B------:R-:W-:Y:S02]  /*11580*/  LDGSTS.E [R6+0x22f00], desc[UR40][R232.64], P0 ;  /* 0x22f00000e8067fae */ /* 0x000fe400081a1028 */
[----:B------:R-:W-:-:S02]  /*11590*/  IMAD.WIDE R104, R8, 0x4, R104 ;  /* 0x0000000408687825 */ /* 0x000fc400078e0268 */
[----:B------:R-:W-:Y:S02]  /*115a0*/  LDGSTS.E [R6+0x23300], desc[UR40][R224.64], P0 ;  /* 0x23300000e0067fae */ /* 0x000fe400081a1028 */
        /* <DEDUP_REMOVED lines=18> */
[----:B------:R-:W-:Y:S02]  /*116d0*/  IMAD.WIDE R176, R8, 0x4, R176 ;  /* 0x0000000408b07825 */ /* 0x000fe400078e02b0 */
        /* <DEDUP_REMOVED lines=9> */
[----:B-1----:R-:W-:-:S03]  /*11770*/  SHF.R.U32.HI R252, RZ, 0x6, R252 ;  /* 0x00000006fffc7819 */ /* 0x002fc600000116fc */
[----:B------:R-:W-:Y:S04]  /*11780*/  LDGSTS.E [R6+0x27f00], desc[UR40][R158.64], P0 ;  /* 0x27f000009e067fae */ /* 0x000fe800081a1028 */
[----:B------:R-:W0:Y:S01]  /*11790*/  LDGDEPBAR ;  /* 0x00000000000079af */ /* 0x000e220000000000 */
[----:B------:R-:W-:Y:S02]  /*117a0*/  SGXT.U32 R252, R252, 0x1 ;  /* 0x00000001fcfc781a */ /* 0x000fe40000000000 */
[----:B------:R-:W-:Y:S01]  /*117b0*/  ISETP.NE.U32.AND P1, PT, R197, RZ, PT ;  /* 0x000000ffc500720c */ /* 0x000fe20003f25070 */
[----:B------:R-:W4:Y:S01]  /*117c0*/  LDL.LU.64 R144, [R1+0x238] ;  /* 0x0002380001907983 */ /* 0x000f220000300a00 */
[----:B------:R-:W-:Y:S02]  /*117d0*/  LOP3.LUT R252, R252, 0x4, RZ, 0xfc, !PT ;  /* 0x00000004fcfc7812 */ /* 0x000fe400078efcff */
[----:B------:R-:W-:Y:S01]  /*117e0*/  SEL R197, RZ, 0x4, P3 ;  /* 0x00000004ffc57807 */ /* 0x000fe20001800000 */
[----:B------:R-:W-:Y:S01]  /*117f0*/  IMAD.SHL.U32 R239, R196, 0x40, RZ ;  /* 0x00000040c4ef7824 */ /* 0x000fe200078e00ff */
[----:B------:R-:W-:Y:S01]  /*11800*/  ISETP.GE.AND P3, PT, R252, UR4, PT ;  /* 0x00000004fc007c0c */ /* 0x000fe2000bf66270 */
[----:B------:R-:W4:Y:S01]  /*11810*/  LDL.LU.64 R146, [R1+0x248] ;  /* 0x0002480001927983 */ /* 0x000f220000300a00 */
[----:B------:R-:W-:-:S02]  /*11820*/  LOP3.LUT R252, R2, 0x6, RZ, 0xfc, !PT ;  /* 0x0000000602fc7812 */ /* 0x000fc400078efcff */
[----:B------:R-:W-:Y:S02]  /*11830*/  SEL R36, RZ, 0x4, P3 ;  /* 0x00000004ff247807 */ /* 0x000fe40001800000 */
[----:B------:R-:W-:Y:S02]  /*11840*/  ISETP.GE.AND P3, PT, R252, UR4, PT ;  /* 0x00000004fc007c0c */ /* 0x000fe4000bf66270 */
[----:B------:R-:W-:Y:S01]  /*11850*/  SEL R36, R36, RZ, P4 ;  /* 0x000000ff24247207 */ /* 0x000fe20002000000 */
[C---:B--2---:R-:W-:Y:S01]  /*11860*/  IMAD.WIDE R26, R239.reuse, 0x4, R140 ;  /* 0x00000004ef1a7825 */ /* 0x044fe200078e028c */
[----:B------:R-:W-:Y:S01]  /*11870*/  BAR.SYNC.DEFER_BLOCKING 0x0 ;  /* 0x0000000000007b1d */ /* 0x000fe20000010000 */
[C---:B------:R-:W-:Y:S02]  /*11880*/  LOP3.LUT R141, R2.reuse, 0x24, RZ, 0xfc, !PT ;  /* 0x00000024028d7812 */ /* 0x040fe400078efcff */
[----:B---3--:R-:W-:Y:S01]  /*11890*/  IMAD.WIDE R30, R239, 0x4, R44 ;  /* 0x00000004ef1e7825 */ /* 0x008fe200078e022c */
[----:B------:R-:W-:-:S02]  /*118a0*/  LOP3.LUT R45, R2, 0x26, RZ, 0xfc, !PT ;  /* 0x00000026022d7812 */ /* 0x000fc400078efcff */
[----:B------:R1:W-:Y:S04]  /*118b0*/  STL.64 [R1+0x240], R26 ;  /* 0x0002401a01007387 */ /* 0x0003e80000100a00 */
[----:B------:R-:W-:Y:S01]  /*118c0*/  @!PT LDS RZ, [RZ] ;  /* 0x00000000fffff984 */ /* 0x000fe20000000800 */
[----:B------:R-:W-:Y:S01]  /*118d0*/  @!PT LDS RZ, [RZ] ;  /* 0x00000000fffff984 */ /* 0x000fe20000000800 */
[----:B------:R-:W-:Y:S01]  /*118e0*/  @!PT LDS RZ, [RZ] ;  /* 0x00000000fffff984 */ /* 0x000fe20000000800 */
[----:B----4-:R1:W-:Y:S01]  /*118f0*/  LDGSTS.E [R21+-0x74000], desc[UR40][R26.64], P2 ;  /* 0x8c0000001a157fae */ /* 0x0103e200091a1028 */
[----:B------:R-:W-:Y:S02]  /*11900*/  ISETP.NE.U32.AND P2, PT, R36, RZ, PT ;  /* 0x000000ff2400720c */ /* 0x000fe40003f45070 */
[----:B------:R-:W-:Y:S01]  /*11910*/  SEL R36, RZ, 0x4, P3 ;  /* 0x00000004ff247807 */ /* 0x000fe20001800000 */
[----:B------:R2:W-:Y:S01]  /*11920*/  LDGSTS.E [R21+-0x73ff8], desc[UR40][R30.64], P5 ;  /* 0x8c0080001e157fae */ /* 0x0005e2000a9a1028 */
[----:B------:R-:W-:Y:S02]  /*11930*/  ISETP.GE.AND P3, PT, R141, UR4, PT ;  /* 0x000000048d007c0c */ /* 0x000fe4000bf66270 */
[----:B------:R-:W-:Y:S01]  /*11940*/  SEL R36, R36, RZ, P4 ;  /* 0x000000ff24247207 */ /* 0x000fe20002000000 */
[----:B------:R-:W3:Y:S01]  /*11950*/  LDL.LU.64 R140, [R1+0x228] ;  /* 0x00022800018c7983 */ /* 0x000ee20000300a00 */
[----:B------:R-:W-:-:S03]  /*11960*/  SEL R37, RZ, 0x4, P3 ;  /* 0x00000004ff257807 */ /* 0x000fc60001800000 */
[----:B------:R-:W4:Y:S01]  /*11970*/  LDL.LU.64 R142, [R1+0x220] ;  /* 0x00022000018e7983 */ /* 0x000f220000300a00 */
[----:B-1----:R-:W-:Y:S01]  /*11980*/  IMAD.WIDE R26, R239, 0x4, R138 ;  /* 0x00000004ef1a7825 */ /* 0x002fe200078e028a */
[----:B------:R-:W-:Y:S02]  /*11990*/  ISETP.NE.U32.AND P3, PT, R36, RZ, PT ;  /* 0x000000ff2400720c */ /* 0x000fe40003f65070 */
[----:B------:R-:W-:Y:S02]  /*119a0*/  SEL R36, R37, RZ, P4 ;  /* 0x000000ff25247207 */ /* 0x000fe40002000000 */
[----:B------:R-:W-:Y:S01]  /*119b0*/  ISETP.GE.AND P5, PT, R45, UR4, PT ;  /* 0x000000042d007c0c */ /* 0x000fe2000bfa6270 */
[----:B------:R1:W-:Y:S01]  /*119c0*/  LDGSTS.E [R21+-0x72000], desc[UR40][R26.64], P1 ;  /* 0x8e0000001a157fae */ /* 0x0003e200089a1028 */
[----:B------:R-:W-:Y:S02]  /*119d0*/  LOP3.LUT R45, R2, 0x8, RZ, 0xfc, !PT ;  /* 0x00000008022d7812 */ /* 0x000fe400078efcff */
[----:B------:R-:W-:Y:S01]  /*119e0*/  ISETP.NE.U32.AND P1, PT, R36, RZ, PT ;  /* 0x000000ff2400720c */ /* 0x000fe20003f25070 */
[----:B------:R2:W-:Y:S01]  /*119f0*/  STL.64 [R1+0x2e0], R30 ;  /* 0x0002e01e01007387 */ /* 0x0005e20000100a00 */
[----:B------:R-:W-:-:S02]  /*11a00*/  SEL R36, RZ, 0x4, P5 ;  /* 0x00000004ff247807 */ /* 0x000fc40002800000 */
[----:B------:R-:W-:Y:S01]  /*11a10*/  ISETP.GE.AND P5, PT, R45, UR4, PT ;  /* 0x000000042d007c0c */ /* 0x000fe2000bfa6270 */
[----:B------:R1:W-:Y:S04]  /*11a20*/  STL.64 [R1+0x258], R26 ;  /* 0x0002581a01007387 */ /* 0x0003e80000100a00 */
[----:B------:R-:W4:Y:S04]  /*11a30*/  LDL.LU.64 R44, [R1+0x218] ;  /* 0x00021800012c7983 */ /* 0x000f280000300a00 */
[----:B------:R-:W4:Y:S01]  /*11a40*/  LDL.LU.64 R138, [R1+0x210] ;  /* 0x00021000018a7983 */ /* 0x000f220000300a00 */
[----:B------:R-:W-:-:S04]  /*11a50*/  SEL R197, R197, RZ, P4 ;  /* 0x000000ffc5c57207 */ /* 0x000fc80002000000 */
[----:B------:R-:W-:Y:S02]  /*11a60*/  ISETP.NE.U32.AND P0, PT, R197, RZ, PT ;  /* 0x000000ffc500720c */ /* 0x000fe40003f05070 */
[----:B------:R-:W-:Y:S02]  /*11a70*/  SEL R36, R36, RZ, P4 ;  /* 0x000000ff24247207 */ /* 0x000fe40002000000 */
[----:B------:R-:W-:Y:S02]  /*11a80*/  SEL R37, RZ, 0x4, P5 ;  /* 0x00000004ff257807 */ /* 0x000fe40002800000 */
[----:B------:R-:W-:Y:S02]  /*11a90*/  ISETP.NE.U32.AND P5, PT, R36, RZ, PT ;  /* 0x000000ff2400720c */ /* 0x000fe40003fa5070 */
[----:B------:R-:W-:Y:S01]  /*11aa0*/  SEL R36, R37, RZ, P4 ;  /* 0x000000ff25247207 */ /* 0x000fe20002000000 */
[----:B--2---:R-:W-:Y:S01]  /*11ab0*/  IMAD.WIDE R30, R239, 0x4, R144 ;  /* 0x00000004ef1e7825 */ /* 0x004fe200078e0290 */
[----:B------:R-:W-:-:S04]  /*11ac0*/  LOP3.LUT R145, R2, 0xa, RZ, 0xfc, !PT ;  /* 0x0000000a02917812 */ /* 0x000fc800078efcff */
[----:B------:R3:W-:Y:S01]  /*11ad0*/  LDGSTS.E [R21+-0x71ff8], desc[UR40][R30.64], P0 ;  /* 0x8e0080001e157fae */ /* 0x0007e200081a1028 */
[----:B-1----:R-:W-:Y:S01]  /*11ae0*/  IMAD.WIDE R26, R239, 0x4, R146 ;  /* 0x00000004ef1a7825 */ /* 0x002fe200078e0292 */
[----:B------:R-:W-:Y:S02]  /*11af0*/  ISETP.GE.AND P0, PT, R145, UR4, PT ;  /* 0x0000000491007c0c */ /* 0x000fe4000bf06270 */
[----:B------:R-:W-:Y:S02]  /*11b00*/  LOP3.LUT R145, R2, 0x28, RZ, 0xfc, !PT ;  /* 0x0000002802917812 */ /* 0x000fe400078efcff */
[----:B------:R4:W-:Y:S01]  /*11b10*/  LDGSTS.E [R20+-0x74000], desc[UR40][R26.64], P2 ;  /* 0x8c0000001a147fae */ /* 0x0009e200091a1028 */
[----:B------:R-:W-:Y:S02]  /*11b20*/  ISETP.NE.U32.AND P2, PT, R36, RZ, PT ;  /* 0x000000ff2400720c */ /* 0x000fe40003f45070 */
[----:B------:R-:W-:Y:S02]  /*11b30*/  SEL R36, RZ, 0x4, P0 ;  /* 0x00000004ff247807 */ /* 0x000fe40000000000 */
[----:B------:R-:W-:Y:S01]  /*11b40*/  ISETP.GE.AND P0, PT, R145, UR4, PT ;  /* 0x0000000491007c0c */ /* 0x000fe2000bf06270 */
[----:B------:R3:W-:Y:S01]  /*11b50*/  STL.64 [R1+0x270], R30 ;  /* 0x0002701e01007387 */ /* 0x0007e20000100a00 */
[----:B------:R-:W-:-:S02]  /*11b60*/  SEL R36, R36, RZ, P4 ;  /* 0x000000ff24247207 */ /* 0x000fc40002000000 */
[----:B------:R-:W-:Y:S01]  /*11b70*/  SEL R37, RZ, 0x4, P0 ;  /* 0x00000004ff257807 */ /* 0x000fe20000000000 */
[----:B------:R4:W-:Y:S01]  /*11b80*/  STL.64 [R1+0x2d8], R26 ;  /* 0x0002d81a01007387 */ /* 0x0009e20000100a00 */
[----:B------:R-:W-:Y:S02]  /*11b90*/  ISETP.NE.U32.AND P0, PT, R36, RZ, PT ;  /* 0x000000ff2400720c */ /* 0x000fe40003f05070 */
[----:B------:R-:W-:Y:S01]  /*11ba0*/  SEL R36, R37, RZ, P4 ;  /* 0x000000ff25247207 */ /* 0x000fe20002000000 */
[----:B------:R-:W2:Y:S04]  /*11bb0*/  LDL.LU.64 R146, [R1+0x208] ;  /* 0x0002080001927983 */ /* 0x000ea80000300a00 */
[----:B------:R-:W2:Y:S01]  /*11bc0*/  LDL.LU.64 R148, [R1+0x200] ;  /* 0x0002000001947983 */ /* 0x000ea20000300a00 */
[----:B---3--:R-:W-:Y:S01]  /*11bd0*/  IMAD.WIDE R30, R239, 0x4, R140 ;  /* 0x00000004ef1e7825 */ /* 0x008fe200078e028c */
[----:B------:R-:W-:-:S03]  /*11be0*/  LOP3.LUT R141, R2, 0x2a, RZ, 0xfc, !PT ;  /* 0x0000002a028d7812 */ /* 0x000fc600078efcff */
[----:B----4-:R-:W-:Y:S01]  /*11bf0*/  IMAD.WIDE R26, R239, 0x4, R142 ;  /* 0x00000004ef1a7825 */ /* 0x010fe200078e028e */
[----:B------:R1:W-:Y:S01]  /*11c00*/  LDGSTS.E [R20+-0x73ff8], desc[UR40][R30.64], P3 ;  /* 0x8c0080001e147fae */ /* 0x0003e200099a1028 */
[----:B------:R-:W-:Y:S02]  /*11c10*/  ISETP.GE.AND P3, PT, R141, UR4, PT ;  /* 0x000000048d007c0c */ /* 0x000fe4000bf66270 */
[----:B------:R-:W-:Y:S01]  /*11c20*/  LOP3.LUT R141, R2, 0xc, RZ, 0xfc, !PT ;  /* 0x0000000c028d7812 */ /* 0x000fe200078efcff */
[----:B------:R3:W-:Y:S01]  /*11c30*/  LDGSTS.E [R20+-0x72000], desc[UR40][R26.64], P1 ;  /* 0x8e0000001a147fae */ /* 0x0007e200089a1028 */
[----:B------:R-:W-:Y:S02]  /*11c40*/  ISETP.NE.U32.AND P1, PT, R36, RZ, PT ;  /* 0x000000ff2400720c */ /* 0x000fe40003f25070 */
[----:B------:R-:W-:Y:S01]  /*11c50*/  SEL R36, RZ, 0x4, P3 ;  /* 0x00000004ff247807 */ /* 0x000fe20001800000 */
[----:B------:R1:W-:Y:S01]  /*11c60*/  STL.64 [R1+0x2d0], R30 ;  /* 0x0002d01e01007387 */ /* 0x0003e20000100a00 */
[----:B------:R-:W-:-:S02]  /*11c70*/  ISETP.GE.AND P3, PT, R141, UR4, PT ;  /* 0x000000048d007c0c */ /* 0x000fc4000bf66270 */
[----:B------:R-:W-:Y:S01]  /*11c80*/  SEL R36, R36, RZ, P4 ;  /* 0x000000ff24247207 */ /* 0x000fe20002000000 */
[----:B------:R3:W-:Y:S01]  /*11c90*/  STL.64 [R1+0x2c8], R26 ;  /* 0x0002c81a01007387 */ /* 0x0007e20000100a00 */
[----:B------:R-:W-:-:S03]  /*11ca0*/  SEL R37, RZ, 0x4, P3 ;  /* 0x00000004ff257807 */ /* 0x000fc60001800000 */
[----:B------:R-:W4:Y:S01]  /*11cb0*/  LDL.LU.64 R142, [R1+0x1f8] ;  /* 0x0001f800018e7983 */ /* 0x000f220000300a00 */
[----:B-1----:R-:W-:-:S03]  /*11cc0*/  IMAD.WIDE R30, R239, 0x4, R44 ;  /* 0x00000004ef1e7825 */ /* 0x002fc600078e022c */
[----:B------:R-:W4:Y:S01]  /*11cd0*/  LDL.LU.64 R144, [R1+0x1f0] ;  /* 0x0001f00001907983 */ /* 0x000f220000300a00 */
[----:B------:R-:W-:Y:S01]  /*11ce0*/  LOP3.LUT R45, R2, 0xe, RZ, 0xfc, !PT ;  /* 0x0000000e022d7812 */ /* 0x000fe200078efcff */
[----:B---3--:R-:W-:Y:S01]  /*11cf0*/  IMAD.WIDE R26, R239, 0x4, R138 ;  /* 0x00000004ef1a7825 */ /* 0x008fe200078e028a */
[----:B------:R-:W-:Y:S01]  /*11d00*/  ISETP.NE.U32.AND P3, PT, R36, RZ, PT ;  /* 0x000000ff2400720c */ /* 0x000fe20003f65070 */
[----:B------:R2:W-:Y:S01]  /*11d10*/  LDGSTS.E [R20+-0x71ff8], desc[UR40][R30.64], P5 ;  /* 0x8e0080001e147fae */ /* 0x0005e2000a9a1028 */
[----:B------:R-:W-:Y:S02]  /*11d20*/  SEL R36, R37, RZ, P4 ;  /* 0x000000ff25247207 */ /* 0x000fe40002000000 */
[----:B------:R-:W-:Y:S01]  /*11d30*/  ISETP.GE.AND P5, PT, R45, UR4, PT ;  /* 0x000000042d007c0c */ /* 0x000fe2000bfa6270 */
[----:B------:R2:W-:Y:S01]  /*11d40*/  STL.64 [R1+0x2c0], R30 ;  /* 0x0002c01e01007387 */ /* 0x0005e20000100a00 */
[----:B------:R-:W-:-:S03]  /*11d50*/  LOP3.LUT R45, R2, 0x2c, RZ, 0xfc, !PT ;  /* 0x0000002c022d7812 */ /* 0x000fc600078efcff */
[----:B------:R1:W-:Y:S04]  /*11d60*/  STL.64 [R1+0x2b8], R26 ;  /* 0x0002b81a01007387 */ /* 0x0003e80000100a00 */
[----:B------:R-:W3:Y:S04]  /*11d70*/  LDL.LU.64 R140, [R1+0x1e8] ;  /* 0x0001e800018c7983 */ /* 0x000ee80000300a00 */
[----:B------:R1:W-:Y:S01]  /*11d80*/  LDGSTS.E [R17+-0x74000], desc[UR40][R26.64], P2 ;  /* 0x8c0000001a117fae */ /* 0x0003e200091a1028 */
[----:B------:R-:W-:Y:S02]  /*11d90*/  ISETP.NE.U32.AND P2, PT, R36, RZ, PT ;  /* 0x000000ff2400720c */ /* 0x000fe40003f45070 */
[----:B------:R-:W-:-:S02]  /*11da0*/  SEL R36, RZ, 0x4, P5 ;  /* 0x00000004ff247807 */ /* 0x000fc40002800000 */
[----:B------:R-:W-:Y:S02]  /*11db0*/  ISETP.GE.AND P5, PT, R45, UR4, PT ;  /* 0x000000042d007c0c */ /* 0x000fe4000bfa6270 */
[----:B------:R-:W3:Y:S04]  /*11dc0*/  LDL.LU.64 R44, [R1+0x1e0] ;  /* 0x0001e000012c7983 */ /* 0x000ee80000300a00 */
[----:B------:R-:W3:Y:S01]  /*11dd0*/  LDL.LU.64 R138, [R1+0x1d8] ;  /* 0x0001d800018a7983 */ /* 0x000ee20000300a00 */
[----:B------:R-:W-:Y:S02]  /*11de0*/  SEL R36, R36, RZ, P4 ;  /* 0x000000ff24247207 */ /* 0x000fe40002000000 */
[----:B------:R-:W-:Y:S02]  /*11df0*/  SEL R37, RZ, 0x4, P5 ;  /* 0x00000004ff257807 */ /* 0x000fe40002800000 */
[----:B------:R-:W-:-:S02]  /*11e00*/  ISETP.NE.U32.AND P5, PT, R36, RZ, PT ;  /* 0x000000ff2400720c */ /* 0x000fc40003fa5070 */
[----:B------:R-:W-:Y:S01]  /*11e10*/  SEL R36, R37, RZ, P4 ;  /* 0x000000ff25247207 */ /* 0x000fe20002000000 */
[----:B--2---:R-:W-:-:S04]  /*11e20*/  IMAD.WIDE R30, R239, 0x4, R146 ;  /* 0x00000004ef1e7825 */ /* 0x004fc800078e0292 */
[----:B-1----:R-:W-:Y:S01]  /*11e30*/  IMAD.WIDE R26, R239, 0x4, R148 ;  /* 0x00000004ef1a7825 */ /* 0x002fe200078e0294 */
[----:B------:R4:W-:Y:S01]  /*11e40*/  STL.64 [R1+0x2b0], R30 ;  /* 0x0002b01e01007387 */ /* 0x0009e20000100a00 */
[----:B------:R-:W-:-:S03]  /*11e50*/  LOP3.LUT R147, R2, 0x2e, RZ, 0xfc, !PT ;  /* 0x0000002e02937812 */ /* 0x000fc600078efcff */
[----:B------:R4:W-:Y:S04]  /*11e60*/  LDGSTS.E [R17+-0x73ff8], desc[UR40][R30.64], P0 ;  /* 0x8c0080001e117fae */ /* 0x0009e800081a1028 */
[----:B------:R1:W-:Y:S04]  /*11e70*/  STL.64 [R1+0x2a8], R26 ;  /* 0x0002a81a01007387 */ /* 0x0003e80000100a00 */
[----:B------:R1:W-:Y:S01]  /*11e80*/  LDGSTS.E [R17+-0x72000], desc[UR40][R26.64], P1 ;  /* 0x8e0000001a117fae */ /* 0x0003e200089a1028 */
[----:B------:R-:W-:Y:S02]  /*11e90*/  ISETP.GE.AND P0, PT, R147, UR4, PT ;  /* 0x0000000493007c0c */ /* 0x000fe4000bf06270 */
[----:B------:R-:W-:-:S02]  /*11ea0*/  LOP3.LUT R147, R2, 0x12, RZ, 0xfc, !PT ;  /* 0x0000001202937812 */ /* 0x000fc400078efcff */
[----:B------:R-:W-:Y:S02]  /*11eb0*/  ISETP.NE.U32.AND P1, PT, R36, RZ, PT ;  /* 0x000000ff2400720c */ /* 0x000fe40003f25070 */
[----:B------:R-:W-:Y:S02]  /*11ec0*/  SEL R36, RZ, 0x4, P0 ;  /* 0x00000004ff247807 */ /* 0x000fe40000000000 */
[----:B------:R-:W-:Y:S02]  /*11ed0*/  ISETP.GE.AND P0, PT, R147, UR4, PT ;  /* 0x0000000493007c0c */ /* 0x000fe4000bf06270 */
[----:B------:R-:W-:Y:S02]  /*11ee0*/  SEL R36, R36, RZ, P4 ;  /* 0x000000ff24247207 */ /* 0x000fe40002000000 */
[----:B------:R-:W-:Y:S02]  /*11ef0*/  SEL R37, RZ, 0x4, P0 ;  /* 0x00000004ff257807 */ /* 0x000fe40000000000 */
[----:B------:R-:W-:-:S02]  /*11f00*/  ISETP.NE.U32.AND P0, PT, R36, RZ, PT ;  /* 0x000000ff2400720c */ /* 0x000fc40003f05070 */
[----:B------:R-:W-:Y:S01]  /*11f10*/  SEL R36, R37, RZ, P4 ;  /* 0x000000ff25247207 */ /* 0x000fe20002000000 */
[----:B----4-:R-:W-:-:S04]  /*11f20*/  IMAD.WIDE R30, R239, 0x4, R142 ;  /* 0x00000004ef1e7825 */ /* 0x010fc800078e028e */
[C---:B-1----:R-:W-:Y:S01]  /*11f30*/  IMAD.WIDE R26, R239.reuse, 0x4, R144 ;  /* 0x00000004ef1a7825 */ /* 0x042fe200078e0290 */
[----:B------:R-:W-:Y:S04]  /*11f40*/  STL.64 [R1+0x2a0], R30 ;  /* 0x0002a01e01007387 */ /* 0x000fe80000100a00 */
[----:B------:R-:W-:Y:S04]  /*11f50*/  LDGSTS.E [R17+-0x71ff8], desc[UR40][R30.64], P3 ;  /* 0x8e0080001e117fae */ /* 0x000fe800099a1028 */
[----:B------:R3:W-:Y:S04]  /*11f60*/  STL.64 [R1+0x298], R26 ;  /* 0x0002981a01007387 */ /* 0x0007e80000100a00 */
[----:B------:R3:W-:Y:S01]  /*11f70*/  LDGSTS.E [R5+-0x74000], desc[UR40][R26.64], P2 ;  /* 0x8c0000001a057fae */ /* 0x0007e200091a1028 */
[----:B------:R-:W-:Y:S01]  /*11f80*/  LOP3.LUT R143, R2, 0x30, RZ, 0xfc, !PT ;  /* 0x00000030028f7812 */ /* 0x000fe200078efcff */
[----:B---3--:R-:W-:-:S04]  /*11f90*/  IMAD.WIDE R26, R239, 0x4, R140 ;  /* 0x00000004ef1a7825 */ /* 0x008fc800078e028c */
[----:B------:R-:W-:Y:S01]  /*11fa0*/  IMAD.WIDE R30, R239, 0x4, R44 ;  /* 0x00000004ef1e7825 */ /* 0x000fe200078e022c */
[----:B------:R1:W-:Y:S04]  /*11fb0*/  STL.64 [R1+0x290], R26 ;  /* 0x0002901a01007387 */ /* 0x0003e80000100a00 */
[----:B------:R1:W-:Y:S01]  /*11fc0*/  LDGSTS.E [R5+-0x73ff8], desc[UR40][R26.64], P5 ;  /* 0x8c0080001a057fae */ /* 0x0003e2000a9a1028 */
[----:B------:R-:W-:-:S03]  /*11fd0*/  ISETP.GE.AND P3, PT, R143, UR4, PT ;  /* 0x000000048f007c0c */ /* 0x000fc6000bf66270 */
[----:B------:R-:W-:Y:S01]  /*11fe0*/  STL.64 [R1+0x288], R30 ;  /* 0x0002881e01007387 */ /* 0x000fe20000100a00 */
[----:B------:R-:W-:Y:S02]  /*11ff0*/  LOP3.LUT R143, R2, 0x32, RZ, 0xfc, !PT ;  /* 0x00000032028f7812 */ /* 0x000fe400078efcff */
[----:B------:R-:W-:Y:S01]  /*12000*/  ISETP.NE.U32.AND P2, PT, R36, RZ, PT ;  /* 0x000000ff2400720c */ /* 0x000fe20003f45070 */
[----:B------:R-:W-:Y:S01]  /*12010*/  LDGSTS.E [R5+-0x72000], desc[UR40][R30.64], P1 ;  /* 0x8e0000001e057fae */ /* 0x000fe200089a1028 */
[----:B-1----:R-:W-:-:S05]  /*12020*/  IMAD.WIDE R26, R239, 0x4, R138 ;  /* 0x00000004ef1a7825 */ /* 0x002fca00078e028a */
[----:B------:R1:W-:Y:S04]  /*12030*/  STL.64 [R1+0x280], R26 ;  /* 0x0002801a01007387 */ /* 0x0003e80000100a00 */
[----:B------:R-:W1:Y:S01]  /*12040*/  LDL.LU.64 R144, [R1+0x1d0] ;  /* 0x0001d00001907983 */ /* 0x000e620000300a00 */
[----:B------:R-:W-:Y:S02]  /*12050*/  SEL R36, RZ, 0x4, P3 ;  /* 0x00000004ff247807 */ /* 0x000fe40001800000 */
[----:B------:R-:W-:Y:S01]  /*12060*/  ISETP.GE.AND P3, PT, R143, UR4, PT ;  /* 0x000000048f007c0c */ /* 0x000fe2000bf66270 */
[----:B------:R1:W-:Y:S04]  /*12070*/  LDGSTS.E [R5+-0x71ff8], desc[UR40][R26.64], P0 ;  /* 0x8e0080001a057fae */ /* 0x0003e800081a1028 */
[----:B------:R-:W2:Y:S01]  /*12080*/  LDL.LU.64 R142, [R1+0x1c8] ;  /* 0x0001c800018e7983 */ /* 0x000ea20000300a00 */
[----:B------:R-:W-:-:S02]  /*12090*/  SEL R36, R36, RZ, P4 ;  /* 0x000000ff24247207 */ /* 0x000fc40002000000 */
[----:B------:R-:W-:Y:S02]  /*120a0*/  SEL R37, RZ, 0x4, P3 ;  /* 0x00000004ff257807 */ /* 0x000fe40001800000 */
[C---:B------:R-:W-:Y:S02]  /*120b0*/  LOP3.LUT R45, R2.reuse, 0x14, RZ, 0xfc, !PT ;  /* 0x00000014022d7812 */ /* 0x040fe400078efcff */
[----:B------:R-:W-:Y:S02]  /*120c0*/  LOP3.LUT R44, R2, 0x10, RZ, 0xfc, !PT ;  /* 0x00000010022c7812 */ /* 0x000fe400078efcff */
[----:B------:R-:W-:Y:S02]  /*120d0*/  ISETP.NE.U32.AND P3, PT, R36, RZ, PT ;  /* 0x000000ff2400720c */ /* 0x000fe40003f65070 */
[----:B------:R-:W-:Y:S02]  /*120e0*/  SEL R36, R37, RZ, P4 ;  /* 0x000000ff25247207 */ /* 0x000fe40002000000 */
[----:B------:R-:W-:-:S02]  /*120f0*/  ISETP.GE.AND P0, PT, R45, UR4, PT ;  /* 0x000000042d007c0c */ /* 0x000fc4000bf06270 */
[----:B------:R-:W-:Y:S02]  /*12100*/  ISETP.GE.AND P1, PT, R44, UR4, PT ;  /* 0x000000042c007c0c */ /* 0x000fe4000bf26270 */
[C---:B------:R-:W-:Y:S02]  /*12110*/  LOP3.LUT R45, R2.reuse, 0x34, RZ, 0xfc, !PT ;  /* 0x00000034022d7812 */ /* 0x040fe400078efcff */
[----:B------:R-:W-:Y:S02]  /*12120*/  LOP3.LUT R44, R2, 0x16, RZ, 0xfc, !PT ;  /* 0x00000016022c7812 */ /* 0x000fe400078efcff */
[----:B------:R-:W-:Y:S02]  /*12130*/  ISETP.NE.U32.AND P5, PT, R36, RZ, PT ;  /* 0x000000ff2400720c */ /* 0x000fe40003fa5070 */
[----:B------:R-:W-:Y:S02]  /*12140*/  SEL R37, RZ, 0x4, P0 ;  /* 0x00000004ff257807 */ /* 0x000fe40000000000 */
[----:B------:R-:W-:-:S02]  /*12150*/  SEL R36, RZ, 0x4, P1 ;  /* 0x00000004ff247807 */ /* 0x000fc40000800000 */
[----:B------:R-:W-:Y:S02]  /*12160*/  ISETP.GE.AND P0, PT, R45, UR4, PT ;  /* 0x000000042d007c0c */ /* 0x000fe4000bf06270 */
[----:B------:R-:W-:Y:S02]  /*12170*/  ISETP.GE.AND P1, PT, R44, UR4, PT ;  /* 0x000000042c007c0c */ /* 0x000fe4000bf26270 */
[C---:B------:R-:W-:Y:S02]  /*12180*/  LOP3.LUT R45, R2.reuse, 0x18, RZ, 0xfc, !PT ;  /* 0x00000018022d7812 */ /* 0x040fe400078efcff */
[----:B------:R-:W-:Y:S02]  /*12190*/  LOP3.LUT R44, R2, 0x36, RZ, 0xfc, !PT ;  /* 0x00000036022c7812 */ /* 0x000fe400078efcff */
        /* <DEDUP_REMOVED lines=13> */
[----:B------:R-:W-:-:S02]  /*12270*/  ISETP.GE.AND P0, PT, R45, UR4, PT ;  /* 0x000000042d007c0c */ /* 0x000fc4000bf06270 */
[----:B------:R-:W-:Y:S02]  /*12280*/  SEL R43, RZ, 0x4, P1 ;  /* 0x00000004ff2b7807 */ /* 0x000fe40000800000 */
[----:B------:R-:W-:Y:S02]  /*12290*/  SEL R36, R36, RZ, P4 ;  /* 0x000000ff24247207 */ /* 0x000fe40002000000 */
[----:B------:R-:W-:Y:S02]  /*122a0*/  ISETP.GE.AND P1, PT, R44, UR4, PT ;  /* 0x000000042c007c0c */ /* 0x000fe4000bf26270 */
[----:B------:R-:W3:Y:S01]  /*122b0*/  S2R R44, SR_TID.X ;  /* 0x00000000002c7919 */ /* 0x000ee20000002100 */
[----:B------:R-:W-:Y:S02]  /*122c0*/  SEL R140, RZ, 0x4, P0 ;  /* 0x00000004ff8c7807 */ /* 0x000fe40000000000 */
[----:B------:R-:W-:Y:S02]  /*122d0*/  ISETP.NE.U32.AND P0, PT, R36, RZ, PT ;  /* 0x000000ff2400720c */ /* 0x000fe40003f05070 */
[----:B---3--:R-:W-:-:S02]  /*122e0*/  LOP3.LUT R238, R44, 0x3f, RZ, 0xc0, !PT ;  /* 0x0000003f2cee7812 */ /* 0x008fc400078ec0ff */
[----:B------:R-:W-:-:S04]  /*122f0*/  LOP3.LUT R44, R2, 0x3c, RZ, 0xfc, !PT ;  /* 0x0000003c022c7812 */ /* 0x000fc800078efcff */
[----:B------:R-:W-:-:S04]  /*12300*/  ISETP.GE.AND P6, PT, R44, UR4, PT ;  /* 0x000000042c007c0c */ /* 0x000fc8000bfc6270 */
[----:B------:R-:W-:Y:S01]  /*12310*/  SEL R44, RZ, 0x4, P6 ;  /* 0x00000004ff2c7807 */ /* 0x000fe20003000000 */
[----:B-1----:R-:W-:-:S05]  /*12320*/  IMAD.WIDE R26, R239, 0x4, R144 ;  /* 0x00000004ef1a7825 */ /* 0x002fca00078e0290 */
[----:B------:R2:W-:Y:S04]  /*12330*/  STL.64 [R1+0x278], R26 ;  /* 0x0002781a01007387 */ /* 0x0005e80000100a00 */
[----:B------:R2:W-:Y:S02]  /*12340*/  LDGSTS.E [R14+-0x74000], desc[UR40][R26.64], P0 ;  /* 0x8c0000001a0e7fae */ /* 0x0005e400081a1028 */
[----:B--2---:R-:W-:-:S05]  /*12350*/  IMAD.WIDE R26, R239, 0x4, R142 ;  /* 0x00000004ef1a7825 */ /* 0x004fca00078e028e */
[----:B------:R1:W-:Y:S04]  /*12360*/  STL.64 [R1+0x268], R26 ;  /* 0x0002681a01007387 */ /* 0x0003e80000100a00 */
[----:B------:R1:W-:Y:S04]  /*12370*/  LDGSTS.E [R14+-0x73ff8], desc[UR40][R26.64], P2 ;  /* 0x8c0080001a0e7fae */ /* 0x0003e800091a1028 */
[----:B------:R-:W2:Y:S01]  /*12380*/  LDL.LU.64 R150, [R1] ;  /* 0x0000000001967983 */ /* 0x000ea20000300a00 */
[----:B-1----:R-:W-:-:S05]  /*12390*/  IMAD.WIDE R26, R239, 0x4, R210 ;  /* 0x00000004ef1a7825 */ /* 0x002fca00078e02d2 */
[----:B------:R1:W-:Y:S04]  /*123a0*/  STL.64 [R1+0x260], R26 ;  /* 0x0002601a01007387 */ /* 0x0003e80000100a00 */
[----:B------:R1:W-:Y:S04]  /*123b0*/  LDGSTS.E [R14+-0x72000], desc[UR40][R26.64], P3 ;  /* 0x8e0000001a0e7fae */ /* 0x0003e800099a1028 */
[----:B------:R-:W3:Y:S01]  /*123c0*/  LDL.LU.64 R148, [R1+0x10] ;  /* 0x0000100001947983 */ /* 0x000ee20000300a00 */
[----:B-1----:R-:W-:Y:S01]  /*123d0*/  IMAD.WIDE R26, R239, 0x4, R208 ;  /* 0x00000004ef1a7825 */ /* 0x002fe200078e02d0 */
[----:B------:R-:W-:-:S04]  /*123e0*/  LOP3.LUT R145, R2, 0x3e, RZ, 0xfc, !PT ;  /* 0x0000003e02917812 */ /* 0x000fc800078efcff */
[----:B------:R1:W-:Y:S04]  /*123f0*/  STL.64 [R1+0x250], R26 ;  /* 0x0002501a01007387 */ /* 0x0003e80000100a00 */
[----:B------:R-:W4:Y:S01]  /*12400*/  LDL.LU.64 R146, [R1+0x1a0] ;  /* 0x0001a00001927983 */ /* 0x000f220000300a00 */
[----:B------:R-:W-:-:S03]  /*12410*/  ISETP.GE.AND P6, PT, R145, UR4, PT ;  /* 0x0000000491007c0c */ /* 0x000fc6000bfc6270 */
        /* <DEDUP_REMOVED lines=8> */
[----:B------:R-:W-:-:S02]  /*124a0*/  LOP3.LUT R139, R2, 0x1e, RZ, 0xfc, !PT ;  /* 0x0000001e028b7812 */ /* 0x000fc400078efcff */
[----:B------:R-:W-:Y:S01]  /*124b0*/  SEL R45, RZ, 0x4, P1 ;  /* 0x00000004ff2d7807 */ /* 0x000fe20000800000 */
[----:B------:R1:W-:Y:S01]  /*124c0*/  LDGSTS.E [R14+-0x71ff8], desc[UR40][R26.64], P5 ;  /* 0x8e0080001a0e7fae */ /* 0x0003e2000a9a1028 */
[----:B------:R-:W-:Y:S02]  /*124d0*/  ISETP.GE.AND P1, PT, R139, UR4, PT ;  /* 0x000000048b007c0c */ /* 0x000fe4000bf26270 */
[----:B------:R-:W-:Y:S02]  /*124e0*/  SEL R36, R37, RZ, P4 ;  /* 0x000000ff25247207 */ /* 0x000fe40002000000 */
[----:B------:R-:W-:Y:S02]  /*124f0*/  SEL R139, RZ, 0x4, P1 ;  /* 0x00000004ff8b7807 */ /* 0x000fe40000800000 */
[----:B------:R-:W-:Y:S01]  /*12500*/  ISETP.GE.AND P1, PT, R238, UR4, PT ;  /* 0x00000004ee007c0c */ /* 0x000fe2000bf26270 */
[----:B------:R-:W1:Y:S03]  /*12510*/  LDCU UR4, c[0x0][0x3a0] ;  /* 0x00007400ff0477ac */ /* 0x000e660008000800 */
[----:B------:R-:W-:Y:S01]  /*12520*/  SEL R141, RZ, 0x4, P1 ;  /* 0x00000004ff8d7807 */ /* 0x000fe20000800000 */
[----:B-1----:R-:W1:Y:S01]  /*12530*/  LDC R27, c[0x0][0x3a0] ;  /* 0x0000e800ff1b7b82 */ /* 0x002e620000000800 */
[----:B------:R-:W-:-:S02]  /*12540*/  ISETP.NE.U32.AND P1, PT, R36, RZ, PT ;  /* 0x000000ff2400720c */ /* 0x000fc40003f25070 */
[----:B------:R-:W-:-:S04]  /*12550*/  SEL R36, R38, RZ, P4 ;  /* 0x000000ff26247207 */ /* 0x000fc80002000000 */
[----:B------:R-:W-:Y:S02]  /*12560*/  ISETP.NE.U32.AND P0, PT, R36, RZ, PT ;  /* 0x000000ff2400720c */ /* 0x000fe40003f05070 */
[----:B------:R-:W-:-:S04]  /*12570*/  SEL R36, R39, RZ, P4 ;  /* 0x000000ff27247207 */ /* 0x000fc80002000000 */
[----:B------:R-:W-:Y:S02]  /*12580*/  ISETP.NE.U32.AND P2, PT, R36, RZ, PT ;  /* 0x000000ff2400720c */ /* 0x000fe40003f45070 */
[----:B------:R-:W-:Y:S01]  /*12590*/  SEL R36, R40, RZ, P4 ;  /* 0x000000ff28247207 */ /* 0x000fe20002000000 */
[----:B------:R-:W-:Y:S01]  /*125a0*/  IMAD.WIDE R156, R239, 0x4, R212 ;  /* 0x00000004ef9c7825 */ /* 0x000fe200078e02d4 */
[----:B------:R-:W-:Y:S02]  /*125b0*/  SEL R38, R43, RZ, P4 ;  /* 0x000000ff2b267207 */ /* 0x000fe40002000000 */
[----:B------:R-:W-:Y:S02]  /*125c0*/  ISETP.NE.U32.AND P3, PT, R36, RZ, PT ;  /* 0x000000ff2400720c */ /* 0x000fe40003f65070 */
[----:B------:R-:W-:Y:S01]  /*125d0*/  SEL R36, R42, RZ, P4 ;  /* 0x000000ff2a247207 */ /* 0x000fe20002000000 */
[----:B------:R-:W-:Y:S01]  /*125e0*/  LDGSTS.E [R13+-0x74000], desc[UR40][R156.64], P1 ;  /* 0x8c0000009c0d7fae */ /* 0x000fe200089a1028 */
[----:B------:R-:W-:-:S02]  /*125f0*/  ISETP.NE.U32.AND P1, PT, R38, RZ, PT ;  /* 0x000000ff2600720c */ /* 0x000fc40003f25070 */
[----:B------:R-:W-:Y:S01]  /*12600*/  ISETP.NE.U32.AND P5, PT, R36, RZ, PT ;  /* 0x000000ff2400720c */ /* 0x000fe20003fa5070 */
[----:B------:R-:W-:Y:S01]  /*12610*/  IMAD.WIDE R154, R239, 0x4, R218 ;  /* 0x00000004ef9a7825 */ /* 0x000fe200078e02da */
[----:B------:R-:W-:-:S03]  /*12620*/  SEL R37, R138, RZ, P4 ;  /* 0x000000ff8a257207 */ /* 0x000fc60002000000 */
[----:B------:R-:W-:Y:S01]  /*12630*/  IMAD.WIDE R152, R239, 0x4, R248 ;  /* 0x00000004ef987825 */ /* 0x000fe200078e02f8 */
[----:B------:R-:W-:Y:S01]  /*12640*/  SEL R40, R45, RZ, P4 ;  /* 0x000000ff2d287207 */ /* 0x000fe20002000000 */
[----:B------:R-:W-:Y:S01]  /*12650*/  LDGSTS.E [R13+-0x73ff8], desc[UR40][R154.64], P0 ;  /* 0x8c0080009a0d7fae */ /* 0x000fe200081a1028 */
[----:B------:R-:W-:Y:S01]  /*12660*/  SEL R39, R140, RZ, P4 ;  /* 0x000000ff8c277207 */ /* 0x000fe20002000000 */
[----:B------:R-:W-:Y:S01]  /*12670*/  UIADD3 UR4, UPT, UPT, UR4, -0x100, URZ ;  /* 0xffffff0004047890 */ /* 0x000fe2000fffe0ff */
[----:B------:R-:W-:Y:S01]  /*12680*/  ISETP.NE.U32.AND P0, PT, R37, RZ, PT ;  /* 0x000000ff2500720c */ /* 0x000fe20003f05070 */
[----:B------:R-:W-:Y:S01]  /*12690*/  LDGSTS.E [R13+-0x72000], desc[UR40][R152.64], P2 ;  /* 0x8e000000980d7fae */ /* 0x000fe200091a1028 */
[----:B------:R-:W-:Y:S02]  /*126a0*/  SEL R42, R139, RZ, P4 ;  /* 0x000000ff8b2a7207 */ /* 0x000fe40002000000 */
[----:B------:R-:W-:Y:S02]  /*126b0*/  ISETP.NE.U32.AND P2, PT, R40, RZ, PT ;  /* 0x000000ff2800720c */ /* 0x000fe40003f45070 */
[----:B------:R-:W-:Y:S01]  /*126c0*/  SEL R41, RZ, 0x4, P6 ;  /* 0x00000004ff297807 */ /* 0x000fe20003000000 */
[----:B-1----:R-:W-:Y:S01]  /*126d0*/  VIADD R27, R27, 0x3f ;  /* 0x0000003f1b1b7836 */ /* 0x002fe20000000000 */
[----:B------:R-:W-:-:S02]  /*126e0*/  SEL R36, R141, RZ, P4 ;  /* 0x000000ff8d247207 */ /* 0x000fc40002000000 */
[----:B------:R-:W-:Y:S02]  /*126f0*/  SEL R44, R44, RZ, P4 ;  /* 0x000000ff2c2c7207 */ /* 0x000fe40002000000 */
[----:B------:R-:W-:Y:S02]  /*12700*/  SEL R41, R41, RZ, P4 ;  /* 0x000000ff29297207 */ /* 0x000fe40002000000 */
[----:B------:R-:W-:Y:S01]  /*12710*/  ISETP.NE.U32.AND P4, PT, R36, RZ, PT ;  /* 0x000000ff2400720c */ /* 0x000fe20003f85070 */
[----:B------:R-:W-:-:S04]  /*12720*/  IMAD.WIDE R68, R8, 0x4, R68 ;  /* 0x0000000408447825 */ /* 0x000fc800078e0244 */
[----:B------:R-:W-:-:S04]  /*12730*/  IMAD.WIDE R178, R8, 0x4, R178 ;  /* 0x0000000408b27825 */ /* 0x000fc800078e02b2 */
[----:B--2---:R-:W-:-:S05]  /*12740*/  IMAD.WIDE R150, R239, 0x4, R150 ;  /* 0x00000004ef967825 */ /* 0x004fca00078e0296 */
[----:B------:R-:W-:Y:S01]  /*12750*/  LDGSTS.E [R13+-0x71ff8], desc[UR40][R150.64], P3 ;  /* 0x8e008000960d7fae */ /* 0x000fe200099a1028 */
[----:B------:R-:W-:Y:S01]  /*12760*/  ISETP.NE.U32.AND P3, PT, R39, RZ, PT ;  /* 0x000000ff2700720c */ /* 0x000fe20003f65070 */
[----:B---3--:R-:W-:-:S05]  /*12770*/  IMAD.WIDE R148, R239, 0x4, R148 ;  /* 0x00000004ef947825 */ /* 0x008fca00078e0294 */
[----:B------:R-:W-:Y:S01]  /*12780*/  LDGSTS.E [R12+-0x74000], desc[UR40][R148.64], P5 ;  /* 0x8c000000940c7fae */ /* 0x000fe2000a9a1028 */
[----:B------:R-:W-:Y:S01]  /*12790*/  ISETP.GE.AND P5, PT, R2, UR4, PT ;  /* 0x0000000402007c0c */ /* 0x000fe2000bfa6270 */
[----:B----4-:R-:W-:-:S05]  /*127a0*/  IMAD.WIDE R146, R239, 0x4, R146 ;  /* 0x00000004ef927825 */ /* 0x010fca00078e0292 */
[----:B------:R-:W-:Y:S01]  /*127b0*/  LDGSTS.E [R12+-0x73ff8], desc[UR40][R146.64], P1 ;  /* 0x8c008000920c7fae */ /* 0x000fe200089a1028 */
[----:B------:R-:W-:Y:S01]  /*127c0*/  ISETP.NE.U32.AND P1, PT, R42, RZ, PT ;  /* 0x000000ff2a00720c */ /* 0x000fe20003f25070 */
[----:B------:R-:W-:Y:S01]  /*127d0*/  IMAD.WIDE R144, R239, 0x4, R144 ;  /* 0x00000004ef907825 */ /* 0x000fe200078e0290 */
[----:B------:R-:W-:-:S03]  /*127e0*/  SEL R36, RZ, 0x4, P5 ;  /* 0x00000004ff247807 */ /* 0x000fc60002800000 */
[----:B------:R-:W-:Y:S01]  /*127f0*/  IMAD.WIDE R38, R239, 0x4, R30 ;  /* 0x00000004ef267825 */ /* 0x000fe200078e021e */
[----:B------:R-:W-:Y:S01]  /*12800*/  ISETP.GT.AND P5, PT, R27, 0x13f, PT ;  /* 0x0000013f1b00780c */ /* 0x000fe20003fa4270 */
[----:B------:R-:W-:Y:S02]  /*12810*/  LDGSTS.E [R12+-0x72000], desc[UR40][R144.64], P0 ;  /* 0x8e000000900c7fae */ /* 0x000fe400081a1028 */
[C---:B------:R-:W-:Y:S01]  /*12820*/  IMAD.WIDE R142, R239.reuse, 0x4, R142 ;  /* 0x00000004ef8e7825 */ /* 0x040fe200078e028e */
[----:B------:R-:W-:Y:S01]  /*12830*/  SEL R36, R36, RZ, P5 ;  /* 0x000000ff24247207 */ /* 0x000fe20002800000 */
[----:B------:R-:W-:Y:S02]  /*12840*/  LDGSTS.E [R12+-0x71ff8], desc[UR40][R38.64], P2 ;  /* 0x8e008000260c7fae */ /* 0x000fe400091a1028 */
[----:B------:R-:W-:Y:S01]  /*12850*/  IMAD.WIDE R140, R239, 0x4, R54 ;  /* 0x00000004ef8c7825 */ /* 0x000fe200078e0236 */
[----:B------:R-:W-:Y:S01]  /*12860*/  ISETP.NE.U32.AND P2, PT, R44, RZ, PT ;  /* 0x000000ff2c00720c */ /* 0x000fe20003f45070 */
[----:B------:R-:W-:Y:S01]  /*12870*/  LDGSTS.E [R11+-0x74000], desc[UR40][R142.64], P3 ;  /* 0x8c0000008e0b7fae */ /* 0x000fe200099a1028 */
[----:B------:R-:W-:-:S02]  /*12880*/  ISETP.GE.AND P3, PT, R238, UR4, PT ;  /* 0x00000004ee007c0c */ /* 0x000fc4000bf66270 */
[----:B------:R-:W-:Y:S01]  /*12890*/  LOP3.LUT R238, R2, 0x2, RZ, 0xfc, !PT ;  /* 0x0000000202ee7812 */ /* 0x000fe200078efcff */
[----:B------:R-:W-:Y:S01]  /*128a0*/  LDGSTS.E [R11+-0x73ff8], desc[UR40][R140.64], P1 ;  /* 0x8c0080008c0b7fae */ /* 0x000fe200089a1028 */
[----:B------:R-:W-:Y:S02]  /*128b0*/  ISETP.NE.U32.AND P0, PT, R36, RZ, PT ;  /* 0x000000ff2400720c */ /* 0x000fe40003f05070 */
[----:B------:R-:W-:Y:S01]  /*128c0*/  ISETP.NE.U32.AND P1, PT, R41, RZ, PT ;  /* 0x000000ff2900720c */ /* 0x000fe20003f25070 */
[C---:B------:R-:W-:Y:S01]  /*128d0*/  IMAD.WIDE R138, R239.reuse, 0x4, R114 ;  /* 0x00000004ef8a7825 */ /* 0x040fe200078e0272 */
[----:B------:R-:W-:Y:S01]  /*128e0*/  SEL R36, RZ, 0x4, P3 ;  /* 0x00000004ff247807 */ /* 0x000fe20001800000 */
[----:B------:R-:W2:Y:S01]  /*128f0*/  LDL.LU.64 R26, [R1+0x120] ;  /* 0x00012000011a7983 */ /* 0x000ea20000300a00 */
[----:B------:R-:W-:Y:S01]  /*12900*/  ISETP.GE.AND P3, PT, R238, UR4, PT ;  /* 0x00000004ee007c0c */ /* 0x000fe2000bf66270 */
[----:B------:R-:W-:Y:S01]  /*12910*/  IMAD.WIDE R44, R239, 0x4, R82 ;  /* 0x00000004ef2c7825 */ /* 0x000fe200078e0252 */
[----:B------:R-:W-:Y:S01]  /*12920*/  SEL R36, R36, RZ, P5 ;  /* 0x000000ff24247207 */ /* 0x000fe20002800000 */
[----:B------:R-:W-:Y:S01]  /*12930*/  LDGSTS.E [R11+-0x72000], desc[UR40][R138.64], P2 ;  /* 0x8e0000008a0b7fae */ /* 0x000fe200091a1028 */
[----:B------:R-:W-:-:S02]  /*12940*/  SEL R37, RZ, 0x4, P3 ;  /* 0x00000004ff257807 */ /* 0x000fc40001800000 */
[----:B------:R-:W-:Y:S01]  /*12950*/  LOP3.LUT R239, R2, 0x20, RZ, 0xfc, !PT ;  /* 0x0000002002ef7812 */ /* 0x000fe200078efcff */
[----:B------:R-:W3:Y:S01]  /*12960*/  LDL.LU.64 R30, [R1+0x100] ;  /* 0x00010000011e7983 */ /* 0x000ee20000300a00 */
[----:B------:R-:W-:Y:S02]  /*12970*/  ISETP.NE.U32.AND P3, PT, R36, RZ, PT ;  /* 0x000000ff2400720c */ /* 0x000fe40003f65070 */
[----:B------:R-:W-:Y:S01]  /*12980*/  SEL R36, R37, RZ, P5 ;  /* 0x000000ff25247207 */ /* 0x000fe20002800000 */
[----:B------:R-:W-:Y:S01]  /*12990*/  LDGSTS.E [R11+-0x71ff8], desc[UR40][R44.64], P1 ;  /* 0x8e0080002c0b7fae */ /* 0x000fe200089a1028 */
[----:B------:R-:W-:Y:S02]  /*129a0*/  ISETP.GE.AND P2, PT, R239, UR4, PT ;  /* 0x00000004ef007c0c */ /* 0x000fe4000bf46270 */
[----:B------:R-:W-:Y:S01]  /*129b0*/  LOP3.LUT R239, R2, 0x22, RZ, 0xfc, !PT ;  /* 0x0000002202ef7812 */ /* 0x000fe200078efcff */
[----:B------:R-:W4:Y:S01]  /*129c0*/  LDL.LU.64 R54, [R1+0xe0] ;  /* 0x0000e00001367983 */ /* 0x000f220000300a00 */
[----:B------:R-:W-:-:S02]  /*129d0*/  ISETP.NE.U32.AND P1, PT, R36, RZ, PT ;  /* 0x000000ff2400720c */ /* 0x000fc40003f25070 */
[----:B------:R-:W-:Y:S01]  /*129e0*/  SEL R36, RZ, 0x4, P2 ;  /* 0x00000004ff247807 */ /* 0x000fe20001000000 */
[----:B------:R-:W4:Y:S01]  /*129f0*/  LDL.LU.64 R114, [R1+0xc0] ;  /* 0x0000c00001727983 */ /* 0x000f220000300a00 */
[----:B------:R-:W-:Y:S02]  /*12a00*/  ISETP.GE.AND P2, PT, R239, UR4, PT ;  /* 0x00000004ef007c0c */ /* 0x000fe4000bf46270 */
[----:B------:R-:W-:Y:S01]  /*12a10*/  SEL R197, R36, RZ, P5 ;  /* 0x000000ff24c57207 */ /* 0x000fe20002800000 */
[----:B------:R-:W4:Y:S04]  /*12a20*/  LDL.LU.64 R82, [R1+0xa0] ;  /* 0x0000a00001527983 */ /* 0x000f280000300a00 */
[----:B------:R-:W4:Y:S01]  /*12a30*/  LDL.LU.64 R238, [R1+0x80] ;  /* 0x0000800001ee7983 */ /* 0x000f220000300a00 */
[----:B------:R-:W-:-:S03]  /*12a40*/  IMAD.WIDE R42, R8, 0x4, R208 ;  /* 0x00000004082a7825 */ /* 0x000fc600078e02d0 */
[----:B------:R-:W4:Y:S01]  /*12a50*/  LDL.LU.64 R36, [R1+0x68] ;  /* 0x0000680001247983 */ /* 0x000f220000300a00 */
[----:B------:R-:W-:-:S03]  /*12a60*/  IMAD.WIDE R40, R8, 0x4, R210 ;  /* 0x0000000408287825 */ /* 0x000fc600078e02d2 */
[----:B------:R-:W4:Y:S04]  /*12a70*/  LDL.LU.64 R248, [R1+0x60] ;  /* 0x0000600001f87983 */ /* 0x000f280000300a00 */
[----:B------:R-:W4:Y:S04]  /*12a80*/  LDL.LU.64 R218, [R1+0x58] ;  /* 0x0000580001da7983 */ /* 0x000f280000300a00 */
[----:B------:R-:W4:Y:S04]  /*12a90*/  LDL.LU.64 R212, [R1+0x50] ;  /* 0x0000500001d47983 */ /* 0x000f280000300a00 */
[----:B------:R-:W4:Y:S04]  /*12aa0*/  LDL.LU.64 R208, [R1+0x48] ;  /* 0x0000480001d07983 */ /* 0x000f280000300a00 */
[----:B------:R-:W4:Y:S04]  /*12ab0*/  LDL.LU.64 R210, [R1+0x40] ;  /* 0x0000400001d27983 */ /* 0x000f280000300a00 */
[----:B------:R1:W-:Y:S01]  /*12ac0*/  STL.64 [R1+0x238], R68 ;  /* 0x0002384401007387 */ /* 0x0003e20000100a00 */
[----:B------:R-:W-:-:S03]  /*12ad0*/  IMAD.WIDE R170, R8, 0x4, R170 ;  /* 0x0000000408aa7825 */ /* 0x000fc600078e02aa */
[----:B------:R-:W0:Y:S01]  /*12ae0*/  LDGDEPBAR ;  /* 0x00000000000079af */ /* 0x000e220000000000 */
[----:B------:R-:W-:-:S03]  /*12af0*/  IMAD.WIDE R78, R8, 0x4, R78 ;  /* 0x00000004084e7825 */ /* 0x000fc600078e024e */
[----:B------:R-:W-:Y:S04]  /*12b00*/  LDGSTS.E [R10+0x30000], desc[UR40][R42.64], P4 ;  /* 0x300000002a0a7fae */ /* 0x000fe8000a1a1028 */
[----:B-1----:R-:W4:Y:S04]  /*12b10*/  LDL.LU.64 R68, [R1+0x8b8] ;  /* 0x0008b80001447983 */ /* 0x002f280000300a00 */
[----:B------:R1:W-:Y:S04]  /*12b20*/  STL.64 [R1+0x230], R178 ;  /* 0x000230b201007387 */ /* 0x0003e80000100a00 */
[----:B-1----:R-:W4:Y:S01]  /*12b30*/  LDL.LU.64 R178, [R1+0x8b0] ;  /* 0x0008b00001b27983 */ /* 0x002f220000300a00 */
        /* <DEDUP_REMOVED lines=13> */
[----:B--2---:R-:W-:-:S05]  /*12c10*/  IMAD.WIDE R26, R8, 0x4, R26 ;  /* 0x00000004081a7825 */ /* 0x004fca00078e021a */
[----:B------:R1:W-:Y:S01]  /*12c20*/  STL.64 [R1+0x228], R26 ;  /* 0x0002281a01007387 */ /* 0x0003e20000100a00 */
[----:B---3--:R-:W-:-:S03]  /*12c30*/  IMAD.WIDE R30, R8, 0x4, R30 ;  /* 0x00000004081e7825 */ /* 0x008fc600078e021e */
[----:B-1----:R-:W2:Y:S01]  /*12c40*/  LDL.LU.64 R26, [R1+0x8a8] ;  /* 0x0008a800011a7983 */ /* 0x002ea20000300a00 */
[----:B----4-:R-:W-:-:S04]  /*12c50*/  IMAD.WIDE R54, R8, 0x4, R54 ;  /* 0x0000000408367825 */ /* 0x010fc800078e0236 */
[----:B------:R-:W-:-:S04]  /*12c60*/  IMAD.WIDE R114, R8, 0x4, R114 ;  /* 0x0000000408727825 */ /* 0x000fc800078e0272 */
[----:B------:R-:W-:-:S04]  /*12c70*/  IMAD.WIDE R82, R8, 0x4, R82 ;  /* 0x0000000408527825 */ /* 0x000fc800078e0252 */
[----:B------:R-:W-:-:S04]  /*12c80*/  IMAD.WIDE R238, R8, 0x4, R238 ;  /* 0x0000000408ee7825 */ /* 0x000fc800078e02ee */
[----:B------:R-:W-:-:S04]  /*12c90*/  IMAD.WIDE R68, R8, 0x4, R68 ;  /* 0x0000000408447825 */ /* 0x000fc800078e0244 */
[----:B------:R-:W-:-:S05]  /*12ca0*/  IMAD.WIDE R178, R8, 0x4, R178 ;  /* 0x0000000408b27825 */ /* 0x000fca00078e02b2 */
[----:B------:R1:W-:Y:S04]  /*12cb0*/  STL.64 [R1+0x220], R178 ;  /* 0x000220b201007387 */ /* 0x0003e80000100a00 */
[----:B-1----:R-:W3:Y:S04]  /*12cc0*/  LDL.LU.64 R178, [R1+0x8a0] ;  /* 0x0008a00001b27983 */ /* 0x002ee80000300a00 */
[----:B------:R1:W-:Y:S04]  /*12cd0*/  STL.64 [R1+0x218], R170 ;  /* 0x000218aa01007387 */ /* 0x0003e80000100a00 */
[----:B-1----:R-:W4:Y:S04]  /*12ce0*/  LDL.LU.64 R170, [R1+0x898] ;  /* 0x0008980001aa7983 */ /* 0x002f280000300a00 */
[----:B------:R1:W-:Y:S04]  /*12cf0*/  STL.64 [R1+0x210], R78 ;  /* 0x0002104e01007387 */ /* 0x0003e80000100a00 */
[----:B-1----:R-:W2:Y:S04]  /*12d00*/  LDL.LU.64 R78, [R1+0x890] ;  /* 0x00089000014e7983 */ /* 0x002ea80000300a00 */
        /* <DEDUP_REMOVED lines=13> */
[----:B-1----:R-:W3:Y:S04]  /*12de0*/  LDL.LU.64 R130, [R1+0x858] ;  /* 0x0008580001827983 */ /* 0x002ee80000300a00 */
        /* <DEDUP_REMOVED lines=13> */
[----:B-1----:R-:W4:Y:S04]  /*12ec0*/  LDL.LU.64 R198, [R1+0x820] ;  /* 0x0008200001c67983 */ /* 0x002f280000300a00 */
        /* <DEDUP_REMOVED lines=9> */
[----:B-1----:R-:W4:Y:S01]  /*12f60*/  LDL.LU.64 R194, [R1+0x7f8] ;  /* 0x0007f80001c27983 */ /* 0x002f220000300a00 */
[----:B------:R-:W-:-:S04]  /*12f70*/  IMAD.WIDE R36, R8, 0x4, R36 ;  /* 0x0000000408247825 */ /* 0x000fc800078e0224 */
[C---:B------:R-:W-:Y:S01]  /*12f80*/  IMAD.WIDE R248, R8.reuse, 0x4, R248 ;  /* 0x0000000408f87825 */ /* 0x040fe200078e02f8 */
[----:B------:R1:W-:Y:S04]  /*12f90*/  STL.64 [R1+0x170], R36 ;  /* 0x0001702401007387 */ /* 0x0003e80000100a00 */
[----:B------:R-:W-:Y:S01]  /*12fa0*/  STL.64 [R1+0x168], R248 ;  /* 0x000168f801007387 */ /* 0x000fe20000100a00 */
[----:B-1----:R-:W-:-:S04]  /*12fb0*/  IMAD.WIDE R36, R8, 0x4, R218 ;  /* 0x0000000408247825 */ /* 0x002fc800078e02da */
[C---:B------:R-:W-:Y:S01]  /*12fc0*/  IMAD.WIDE R218, R8.reuse, 0x4, R212 ;  /* 0x0000000408da7825 */ /* 0x040fe200078e02d4 */
[----:B------:R1:W-:Y:S03]  /*12fd0*/  STL.64 [R1+0x160], R36 ;  /* 0x0001602401007387 */ /* 0x0003e60000100a00 */
[C---:B------:R-:W-:Y:S01]  /*12fe0*/  IMAD.WIDE R212, R8.reuse, 0x4, R208 ;  /* 0x0000000408d47825 */ /* 0x040fe200078e02d0 */
[----:B------:R-:W-:Y:S03]  /*12ff0*/  STL.64 [R1+0x158], R218 ;  /* 0x000158da01007387 */ /* 0x000fe60000100a00 */
[C---:B------:R-:W-:Y:S01]  /*13000*/  IMAD.WIDE R208, R8.reuse, 0x4, R214 ;  /* 0x0000000408d07825 */ /* 0x040fe200078e02d6 */
[----:B------:R-:W-:Y:S03]  /*13010*/  STL.64 [R1+0x150], R212 ;  /* 0x000150d401007387 */ /* 0x000fe60000100a00 */
[----:B-1----:R-:W-:-:S04]  /*13020*/  IMAD.WIDE R36, R8, 0x4, R210 ;  /* 0x0000000408247825 */ /* 0x002fc800078e02d2 */
[C---:B------:R-:W-:Y:S01]  /*13030*/  IMAD.WIDE R204, R8.reuse, 0x4, R204 ;  /* 0x0000000408cc7825 */ /* 0x040fe200078e02cc */
[----:B------:R1:W-:Y:S04]  /*13040*/  STL.64 [R1+0x148], R36 ;  /* 0x0001482401007387 */ /* 0x0003e80000100a00 */
[----:B------:R-:W-:Y:S04]  /*13050*/  STL.64 [R1+0x140], R208 ;  /* 0x000140d001007387 */ /* 0x000fe80000100a00 */
[----:B------:R-:W-:Y:S01]  /*13060*/  STL.64 [R1+0x138], R204 ;  /* 0x000138cc01007387 */ /* 0x000fe20000100a00 */
[----:B-1----:R-:W-:-:S05]  /*13070*/  IMAD.WIDE R36, R8, 0x4, R200 ;  /* 0x0000000408247825 */ /* 0x002fca00078e02c8 */
[----:B------:R1:W-:Y:S02]  /*13080*/  STL.64 [R1+0x130], R36 ;  /* 0x0001302401007387 */ /* 0x0003e40000100a00 */
[----:B-1----:R-:W-:-:S04]  /*13090*/  IMAD.WIDE R36, R8, 0x4, R190 ;  /* 0x0000000408247825 */ /* 0x002fc800078e02be */
[----:B------:R-:W-:-:S04]  /*130a0*/  IMAD.WIDE R216, R8, 0x4, R216 ;  /* 0x0000000408d87825 */ /* 0x000fc800078e02d8 */
[----:B------:R-:W-:-:S04]  /*130b0*/  IMAD.WIDE R206, R8, 0x4, R206 ;  /* 0x0000000408ce7825 */ /* 0x000fc800078e02ce */
[----:B------:R-:W-:-:S04]  /*130c0*/  IMAD.WIDE R192, R8, 0x4, R192 ;  /* 0x0000000408c07825 */ /* 0x000fc800078e02c0 */
[----:B------:R-:W-:-:S04]  /*130d0*/  IMAD.WIDE R184, R8, 0x4, R184 ;  /* 0x0000000408b87825 */ /* 0x000fc800078e02b8 */
[----:B------:R-:W-:-:S04]  /*130e0*/  IMAD.WIDE R212, R8, 0x4, R228 ;  /* 0x0000000408d47825 */ /* 0x000fc800078e02e4 */
[----:B------:R-:W-:-:S04]  /*130f0*/  IMAD.WIDE R228, R8, 0x4, R60 ;  /* 0x0000000408e47825 */ /* 0x000fc800078e023c */
[----:B------:R-:W-:-:S04]  /*13100*/  IMAD.WIDE R60, R8, 0x4, R72 ;  /* 0x00000004083c7825 */ /* 0x000fc800078e0248 */
[----:B--2---:R-:W-:-:S04]  /*13110*/  IMAD.WIDE R72, R8, 0x4, R78 ;  /* 0x0000000408487825 */ /* 0x004fc800078e024e */
[----:B------:R-:W-:-:S04]  /*13120*/  IMAD.WIDE R78, R8, 0x4, R168 ;  /* 0x00000004084e7825 */ /* 0x000fc800078e02a8 */
[----:B---3--:R-:W-:-:S04]  /*13130*/  IMAD.WIDE R82, R8, 0x4, R82 ;  /* 0x0000000408527825 */ /* 0x008fc800078e0252 */
[----:B----4-:R-:W-:-:S04]  /*13140*/  IMAD.WIDE R198, R8, 0x4, R198 ;  /* 0x0000000408c67825 */ /* 0x010fc800078e02c6 */
[----:B------:R-:W-:-:S04]  /*13150*/  IMAD.WIDE R208, R8, 0x4, R238 ;  /* 0x0000000408d07825 */ /* 0x000fc800078e02ee */
[----:B------:R-:W-:-:S04]  /*13160*/  IMAD.WIDE R200, R8, 0x4, R246 ;  /* 0x0000000408c87825 */ /* 0x000fc800078e02f6 */
[----:B------:R-:W-:-:S05]  /*13170*/  IMAD.WIDE R194, R8, 0x4, R194 ;  /* 0x0000000408c27825 */ /* 0x000fca00078e02c2 */
[----:B------:R-:W-:Y:S04]  /*13180*/  STL.64 [R1+0x128], R194 ;  /* 0x000128c201007387 */ /* 0x000fe80000100a00 */
[----:B------:R1:W-:Y:S04]  /*13190*/  STL.64 [R1+0x120], R36 ;  /* 0x0001202401007387 */ /* 0x0003e80000100a00 */
[----:B------:R-:W-:Y:S01]  /*131a0*/  STL.64 [R1+0x118], R200 ;  /* 0x000118c801007387 */ /* 0x000fe20000100a00 */
[----:B-1----:R-:W-:-:S05]  /*131b0*/  IMAD.WIDE R36, R8, 0x4, R242 ;  /* 0x0000000408247825 */ /* 0x002fca00078e02f2 */
[----:B------:R1:W-:Y:S04]  /*131c0*/  STL.64 [R1+0x110], R36 ;  /* 0x0001102401007387 */ /* 0x0003e80000100a00 */
[----:B------:R-:W-:Y:S01]  /*131d0*/  STL.64 [R1+0x108], R208 ;  /* 0x000108d001007387 */ /* 0x000fe20000100a00 */
[----:B-1----:R-:W-:-:S05]  /*131e0*/  IMAD.WIDE R36, R8, 0x4, R234 ;  /* 0x0000000408247825 */ /* 0x002fca00078e02ea */
[----:B------:R1:W-:Y:S02]  /*131f0*/  STL.64 [R1+0x100], R36 ;  /* 0x0001002401007387 */ /* 0x0003e40000100a00 */
[----:B-1----:R-:W-:-:S05]  /*13200*/  IMAD.WIDE R36, R8, 0x4, R224 ;  /* 0x0000000408247825 */ /* 0x002fca00078e02e0 */
[----:B------:R1:W-:Y:S04]  /*13210*/  STL.64 [R1+0xf8], R36 ;  /* 0x0000f82401007387 */ /* 0x0003e80000100a00 */
[----:B------:R-:W-:Y:S04]  /*13220*/  STL.64 [R1+0xf0], R216 ;  /* 0x0000f0d801007387 */ /* 0x000fe80000100a00 */
[----:B------:R-:W-:Y:S01]  /*13230*/  STL.64 [R1+0xe8], R206 ;  /* 0x0000e8ce01007387 */ /* 0x000fe20000100a00 */
[----:B-1----:R-:W-:-:S05]  /*13240*/  IMAD.WIDE R36, R8, 0x4, R202 ;  /* 0x0000000408247825 */ /* 0x002fca00078e02ca */
[----:B------:R1:W-:Y:S04]  /*13250*/  STL.64 [R1+0xe0], R36 ;  /* 0x0000e02401007387 */ /* 0x0003e80000100a00 */
[----:B------:R-:W-:Y:S04]  /*13260*/  STL.64 [R1+0xd8], R198 ;  /* 0x0000d8c601007387 */ /* 0x000fe80000100a00 */
[----:B------:R-:W-:Y:S01]  /*13270*/  STL.64 [R1+0xd0], R192 ;  /* 0x0000d0c001007387 */ /* 0x000fe20000100a00 */
[----:B-1----:R-:W-:-:S05]  /*13280*/  IMAD.WIDE R36, R8, 0x4, R188 ;  /* 0x0000000408247825 */ /* 0x002fca00078e02bc */
[----:B------:R1:W-:Y:S04]  /*13290*/  STL.64 [R1+0xc8], R36 ;  /* 0x0000c82401007387 */ /* 0x0003e80000100a00 */
[----:B------:R-:W-:Y:S04]  /*132a0*/  STL.64 [R1+0xc0], R184 ;  /* 0x0000c0b801007387 */ /* 0x000fe80000100a00 */
[----:B------:R2:W-:Y:S01]  /*132b0*/  STL.64 [R1+0xb8], R82 ;  /* 0x0000b85201007387 */ /* 0x0005e20000100a00 */
[----:B-1----:R-:W-:-:S04]  /*132c0*/  IMAD.WIDE R36, R8, 0x4, R84 ;  /* 0x0000000408247825 */ /* 0x002fc800078e0254 */
[C---:B------:R-:W-:Y:S01]  /*132d0*/  IMAD.WIDE R84, R8.reuse, 0x4, R86 ;  /* 0x0000000408547825 */ /* 0x040fe200078e0256 */
[----:B------:R1:W-:Y:S03]  /*132e0*/  STL.64 [R1+0xb0], R36 ;  /* 0x0000b02401007387 */ /* 0x0003e60000100a00 */
[C---:B--2---:R-:W-:Y:S01]  /*132f0*/  IMAD.WIDE R82, R8.reuse, 0x4, R88 ;  /* 0x0000000408527825 */ /* 0x044fe200078e0258 */
[----:B------:R2:W-:Y:S04]  /*13300*/  STL.64 [R1+0xa8], R84 ;  /* 0x0000a85401007387 */ /* 0x0005e80000100a00 */
[----:B------:R3:W-:Y:S01]  /*13310*/  STL.64 [R1+0xa0], R82 ;  /* 0x0000a05201007387 */ /* 0x0007e20000100a00 */
[----:B-1----:R-:W-:-:S04]  /*13320*/  IMAD.WIDE R36, R8, 0x4, R90 ;  /* 0x0000000408247825 */ /* 0x002fc800078e025a */
[C---:B--2---:R-:W-:Y:S01]  /*13330*/  IMAD.WIDE R84, R8.reuse, 0x4, R92 ;  /* 0x0000000408547825 */ /* 0x044fe200078e025c */
[----:B------:R1:W-:Y:S03]  /*13340*/  STL.64 [R1+0x98], R36 ;  /* 0x0000982401007387 */ /* 0x0003e60000100a00 */
[C---:B---3--:R-:W-:Y:S01]  /*13350*/  IMAD.WIDE R82, R8.reuse, 0x4, R94 ;  /* 0x0000000408527825 */ /* 0x048fe200078e025e */
[----:B------:R-:W-:Y:S03]  /*13360*/  STL.64 [R1+0x90], R84 ;  /* 0x0000905401007387 */ /* 0x000fe60000100a00 */
[C---:B------:R-:W-:Y:S01]  /*13370*/  IMAD.WIDE R92, R8.reuse, 0x4, R98 ;  /* 0x00000004085c7825 */ /* 0x040fe200078e0262 */
[----:B------:R2:W-:Y:S03]  /*13380*/  STL.64 [R1+0x88], R82 ;  /* 0x0000885201007387 */ /* 0x0005e60000100a00 */
[----:B-1----:R-:W-:-:S05]  /*13390*/  IMAD.WIDE R36, R8, 0x4, R96 ;  /* 0x0000000408247825 */ /* 0x002fca00078e0260 */
[----:B------:R1:W-:Y:S01]  /*133a0*/  STL.64 [R1+0x80], R36 ;  /* 0x0000802401007387 */ /* 0x0003e20000100a00 */
[----:B--2---:R-:W-:-:S03]  /*133b0*/  IMAD.WIDE R82, R8, 0x4, R102 ;  /* 0x0000000408527825 */ /* 0x004fc600078e0266 */
[----:B------:R-:W-:Y:S01]  /*133c0*/  STL.64 [R1+0x78], R92 ;  /* 0x0000785c01007387 */ /* 0x000fe20000100a00 */
[----:B------:R-:W-:-:S03]  /*133d0*/  IMAD.WIDE R84, R8, 0x4, R100 ;  /* 0x0000000408547825 */ /* 0x000fc600078e0264 */
[----:B------:R2:W-:Y:S01]  /*133e0*/  STL.64 [R1+0x68], R82 ;  /* 0x0000685201007387 */ /* 0x0005e20000100a00 */
[----:B-1----:R-:W-:-:S04]  /*133f0*/  IMAD.WIDE R36, R8, 0x4, R104 ;  /* 0x0000000408247825 */ /* 0x002fc800078e0268 */
[C---:B------:R-:W-:Y:S01]  /*13400*/  IMAD.WIDE R90, R8.reuse, 0x4, R106 ;  /* 0x00000004085a7825 */ /* 0x040fe200078e026a */
[----:B------:R1:W-:Y:S04]  /*13410*/  STL.64 [R1+0x60], R36 ;  /* 0x0000602401007387 */ /* 0x0003e80000100a00 */
[----:B------:R-:W-:Y:S01]  /*13420*/  STL.64 [R1+0x70], R84 ;  /* 0x0000705401007387 */ /* 0x000fe20000100a00 */
[----:B--2---:R-:W-:-:S03]  /*13430*/  IMAD.WIDE R82, R8, 0x4, R110 ;  /* 0x0000000408527825 */ /* 0x004fc600078e026e */
[----:B------:R-:W-:Y:S01]  /*13440*/  STL.64 [R1+0x58], R90 ;  /* 0x0000585a01007387 */ /* 0x000fe20000100a00 */
[----:B-1----:R-:W-:-:S05]  /*13450*/  IMAD.WIDE R36, R8, 0x4, R108 ;  /* 0x0000000408247825 */ /* 0x002fca00078e026c */
[----:B------:R1:W-:Y:S01]  /*13460*/  STL.64 [R1+0x50], R36 ;  /* 0x0000502401007387 */ /* 0x0003e20000100a00 */
[----:B------:R-:W-:-:S03]  /*13470*/  IMAD.WIDE R86, R8, 0x4, R116 ;  /* 0x0000000408567825 */ /* 0x000fc600078e0274 */
[----:B------:R2:W-:Y:S01]  /*13480*/  STL.64 [R1+0x48], R82 ;  /* 0x0000485201007387 */ /* 0x0005e20000100a00 */
[----:B------:R-:W-:-:S04]  /*13490*/  IMAD.WIDE R88, R8, 0x4, R114 ;  /* 0x0000000408587825 */ /* 0x000fc800078e0272 */
[----:B-1----:R-:W-:-:S04]  /*134a0*/  IMAD.WIDE R36, R8, 0x4, R112 ;  /* 0x0000000408247825 */ /* 0x002fc800078e0270 */
[C---:B--2---:R-:W-:Y:S01]  /*134b0*/  IMAD.WIDE R82, R8.reuse, 0x4, R118 ;  /* 0x0000000408527825 */ /* 0x044fe200078e0276 */
[----:B------:R1:W-:Y:S03]  /*134c0*/  STL.64 [R1+0x40], R36 ;  /* 0x0000402401007387 */ /* 0x0003e60000100a00 */
[C---:B------:R-:W-:Y:S01]  /*134d0*/  IMAD.WIDE R94, R8.reuse, 0x4, R124 ;  /* 0x00000004085e7825 */ /* 0x040fe200078e027c */
[----:B------:R2:W-:Y:S04]  /*134e0*/  STL.64 [R1+0x30], R86 ;  /* 0x0000305601007387 */ /* 0x0005e80000100a00 */
[----:B------:R-:W-:Y:S01]  /*134f0*/  STL.64 [R1+0x38], R88 ;  /* 0x0000385801007387 */ /* 0x000fe20000100a00 */
[----:B-1----:R-:W-:-:S03]  /*13500*/  IMAD.WIDE R36, R8, 0x4, R120 ;  /* 0x0000000408247825 */ /* 0x002fc600078e0278 */
[----:B------:R1:W-:Y:S01]  /*13510*/  STL.64 [R1+0x28], R82 ;  /* 0x0000285201007387 */ /* 0x0003e20000100a00 */
[----:B--2---:R-:W-:-:S03]  /*13520*/  IMAD.WIDE R86, R8, 0x4, R122 ;  /* 0x0000000408567825 */ /* 0x004fc600078e027a */
[----:B------:R2:W-:Y:S04]  /*13530*/  STL.64 [R1+0x20], R36 ;  /* 0x0000202401007387 */ /* 0x0005e80000100a00 */
[----:B------:R-:W-:Y:S01]  /*13540*/  STL.64 [R1+0x10], R94 ;  /* 0x0000105e01007387 */ /* 0x000fe20000100a00 */
[----:B-1----:R-:W-:-:S03]  /*13550*/  IMAD.WIDE R82, R8, 0x4, R126 ;  /* 0x0000000408527825 */ /* 0x002fc600078e027e */
[----:B------:R-:W-:Y:S01]  /*13560*/  STL.64 [R1+0x18], R86 ;  /* 0x0000185601007387 */ /* 0x000fe20000100a00 */
[----:B--2---:R-:W-:-:S03]  /*13570*/  IMAD.WIDE R36, R8, 0x4, R128 ;  /* 0x0000000408247825 */ /* 0x004fc600078e0280 */
[----:B------:R-:W-:Y:S04]  /*13580*/  STL.64 [R1+0x8], R82 ;  /* 0x0000085201007387 */ /* 0x000fe80000100a00 */
[----:B------:R1:W-:Y:S01]  /*13590*/  STL.64 [R1], R36 ;  /* 0x0000002401007387 */ /* 0x0003e20000100a00 */
[----:B------:R-:W-:-:S03]  /*135a0*/  IMAD.WIDE R194, R8, 0x4, R244 ;  /* 0x0000000408c27825 */ /* 0x000fc600078e02f4 */
[----:B------:R-:W2:Y:S01]  /*135b0*/  LDL.64 R206, [R1+0x1c8] ;  /* 0x0001c80001ce7983 */ /* 0x000ea20000100a00 */
[----:B------:R-:W-:-:S03]  /*135c0*/  IMAD.WIDE R200, R8, 0x4, R240 ;  /* 0x0000000408c87825 */ /* 0x000fc600078e02f0 */
[----:B------:R-:W3:Y:S01]  /*135d0*/  LDL.64 R216, [R1+0x1a8] ;  /* 0x0001a80001d87983 */ /* 0x000ee20000100a00 */
[----:B------:R-:W-:-:S03]  /*135e0*/  IMAD.WIDE R244, R8, 0x4, R136 ;  /* 0x0000000408f47825 */ /* 0x000fc600078e0288 */
[----:B------:R-:W-:Y:S01]  /*135f0*/  STL.64 [R1+0xab0], R138 ;  /* 0x000ab08a01007387 */ /* 0x000fe20000100a00 */
[----:B------:R-:W-:-:S03]  /*13600*/  IMAD.WIDE R240, R8, 0x4, R48 ;  /* 0x0000000408f07825 */ /* 0x000fc600078e0230 */
[----:B------:R-:W-:Y:S01]  /*13610*/  STL.64 [R1+0xaa8], R44 ;  /* 0x000aa82c01007387 */ /* 0x000fe20000100a00 */
[----:B------:R-:W-:-:S03]  /*13620*/  IMAD.WIDE R234, R8, 0x4, R54 ;  /* 0x0000000408ea7825 */ /* 0x000fc600078e0236 */
[----:B------:R-:W4:Y:S01]  /*13630*/  LDL.LU.64 R100, [R1+0x228] ;  /* 0x0002280001647983 */ /* 0x000f220000300a00 */
[----:B------:R-:W-:-:S03]  /*13640*/  IMAD.WIDE R48, R8, 0x4, R160 ;  /* 0x0000000408307825 */ /* 0x000fc600078e02a0 */
[----:B------:R-:W2:Y:S01]  /*13650*/  LDL.LU.64 R108, [R1+0x208] ;  /* 0x00020800016c7983 */ /* 0x000ea20000300a00 */
[----:B------:R-:W-:-:S03]  /*13660*/  IMAD.WIDE R54, R8, 0x4, R18 ;  /* 0x0000000408367825 */ /* 0x000fc600078e0212 */
[----:B------:R-:W3:Y:S01]  /*13670*/  LDL.LU.64 R136, [R1+0x1e8] ;  /* 0x0001e80001887983 */ /* 0x000ee20000300a00 */
[----:B------:R-:W-:-:S03]  /*13680*/  IMAD.WIDE R18, R8, 0x4, R176 ;  /* 0x0000000408127825 */ /* 0x000fc600078e02b0 */
        /* <DEDUP_REMOVED lines=9> */
[----:B------:R-:W-:-:S04]  /*13720*/  IMAD.WIDE R210, R8, 0x4, R230 ;  /* 0x0000000408d27825 */ /* 0x000fc800078e02e6 */
[----:B------:R-:W-:-:S04]  /*13730*/  IMAD.WIDE R218, R8, 0x4, R222 ;  /* 0x0000000408da7825 */ /* 0x000fc800078e02de */
[----:B------:R-:W-:-:S04]  /*13740*/  IMAD.WIDE R214, R8, 0x4, R226 ;  /* 0x0000000408d67825 */ /* 0x000fc800078e02e2 */
[----:B------:R-:W-:-:S04]  /*13750*/  IMAD.WIDE R226, R8, 0x4, R62 ;  /* 0x0000000408e27825 */ /* 0x000fc800078e023e */
[----:B------:R-:W-:-:S04]  /*13760*/  IMAD.WIDE R62, R8, 0x4, R74 ;  /* 0x00000004083e7825 */ /* 0x000fc800078e024a */
        /* <DEDUP_REMOVED lines=14> */
[C---:B------:R-:W-:Y:S01]  /*13850*/  IMAD.WIDE R64, R8.reuse, 0x4, R30 ;  /* 0x0000000408407825 */ /* 0x040fe200078e021e */
[----:B----4-:R-:W-:Y:S04]  /*13860*/  LDGSTS.E [R10+0x30400], desc[UR40][R100.64], P4 ;  /* 0x30400000640a7fae */ /* 0x010fe8000a1a1028 */
[----:B--2---:R-:W-:Y:S04]  /*13870*/  LDGSTS.E [R10+0x30800], desc[UR40][R108.64], P4 ;  /* 0x308000006c0a7fae */ /* 0x004fe8000a1a1028 */
[----:B---3--:R-:W-:Y:S04]  /*13880*/  LDGSTS.E [R10+0x30c00], desc[UR40][R136.64], P4 ;  /* 0x30c00000880a7fae */ /* 0x008fe8000a1a1028 */
[----:B------:R-:W-:Y:S04]  /*13890*/  STL.64 [R1+0xa88], R160 ;  /* 0x000a88a001007387 */ /* 0x000fe80000100a00 */
[----:B------:R-:W-:Y:S04]  /*138a0*/  LDGSTS.E [R10+0x31000], desc[UR40][R206.64], P4 ;  /* 0x31000000ce0a7fae */ /* 0x000fe8000a1a1028 */
        /* <DEDUP_REMOVED lines=12> */
[----:B------:R1:W-:Y:S04]  /*13970*/  STL.64 [R1+0xaa0], R218 ;  /* 0x000aa0da01007387 */ /* 0x0003e80000100a00 */
[----:B------:R-:W-:Y:S04]  /*13980*/  LDGSTS.E [R10+0x32c00], desc[UR40][R202.64], P4 ;  /* 0x32c00000ca0a7fae */ /* 0x000fe8000a1a1028 */
[----:B------:R-:W-:Y:S04]  /*13990*/  STL.64 [R1+0xa60], R116 ;  /* 0x000a607401007387 */ /* 0x000fe80000100a00 */
[----:B------:R-:W-:Y:S04]  /*139a0*/  LDGSTS.E [R10+0x33000], desc[UR40][R210.64], P4 ;  /* 0x33000000d20a7fae */ /* 0x000fe8000a1a1028 */
[----:B------:R-:W2:Y:S04]  /*139b0*/  LDL.LU.64 R102, [R1+0x220] ;  /* 0x0002200001667983 */ /* 0x000ea80000300a00 */
[----:B------:R-:W-:Y:S04]  /*139c0*/  LDGSTS.E [R10+0x33400], desc[UR40][R218.64], P4 ;  /* 0x33400000da0a7fae */ /* 0x000fe8000a1a1028 */
[----:B------:R-:W3:Y:S04]  /*139d0*/  LDL.LU.64 R110, [R1+0x200] ;  /* 0x00020000016e7983 */ /* 0x000ee80000300a00 */
[----:B------:R-:W-:Y:S04]  /*139e0*/  LDGSTS.E [R10+0x33800], desc[UR40][R128.64], P4 ;  /* 0x33800000800a7fae */ /* 0x000fe8000a1a1028 */
[----:B-1----:R-:W4:Y:S04]  /*139f0*/  LDL.LU.64 R218, [R1+0x1e0] ;  /* 0x0001e00001da7983 */ /* 0x002f280000300a00 */
[----:B------:R-:W3:Y:S04]  /*13a00*/  LDL.LU.64 R160, [R1+0x1c0] ;  /* 0x0001c00001a07983 */ /* 0x000ee80000300a00 */
[----:B------:R-:W4:Y:S04]  /*13a10*/  LDL.LU.64 R176, [R1+0x1a0] ;  /* 0x0001a00001b07983 */ /* 0x000f280000300a00 */
[----:B------:R-:W4:Y:S04]  /*13a20*/  LDL.LU.64 R162, [R1+0x180] ;  /* 0x0001800001a27983 */ /* 0x000f280000300a00 */
[----:B------:R-:W-:Y:S04]  /*13a30*/  LDGSTS.E [R10+0x33c00], desc[UR40][R122.64], P4 ;  /* 0x33c000007a0a7fae */ /* 0x000fe8000a1a1028 */
[----:B------:R-:W4:Y:S04]  /*13a40*/  LDL.LU.64 R170, [R1+0x160] ;  /* 0x0001600001aa7983 */ /* 0x000f280000300a00 */
[----:B------:R-:W-:Y:S04]  /*13a50*/  LDGSTS.E [R10+0x34000], desc[UR40][R116.64], P4 ;  /* 0x34000000740a7fae */ /* 0x000fe8000a1a1028 */
[----:B------:R-:W4:Y:S04]  /*13a60*/  LDL.LU.64 R178, [R1+0x140] ;  /* 0x0001400001b27983 */ /* 0x000f280000300a00 */
[----:B------:R1:W-:Y:S04]  /*13a70*/  LDGSTS.E [R10+0x34400], desc[UR40][R92.64], P4 ;  /* 0x344000005c0a7fae */ /* 0x0003e8000a1a1028 */
        /* <DEDUP_REMOVED lines=8> */
[----:B------:R1:W-:Y:S04]  /*13b00*/  STL.64 [R1+0xa00], R250 ;  /* 0x000a00fa01007387 */ /* 0x0003e80000100a00 */
[----:B------:R-:W-:Y:S04]  /*13b10*/  LDGSTS.E [R10+0x35800], desc[UR40][R242.64], P4 ;  /* 0x35800000f20a7fae */ /* 0x000fe8000a1a1028 */
[----:B------:R-:W-:Y:S04]  /*13b20*/  LDGSTS.E [R10+0x35c00], desc[UR40][R234.64], P4 ;  /* 0x35c00000ea0a7fae */ /* 0x000fe8000a1a1028 */
[----:B-1----:R-:W4:Y:S04]  /*13b30*/  LDL.LU.64 R250, [R1+0x20] ;  /* 0x0000200001fa7983 */ /* 0x002f280000300a00 */
[----:B------:R1:W-:Y:S04]  /*13b40*/  STL.64 [R1+0x9f0], R242 ;  /* 0x0009f0f201007387 */ /* 0x0003e80000100a00 */
[----:B------:R-:W-:Y:S04]  /*13b50*/  LDGSTS.E [R10+0x36000], desc[UR40][R226.64], P4 ;  /* 0x36000000e20a7fae */ /* 0x000fe8000a1a1028 */
[----:B------:R-:W-:Y:S04]  /*13b60*/  LDGSTS.E [R10+0x36400], desc[UR40][R222.64], P4 ;  /* 0x36400000de0a7fae */ /* 0x000fe8000a1a1028 */
[----:B-1----:R-:W4:Y:S04]  /*13b70*/  LDL.LU.64 R242, [R1+0x8] ;  /* 0x0000080001f27983 */ /* 0x002f280000300a00 */
[----:B------:R1:W-:Y:S04]  /*13b80*/  STL.64 [R1+0x9e8], R234 ;  /* 0x0009e8ea01007387 */ /* 0x0003e80000100a00 */
[----:B------:R-:W-:Y:S04]  /*13b90*/  LDGSTS.E [R10+0x36800], desc[UR40][R56.64], P4 ;  /* 0x36800000380a7fae */ /* 0x000fe8000a1a1028 */
[----:B------:R-:W-:Y:S04]  /*13ba0*/  LDGSTS.E [R10+0x36c00], desc[UR40][R64.64], P4 ;  /* 0x36c00000400a7fae */ /* 0x000fe8000a1a1028 */
[----:B-1----:R-:W4:Y:S04]  /*13bb0*/  LDL.LU.64 R234, [R1] ;  /* 0x0000000001ea7983 */ /* 0x002f280000300a00 */
[----:B------:R1:W-:Y:S04]  /*13bc0*/  STL.64 [R1+0x9f8], R226 ;  /* 0x0009f8e201007387 */ /* 0x0003e80000100a00 */
[----:B------:R-:W-:Y:S04]  /*13bd0*/  LDGSTS.E [R10+0x37000], desc[UR40][R72.64], P4 ;  /* 0x37000000480a7fae */ /* 0x000fe8000a1a1028 */
[----:B------:R-:W-:Y:S04]  /*13be0*/  LDGSTS.E [R10+0x37400], desc[UR40][R80.64], P4 ;  /* 0x37400000500a7fae */ /* 0x000fe8000a1a1028 */
[----:B-1----:R-:W4:Y:S04]  /*13bf0*/  LDL.LU.64 R226, [R1+0x10] ;  /* 0x0000100001e27983 */ /* 0x002f280000300a00 */
[----:B------:R1:W-:Y:S01]  /*13c00*/  STL.64 [R1+0xa08], R222 ;  /* 0x000a08de01007387 */ /* 0x0003e20000100a00 */
[----:B------:R-:W-:-:S03]  /*13c10*/  IMAD.WIDE R26, R8, 0x4, R26 ;  /* 0x00000004081a7825 */ /* 0x000fc600078e021a */
[----:B------:R-:W-:Y:S04]  /*13c20*/  LDGSTS.E [R10+0x37800], desc[UR40][R32.64], P4 ;  /* 0x37800000200a7fae */ /* 0x000fe8000a1a1028 */
[----:B------:R-:W-:Y:S04]  /*13c30*/  LDGSTS.E [R10+0x37c00], desc[UR40][R26.64], P4 ;  /* 0x37c000001a0a7fae */ /* 0x000fe8000a1a1028 */
[----:B-1----:R-:W4:Y:S04]  /*13c40*/  LDL.LU.64 R222, [R1+0x28] ;  /* 0x0000280001de7983 */ /* 0x002f280000300a00 */
[----:B------:R1:W-:Y:S01]  /*13c50*/  STL.64 [R1+0xa10], R56 ;  /* 0x000a103801007387 */ /* 0x0003e20000100a00 */
[----:B------:R-:W-:-:S03]  /*13c60*/  IMAD.WIDE R246, R8, 0x4, R134 ;  /* 0x0000000408f67825 */ /* 0x000fc600078e0286 */
[----:B------:R-:W-:Y:S04]  /*13c70*/  LDGSTS.E [R9+0x30100], desc[UR40][R40.64], P4 ;  /* 0x3010000028097fae */ /* 0x000fe8000a1a1028 */
        /* <DEDUP_REMOVED lines=25> */
[----:B------:R-:W4:Y:S01]  /*13e10*/  LDL.LU.64 R192, [R1+0x1b8] ;  /* 0x0001b80001c07983 */ /* 0x000f220000300a00 */
[----:B------:R-:W-:-:S03]  /*13e20*/  IMAD.WIDE R46, R8, 0x4, R158 ;  /* 0x00000004082e7825 */ /* 0x000fc600078e029e */
[----:B--2---:R-:W-:Y:S01]  /*13e30*/  LDGSTS.E [R9+0x30500], desc[UR40][R102.64], P4 ;  /* 0x3050000066097fae */ /* 0x004fe2000a1a1028 */
[----:B------:R-:W-:-:S03]  /*13e40*/  IMAD.WIDE R236, R8, 0x4, R52 ;  /* 0x0000000408ec7825 */ /* 0x000fc600078e0234 */
[----:B------:R-:W2:Y:S01]  /*13e50*/  LDL.LU.64 R168, [R1+0x1b0] ;  /* 0x0001b00001a87983 */ /* 0x000ea20000300a00 */
[----:B------:R-:W-:-:S03]  /*13e60*/  IMAD.WIDE R50, R8, 0x4, R164 ;  /* 0x0000000408327825 */ /* 0x000fc600078e02a4 */
[----:B---3--:R-:W-:Y:S01]  /*13e70*/  LDGSTS.E [R9+0x30900], desc[UR40][R110.64], P4 ;  /* 0x309000006e097fae */ /* 0x008fe2000a1a1028 */
[----:B------:R-:W-:-:S03]  /*13e80*/  IMAD.WIDE R186, R8, 0x4, R186 ;  /* 0x0000000408ba7825 */ /* 0x000fc600078e02ba */
[----:B------:R-:W3:Y:S01]  /*13e90*/  LDL.LU.64 R184, [R1+0x198] ;  /* 0x0001980001b87983 */ /* 0x000ee20000300a00 */
[----:B------:R-:W-:-:S03]  /*13ea0*/  IMAD.WIDE R52, R8, 0x4, R166 ;  /* 0x0000000408347825 */ /* 0x000fc600078e02a6 */
[----:B----4-:R-:W-:Y:S01]  /*13eb0*/  LDGSTS.E [R9+0x30d00], desc[UR40][R218.64], P4 ;  /* 0x30d00000da097fae */ /* 0x010fe2000a1a1028 */
[----:B------:R-:W-:-:S03]  /*13ec0*/  IMAD.WIDE R230, R8, 0x4, R58 ;  /* 0x0000000408e67825 */ /* 0x000fc600078e023a */
[----:B------:R-:W4:Y:S01]  /*13ed0*/  LDL.LU.64 R158, [R1+0x190] ;  /* 0x00019000019e7983 */ /* 0x000f220000300a00 */
[----:B------:R-:W-:-:S03]  /*13ee0*/  IMAD.WIDE R68, R8, 0x4, R34 ;  /* 0x0000000408447825 */ /* 0x000fc600078e0222 */
[----:B------:R-:W-:Y:S01]  /*13ef0*/  LDGSTS.E [R9+0x31100], desc[UR40][R160.64], P4 ;  /* 0x31100000a0097fae */ /* 0x000fe2000a1a1028 */
[----:B------:R-:W-:-:S03]  /*13f00*/  IMAD.WIDE R82, R8, 0x4, R172 ;  /* 0x0000000408527825 */ /* 0x000fc600078e02ac */
[----:B------:R-:W2:Y:S01]  /*13f10*/  LDL.LU.64 R164, [R1+0x178] ;  /* 0x0001780001a47983 */ /* 0x000ea20000300a00 */
[----:B------:R-:W-:-:S03]  /*13f20*/  IMAD.WIDE R58, R8, 0x4, R70 ;  /* 0x00000004083a7825 */ /* 0x000fc600078e0246 */
[----:B------:R-:W-:Y:S01]  /*13f30*/  LDGSTS.E [R9+0x31500], desc[UR40][R176.64], P4 ;  /* 0x31500000b0097fae */ /* 0x000fe2000a1a1028 */
[----:B------:R-:W-:-:S03]  /*13f40*/  IMAD.WIDE R34, R8, 0x4, R174 ;  /* 0x0000000408227825 */ /* 0x000fc600078e02ae */
[----:B------:R-:W4:Y:S01]  /*13f50*/  LDL.LU.64 R166, [R1+0x170] ;  /* 0x0001700001a67983 */ /* 0x000f220000300a00 */
[----:B------:R-:W-:-:S03]  /*13f60*/  IMAD.WIDE R70, R8, 0x4, R76 ;  /* 0x0000000408467825 */ /* 0x000fc600078e024c */
[----:B------:R-:W-:Y:S01]  /*13f70*/  LDGSTS.E [R9+0x31900], desc[UR40][R162.64], P4 ;  /* 0x31900000a2097fae */ /* 0x000fe2000a1a1028 */
[----:B------:R-:W-:-:S03]  /*13f80*/  IMAD.WIDE R30, R8, 0x4, R180 ;  /* 0x00000004081e7825 */ /* 0x000fc600078e02b4 */
[----:B------:R-:W4:Y:S01]  /*13f90*/  LDL.LU.64 R172, [R1+0x158] ;  /* 0x0001580001ac7983 */ /* 0x000f220000300a00 */
[----:B------:R-:W-:-:S03]  /*13fa0*/  IMAD.WIDE R76, R8, 0x4, R182 ;  /* 0x00000004084c7825 */ /* 0x000fc600078e02b6 */
        /* <DEDUP_REMOVED lines=36> */
[----:B------:R1:W-:Y:S04]  /*141f0*/  STL.64 [R1+0xa58], R248 ;  /* 0x000a58f801007387 */ /* 0x0003e80000100a00 */
[----:B------:R-:W-:Y:S04]  /*14200*/  LDGSTS.E [R9+0x36500], desc[UR40][R50.64], P4 ;  /* 0x3650000032097fae */ /* 0x000fe8000a1a1028 */
[----:B------:R-:W-:Y:S04]  /*14210*/  LDGSTS.E [R9+0x36900], desc[UR40][R58.64], P4 ;  /* 0x369000003a097fae */ /* 0x000fe8000a1a1028 */
[----:B-1----:R-:W4:Y:S04]  /*14220*/  LDL.LU.64 R248, [R1+0xc0] ;  /* 0x0000c00001f87983 */ /* 0x002f280000300a00 */
        /* <DEDUP_REMOVED lines=10> */
[----:B---3--:R-:W-:Y:S04]  /*142d0*/  LDGSTS.E [R7+0x31600], desc[UR40][R184.64], P4 ;  /* 0x31600000b8077fae */ /* 0x008fe8000a1a1028 */
[----:B--2---:R-:W-:Y:S04]  /*142e0*/  LDGSTS.E [R7+0x31a00], desc[UR40][R164.64], P4 ;  /* 0x31a00000a4077fae */ /* 0x004fe8000a1a1028 */
[----:B----4-:R-:W-:Y:S04]  /*142f0*/  LDGSTS.E [R7+0x31e00], desc[UR40][R172.64], P4 ;  /* 0x31e00000ac077fae */ /* 0x010fe8000a1a1028 */
[----:B------:R-:W-:Y:S04]  /*14300*/  LDGSTS.E [R7+0x32200], desc[UR40][R180.64], P4 ;  /* 0x32200000b4077fae */ /* 0x000fe8000a1a1028 */
[----:B------:R-:W-:Y:S04]  /*14310*/  LDGSTS.E [R7+0x32600], desc[UR40][R188.64], P4 ;  /* 0x32600000bc077fae */ /* 0x000fe8000a1a1028 */
[----:B------:R-:W-:Y:S04]  /*14320*/  LDGSTS.E [R7+0x32a00], desc[UR40][R198.64], P4 ;  /* 0x32a00000c6077fae */ /* 0x000fe8000a1a1028 */
[----:B------:R-:W-:Y:S04]  /*14330*/  LDGSTS.E [R7+0x32e00], desc[UR40][R206.64], P4 ;  /* 0x32e00000ce077fae */ /* 0x000fe8000a1a1028 */
[----:B------:R-:W-:Y:S04]  /*14340*/  LDGSTS.E [R7+0x33200], desc[UR40][R214.64], P4 ;  /* 0x33200000d6077fae */ /* 0x000fe8000a1a1028 */
[----:B------:R-:W-:Y:S01]  /*14350*/  LDGSTS.E [R7+0x33600], desc[UR40][R130.64], P4 ;  /* 0x3360000082077fae */ /* 0x000fe2000a1a1028 */
[----:B------:R-:W-:-:S03]  /*14360*/  IMAD.WIDE R28, R8, 0x4, R28 ;  /* 0x00000004081c7825 */ /* 0x000fc600078e021c */
[----:B------:R-:W-:Y:S04]  /*14370*/  LDGSTS.E [R7+0x33a00], desc[UR40][R124.64], P4 ;  /* 0x33a000007c077fae */ /* 0x000fe8000a1a1028 */
[----:B------:R-:W-:Y:S01]  /*14380*/  LDGSTS.E [R7+0x33e00], desc[UR40][R118.64], P4 ;  /* 0x33e0000076077fae */ /* 0x000fe2000a1a1028 */
[----:B------:R-:W-:-:S04]  /*14390*/  IMAD.WIDE R220, R8, 0x4, R220 ;  /* 0x0000000408dc7825 */ /* 0x000fc800078e02dc */
[----:B------:R-:W-:Y:S01]  /*143a0*/  IMAD.WIDE R22, R8, 0x4, R22 ;  /* 0x0000000408167825 */ /* 0x000fe200078e0216 */
[----:B------:R1:W-:Y:S03]  /*143b0*/  STL.64 [R1+0x9a8], R6 ;  /* 0x0009a80601007387 */ /* 0x0003e60000100a00 */
[----:B------:R-:W-:-:S04]  /*143c0*/  IMAD.SHL.U32 R93, R196, 0x40, RZ ;  /* 0x00000040c45d7824 */ /* 0x000fc800078e00ff */
[----:B------:R-:W-:Y:S01]  /*143d0*/  IMAD.WIDE R44, R93, 0x4, R88 ;  /* 0x000000045d2c7825 */ /* 0x000fe200078e0258 */
        /* <DEDUP_REMOVED lines=48> */
[----:B------:R-:W0:Y:S01]  /*146e0*/  LDGDEPBAR ;  /* 0x00000000000079af */ /* 0x000e220000000000 */
[----:B------:R-:W-:Y:S06]  /*146f0*/  BAR.SYNC.DEFER_BLOCKING 0x0 ;  /* 0x0000000000007b1d */ /* 0x000fec0000010000 */
[----:B-1----:R-:W2:Y:S04]  /*14700*/  LDL.LU.64 R6, [R1+0x2d8] ;  /* 0x0002d80001067983 */ /* 0x002ea80000300a00 */
[----:B------:R1:W-:Y:S04]  /*14710*/  STL.64 [R1+0x248], R44 ;  /* 0x0002482c01007387 */ /* 0x0003e80000100a00 */
[----:B------:R-:W3:Y:S04]  /*14720*/  LDL.LU.64 R88, [R1+0x2d0] ;  /* 0x0002d00001587983 */ /* 0x000ee80000300a00 */
[----:B------:R-:W-:Y:S01]  /*14730*/  @!PT LDS RZ, [RZ] ;  /* 0x00000000fffff984 */ /* 0x000fe20000000800 */
[----:B------:R-:W-:Y:S01]  /*14740*/  @!PT LDS RZ, [RZ] ;  /* 0x00000000fffff984 */ /* 0x000fe20000000800 */
[----:B------:R-:W-:Y:S01]  /*14750*/  @!PT LDS RZ, [RZ] ;  /* 0x00000000fffff984 */ /* 0x000fe20000000800 */
[----:B------:R-:W-:Y:S04]  /*14760*/  LDGSTS.E [R21+-0x70000], desc[UR40][R44.64], P0 ;  /* 0x900000002c157fae */ /* 0x000fe800081a1028 */
[----:B-1----:R-:W4:Y:S01]  /*14770*/  LDL.LU.64 R44, [R1+0x2c8] ;  /* 0x0002c800012c7983 */ /* 0x002f220000300a00 */
[----:B------:R-:W-:-:S02]  /*14780*/  SEL R84, RZ, 0x4, P2 ;  /* 0x00000004ff547807 */ /* 0x000fc40001000000 */
[----:B------:R-:W-:Y:S02]  /*14790*/  LOP3.LUT R85, R2, 0x4, RZ, 0xfc, !PT ;  /* 0x0000000402557812 */ /* 0x000fe400078efcff */
[----:B------:R-:W-:Y:S02]  /*147a0*/  SEL R84, R84, RZ, P5 ;  /* 0x000000ff54547207 */ /* 0x000fe40002800000 */
[----:B------:R-:W-:Y:S02]  /*147b0*/  ISETP.GE.AND P2, PT, R85, UR4, PT ;  /* 0x0000000455007c0c */ /* 0x000fe4000bf46270 */
[----:B------:R-:W-:Y:S02]  /*147c0*/  ISETP.NE.U32.AND P4, PT, R197, RZ, PT ;  /* 0x000000ffc500720c */ /* 0x000fe40003f85070 */
[----:B------:R-:W-:Y:S02]  /*147d0*/  ISETP.NE.U32.AND P0, PT, R84, RZ, PT ;  /* 0x000000ff5400720c */ /* 0x000fe40003f05070 */
[----:B------:R-:W-:-:S02]  /*147e0*/  SEL R84, RZ, 0x4, P2 ;  /* 0x00000004ff547807 */ /* 0x000fc40001000000 */
[----:B------:R-:W-:Y:S01]  /*147f0*/  ISETP.GE.AND P2, PT, R252, UR4, PT ;  /* 0x00000004fc007c0c */ /* 0x000fe2000bf46270 */
[C---:B------:R-:W-:Y:S01]  /*14800*/  IMAD.WIDE R138, R93.reuse, 0x4, R86 ;  /* 0x000000045d8a7825 */ /* 0x040fe200078e0256 */
[----:B------:R-:W-:Y:S02]  /*14810*/  SEL R84, R84, RZ, P5 ;  /* 0x000000ff54547207 */ /* 0x000fe40002800000 */
[----:B------:R-:W-:Y:S01]  /*14820*/  SEL R85, RZ, 0x4, P2 ;  /* 0x00000004ff557807 */ /* 0x000fe20001000000 */
[----:B------:R-:W-:Y:S01]  /*14830*/  IMAD.WIDE R94, R93, 0x4, R94 ;  /* 0x000000045d5e7825 */ /* 0x000fe200078e025e */
[----:B------:R-:W-:Y:S01]  /*14840*/  LOP3.LUT R87, R2, 0x24, RZ, 0xfc, !PT ;  /* 0x0000002402577812 */ /* 0x000fe200078efcff */
[----:B------:R-:W-:Y:S01]  /*14850*/  LDGSTS.E [R21+-0x6fff8], desc[UR40][R138.64], P1 ;  /* 0x900080008a157fae */ /* 0x000fe200089a1028 */
[----:B------:R-:W-:Y:S02]  /*14860*/  ISETP.NE.U32.AND P2, PT, R84, RZ, PT ;  /* 0x000000ff5400720c */ /* 0x000fe40003f45070 */
[----:B------:R-:W-:Y:S01]  /*14870*/  SEL R84, R85, RZ, P5 ;  /* 0x000000ff55547207 */ /* 0x000fe20002800000 */
[----:B------:R1:W-:Y:S01]  /*14880*/  LDGSTS.E [R21+-0x6e000], desc[UR40][R94.64], P4 ;  /* 0x920000005e157fae */ /* 0x0003e2000a1a1028 */
[----:B------:R-:W-:-:S02]  /*14890*/  ISETP.GE.AND P1, PT, R87, UR4, PT ;  /* 0x0000000457007c0c */ /* 0x000fc4000bf26270 */
[----:B------:R-:W-:Y:S02]  /*148a0*/  LOP3.LUT R87, R2, 0x26, RZ, 0xfc, !PT ;  /* 0x0000002602577812 */ /* 0x000fe400078efcff */
[----:B------:R-:W-:Y:S02]  /*148b0*/  ISETP.NE.U32.AND P4, PT, R84, RZ, PT ;  /* 0x000000ff5400720c */ /* 0x000fe40003f85070 */
[----:B------:R-:W-:Y:S01]  /*148c0*/  SEL R84, RZ, 0x4, P1 ;  /* 0x00000004ff547807 */ /* 0x000fe20000800000 */
[----:B------:R1:W-:Y:S01]  /*148d0*/  STL.64 [R1+0x310], R138 ;  /* 0x0003108a01007387 */ /* 0x0003e20000100a00 */
[----:B------:R-:W-:Y:S02]  /*148e0*/  ISETP.GE.AND P1, PT, R87, UR4, PT ;  /* 0x0000000457007c0c */ /* 0x000fe4000bf26270 */
[----:B------:R-:W-:Y:S01]  /*148f0*/  SEL R84, R84, RZ, P5 ;  /* 0x000000ff54547207 */ /* 0x000fe20002800000 */
[----:B------:R1:W-:Y:S01]  /*14900*/  STL.64 [R1+0x258], R94 ;  /* 0x0002585e01007387 */ /* 0x0003e20000100a00 */
[----:B------:R-:W-:-:S02]  /*14910*/  SEL R85, RZ, 0x4, P1 ;  /* 0x00000004ff557807 */ /* 0x000fc40000800000 */
[----:B------:R-:W-:Y:S02]  /*14920*/  ISETP.NE.U32.AND P1, PT, R84, RZ, PT ;  /* 0x000000ff5400720c */ /* 0x000fe40003f25070 */
[----:B------:R-:W-:Y:S01]  /*14930*/  SEL R84, R85, RZ, P5 ;  /* 0x000000ff55547207 */ /* 0x000fe20002800000 */
[----:B-1----:R-:W4:Y:S01]  /*14940*/  LDL.LU.64 R138, [R1+0x2c0] ;  /* 0x0002c000018a7983 */ /* 0x002f220000300a00 */
[----:B------:R-:W-:Y:S01]  /*14950*/  IMAD.WIDE R94, R93, 0x4, R90 ;  /* 0x000000045d5e7825 */ /* 0x000fe200078e025a */
[----:B------:R-:W-:Y:S02]  /*14960*/  LOP3.LUT R91, R2, 0x8, RZ, 0xfc, !PT ;  /* 0x00000008025b7812 */ /* 0x000fe400078efcff */
[----:B------:R-:W4:Y:S04]  /*14970*/  LDL.LU.64 R86, [R1+0x2b8] ;  /* 0x0002b80001567983 */ /* 0x000f280000300a00 */
[----:B------:R-:W-:Y:S01]  /*14980*/  LDGSTS.E [R21+-0x6dff8], desc[UR40][R94.64], P0 ;  /* 0x920080005e157fae */ /* 0x000fe200081a1028 */
[----:B------:R-:W-:-:S02]  /*14990*/  ISETP.GE.AND P0, PT, R91, UR4, PT ;  /* 0x000000045b007c0c */ /* 0x000fc4000bf06270 */
[----:B------:R-:W-:Y:S01]  /*149a0*/  LOP3.LUT R91, R2, 0xa, RZ, 0xfc, !PT ;  /* 0x0000000a025b7812 */ /* 0x000fe200078efcff */
[----:B------:R-:W-:Y:S01]  /*149b0*/  STL.64 [R1+0x270], R94 ;  /* 0x0002705e01007387 */ /* 0x000fe20000100a00 */
[----:B--2---:R-:W-:-:S05]  /*149c0*/  IMAD.WIDE R6, R93, 0x4, R6 ;  /* 0x000000045d067825 */ /* 0x004fca00078e0206 */
[----:B------:R-:W-:Y:S01]  /*149d0*/  LDGSTS.E [R20+-0x70000], desc[UR40][R6.64], P2 ;  /* 0x9000000006147fae */ /* 0x000fe200091a1028 */
[----:B------:R-:W-:Y:S02]  /*149e0*/  ISETP.NE.U32.AND P2, PT, R84, RZ, PT ;  /* 0x000000ff5400720c */ /* 0x000fe40003f45070 */
[----:B------:R-:W-:Y:S02]  /*149f0*/  SEL R84, RZ, 0x4, P0 ;  /* 0x00000004ff547807 */ /* 0x000fe40000000000 */
[----:B------:R-:W-:Y:S01]  /*14a00*/  ISETP.GE.AND P0, PT, R91, UR4, PT ;  /* 0x000000045b007c0c */ /* 0x000fe2000bf06270 */
[----:B---3--:R-:W-:Y:S01]  /*14a10*/  IMAD.WIDE R90, R93, 0x4, R88 ;  /* 0x000000045d5a7825 */ /* 0x008fe200078e0258 */
[----:B------:R-:W-:Y:S02]  /*14a20*/  SEL R84, R84, RZ, P5 ;  /* 0x000000ff54547207 */ /* 0x000fe40002800000 */
[----:B------:R-:W-:Y:S02]  /*14a30*/  SEL R85, RZ, 0x4, P0 ;  /* 0x00000004ff557807 */ /* 0x000fe40000000000 */
[----:B------:R-:W-:Y:S01]  /*14a40*/  LOP3.LUT R89, R2, 0x28, RZ, 0xfc, !PT ;  /* 0x0000002802597812 */ /* 0x000fe200078efcff */
[----:B------:R-:W-:Y:S01]  /*14a50*/  LDGSTS.E [R20+-0x6fff8], desc[UR40][R90.64], P4 ;  /* 0x900080005a147fae */ /* 0x000fe2000a1a1028 */
[----:B------:R-:W-:-:S02]  /*14a60*/  ISETP.NE.U32.AND P0, PT, R84, RZ, PT ;  /* 0x000000ff5400720c */ /* 0x000fc40003f05070 */
[----:B------:R-:W-:Y:S02]  /*14a70*/  SEL R84, R85, RZ, P5 ;  /* 0x000000ff55547207 */ /* 0x000fe40002800000 */
[----:B------:R-:W-:Y:S01]  /*14a80*/  ISETP.GE.AND P4, PT, R89, UR4, PT ;  /* 0x0000000459007c0c */ /* 0x000fe2000bf86270 */
[----:B------:R1:W-:Y:S01]  /*14a90*/  STL.64 [R1+0x308], R6 ;  /* 0x0003080601007387 */ /* 0x0003e20000100a00 */
[----:B------:R-:W-:Y:S01]  /*14aa0*/  LOP3.LUT R89, R2, 0x2a, RZ, 0xfc, !PT ;  /* 0x0000002a02597812 */ /* 0x000fe200078efcff */
[----:B----4-:R-:W-:-:S05]  /*14ab0*/  IMAD.WIDE R44, R93, 0x4, R44 ;  /* 0x000000045d2c7825 */ /* 0x010fca00078e022c */
[----:B------:R2:W-:Y:S01]  /*14ac0*/  LDGSTS.E [R20+-0x6e000], desc[UR40][R44.64], P1 ;  /* 0x920000002c147fae */ /* 0x0005e200089a1028 */
[----:B------:R-:W-:-:S03]  /*14ad0*/  ISETP.NE.U32.AND P1, PT, R84, RZ, PT ;  /* 0x000000ff5400720c */ /* 0x000fc60003f25070 */
[----:B-1----:R-:W3:Y:S01]  /*14ae0*/  LDL.LU.64 R6, [R1+0x2b0] ;  /* 0x0002b00001067983 */ /* 0x002ee20000300a00 */
[----:B------:R-:W-:-:S03]  /*14af0*/  SEL R84, RZ, 0x4, P4 ;  /* 0x00000004ff547807 */ /* 0x000fc60002000000 */
[----:B------:R-:W4:Y:S01]  /*14b00*/  LDL.LU.64 R94, [R1+0x2a8] ;  /* 0x0002a800015e7983 */ /* 0x000f220000300a00 */
[----:B------:R-:W-:-:S03]  /*14b10*/  ISETP.GE.AND P4, PT, R89, UR4, PT ;  /* 0x0000000459007c0c */ /* 0x000fc6000bf86270 */
[----:B------:R1:W-:Y:S04]  /*14b20*/  STL.64 [R1+0x300], R90 ;  /* 0x0003005a01007387 */ /* 0x0003e80000100a00 */
[----:B------:R2:W-:Y:S04]  /*14b30*/  STL.64 [R1+0x2f0], R44 ;  /* 0x0002f02c01007387 */ /* 0x0005e80000100a00 */
[----:B------:R-:W4:Y:S04]  /*14b40*/  LDL.LU.64 R88, [R1+0x2a0] ;  /* 0x0002a00001587983 */ /* 0x000f280000300a00 */
[----:B-1----:R-:W4:Y:S01]  /*14b50*/  LDL.LU.64 R90, [R1+0x298] ;  /* 0x00029800015a7983 */ /* 0x002f220000300a00 */
[----:B------:R-:W-:-:S02]  /*14b60*/  SEL R84, R84, RZ, P5 ;  /* 0x000000ff54547207 */ /* 0x000fc40002800000 */
[----:B------:R-:W-:Y:S02]  /*14b70*/  SEL R85, RZ, 0x4, P4 ;  /* 0x00000004ff557807 */ /* 0x000fe40002000000 */
[----:B------:R-:W-:Y:S02]  /*14b80*/  ISETP.NE.U32.AND P4, PT, R84, RZ, PT ;  /* 0x000000ff5400720c */ /* 0x000fe40003f85070 */
[----:B------:R-:W-:Y:S01]  /*14b90*/  SEL R84, R85, RZ, P5 ;  /* 0x000000ff55547207 */ /* 0x000fe20002800000 */
[----:B------:R-:W-:-:S05]  /*14ba0*/  IMAD.WIDE R138, R93, 0x4, R138 ;  /* 0x000000045d8a7825 */ /* 0x000fca00078e028a */
[----:B------:R3:W-:Y:S01]  /*14bb0*/  LDGSTS.E [R20+-0x6dff8], desc[UR40][R138.64], P2 ;  /* 0x920080008a147fae */ /* 0x0007e200091a1028 */
[----:B--2---:R-:W-:Y:S01]  /*14bc0*/  IMAD.WIDE R44, R93, 0x4, R86 ;  /* 0x000000045d2c7825 */ /* 0x004fe200078e0256 */
[C---:B------:R-:W-:Y:S02]  /*14bd0*/  LOP3.LUT R87, R2.reuse, 0xc, RZ, 0xfc, !PT ;  /* 0x0000000c02577812 */ /* 0x040fe400078efcff */
[----:B------:R1:W-:Y:S02]  /*14be0*/  STL.64 [R1+0x2e8], R138 ;  /* 0x0002e88a01007387 */ /* 0x0003e40000100a00 */
[----:B------:R-:W-:Y:S02]  /*14bf0*/  ISETP.GE.AND P2, PT, R87, UR4, PT ;  /* 0x0000000457007c0c */ /* 0x000fe4000bf46270 */
[----:B------:R-:W-:Y:S01]  /*14c00*/  LDGSTS.E [R17+-0x70000], desc[UR40][R44.64], P0 ;  /* 0x900000002c117fae */ /* 0x000fe200081a1028 */
[----:B------:R-:W-:Y:S02]  /*14c10*/  LOP3.LUT R87, R2, 0xe, RZ, 0xfc, !PT ;  /* 0x0000000e02577812 */ /* 0x000fe400078efcff */
[----:B------:R-:W-:Y:S01]  /*14c20*/  ISETP.NE.U32.AND P0, PT, R84, RZ, PT ;  /* 0x000000ff5400720c */ /* 0x000fe20003f05070 */
[----:B-1----:R-:W2:Y:S01]  /*14c30*/  LDL.LU.64 R138, [R1+0xab0] ;  /* 0x000ab000018a7983 */ /* 0x002ea20000300a00 */
[----:B------:R-:W-:-:S03]  /*14c40*/  SEL R84, RZ, 0x4, P2 ;  /* 0x00000004ff547807 */ /* 0x000fc60001000000 */
[----:B------:R-:W-:Y:S01]  /*14c50*/  STL.64 [R1+0x988], R20 ;  /* 0x0009881401007387 */ /* 0x000fe20000100a00 */
[----:B------:R-:W-:-:S03]  /*14c60*/  ISETP.GE.AND P2, PT, R87, UR4, PT ;  /* 0x0000000457007c0c */ /* 0x000fc6000bf46270 */
[----:B------:R1:W-:Y:S04]  /*14c70*/  STL.64 [R1+0x2f8], R44 ;  /* 0x0002f82c01007387 */ /* 0x0003e80000100a00 */
[----:B-1----:R-:W2:Y:S04]  /*14c80*/  LDL.LU.64 R44, [R1+0xaa8] ;  /* 0x000aa800012c7983 */ /* 0x002ea80000300a00 */
[----:B------:R-:W2:Y:S01]  /*14c90*/  LDL.LU.64 R86, [R1+0x290] ;  /* 0x0002900001567983 */ /* 0x000ea20000300a00 */
[----:B---3--:R-:W-:-:S04]  /*14ca0*/  IMAD.WIDE R20, R93, 0x4, R6 ;  /* 0x000000045d147825 */ /* 0x008fc800078e0206 */
[C---:B----4-:R-:W-:Y:S01]  /*14cb0*/  IMAD.WIDE R6, R93.reuse, 0x4, R94 ;  /* 0x000000045d067825 */ /* 0x050fe200078e025e */
[----:B------:R1:W-:Y:S04]  /*14cc0*/  STL.64 [R1+0x2e0], R20 ;  /* 0x0002e01401007387 */ /* 0x0003e80000100a00 */
[----:B------:R1:W-:Y:S04]  /*14cd0*/  LDGSTS.E [R17+-0x6fff8], desc[UR40][R20.64], P1 ;  /* 0x9000800014117fae */ /* 0x0003e800089a1028 */
[----:B------:R3:W-:Y:S01]  /*14ce0*/  STL.64 [R1+0x2d8], R6 ;  /* 0x0002d80601007387 */ /* 0x0007e20000100a00 */
[----:B------:R-:W-:-:S03]  /*14cf0*/  IMAD.WIDE R88, R93, 0x4, R88 ;  /* 0x000000045d587825 */ /* 0x000fc600078e0258 */
[----:B------:R-:W-:Y:S01]  /*14d00*/  LDGSTS.E [R17+-0x6e000], desc[UR40][R6.64], P4 ;  /* 0x9200000006117fae */ /* 0x000fe2000a1a1028 */
[----:B-1----:R-:W-:-:S03]  /*14d10*/  IMAD.WIDE R20, R93, 0x4, R90 ;  /* 0x000000045d147825 */ /* 0x002fc600078e025a */
[----:B------:R1:W-:Y:S04]  /*14d20*/  LDGSTS.E [R17+-0x6dff8], desc[UR40][R88.64], P0 ;  /* 0x9200800058117fae */ /* 0x0003e800081a1028 */
[----:B---3--:R-:W3:Y:S04]  /*14d30*/  LDL.LU.64 R6, [R1+0x280] ;  /* 0x0002800001067983 */ /* 0x008ee80000300a00 */
[----:B------:R-:W4:Y:S04]  /*14d40*/  LDL.LU.64 R94, [R1+0x278] ;  /* 0x00027800015e7983 */ /* 0x000f280000300a00 */
[----:B------:R-:W-:Y:S04]  /*14d50*/  STL.64 [R1+0x2d0], R88 ;  /* 0x0002d05801007387 */ /* 0x000fe80000100a00 */
[----:B------:R1:W-:Y:S04]  /*14d60*/  STL.64 [R1+0x980], R16 ;  /* 0x0009801001007387 */ /* 0x0003e80000100a00 */
[----:B------:R2:W-:Y:S04]  /*14d70*/  STL.64 [R1+0x2c8], R20 ;  /* 0x0002c81401007387 */ /* 0x0005e80000100a00 */
[----:B-1----:R-:W3:Y:S01]  /*14d80*/  LDL.LU.64 R16, [R1+0x288] ;  /* 0x0002880001107983 */ /* 0x002ee20000300a00 */
[----:B------:R-:W-:-:S02]  /*14d90*/  SEL R84, R84, RZ, P5 ;  /* 0x000000ff54547207 */ /* 0x000fc40002800000 */
[----:B------:R-:W-:Y:S02]  /*14da0*/  SEL R85, RZ, 0x4, P2 ;  /* 0x00000004ff557807 */ /* 0x000fe40001000000 */
[----:B------:R-:W-:Y:S02]  /*14db0*/  LOP3.LUT R92, R2, 0x2c, RZ, 0xfc, !PT ;  /* 0x0000002c025c7812 */ /* 0x000fe400078efcff */
[----:B------:R-:W-:Y:S02]  /*14dc0*/  ISETP.NE.U32.AND P2, PT, R84, RZ, PT ;  /* 0x000000ff5400720c */ /* 0x000fe40003f45070 */
[----:B------:R-:W-:Y:S02]  /*14dd0*/  SEL R84, R85, RZ, P5 ;  /* 0x000000ff55547207 */ /* 0x000fe40002800000 */
[----:B------:R-:W-:Y:S02]  /*14de0*/  ISETP.GE.AND P1, PT, R92, UR4, PT ;  /* 0x000000045c007c0c */ /* 0x000fe4000bf26270 */
[----:B------:R-:W-:-:S02]  /*14df0*/  LOP3.LUT R92, R2, 0x2e, RZ, 0xfc, !PT ;  /* 0x0000002e025c7812 */ /* 0x000fc400078efcff */
[----:B------:R-:W-:Y:S02]  /*14e00*/  ISETP.NE.U32.AND P4, PT, R84, RZ, PT ;  /* 0x000000ff5400720c */ /* 0x000fe40003f85070 */
[----:B------:R-:W-:Y:S02]  /*14e10*/  SEL R84, RZ, 0x4, P1 ;  /* 0x00000004ff547807 */ /* 0x000fe40000800000 */
[----:B------:R-:W-:Y:S01]  /*14e20*/  ISETP.GE.AND P1, PT, R92, UR4, PT ;  /* 0x000000045c007c0c */ /* 0x000fe2000bf26270 */
[----:B------:R2:W-:Y:S01]  /*14e30*/  LDGSTS.E [R5+-0x70000], desc[UR40][R20.64], P2 ;  /* 0x9000000014057fae */ /* 0x0005e200091a1028 */
[----:B------:R-:W-:Y:S02]  /*14e40*/  SEL R84, R84, RZ, P5 ;  /* 0x000000ff54547207 */ /* 0x000fe40002800000 */
[----:B------:R-:W-:Y:S02]  /*14e50*/  SEL R85, RZ, 0x4, P1 ;  /* 0x00000004ff557807 */ /* 0x000fe40000800000 */
[----:B------:R-:W-:-:S02]  /*14e60*/  LOP3.LUT R89, R2, 0x10, RZ, 0xfc, !PT ;  /* 0x0000001002597812 */ /* 0x000fc400078efcff */
[----:B------:R-:W-:Y:S02]  /*14e70*/  ISETP.NE.U32.AND P1, PT, R84, RZ, PT ;  /* 0x000000ff5400720c */ /* 0x000fe40003f25070 */
[----:B------:R-:W-:Y:S02]  /*14e80*/  SEL R84, R85, RZ, P5 ;  /* 0x000000ff55547207 */ /* 0x000fe40002800000 */
[----:B------:R-:W-:Y:S02]  /*14e90*/  ISETP.GE.AND P0, PT, R89, UR4, PT ;  /* 0x0000000459007c0c */ /* 0x000fe4000bf06270 */
[----:B------:R-:W-:Y:S02]  /*14ea0*/  LOP3.LUT R89, R2, 0x12, RZ, 0xfc, !PT ;  /* 0x0000001202597812 */ /* 0x000fe400078efcff */
[----:B------:R-:W-:Y:S02]  /*14eb0*/  ISETP.NE.U32.AND P2, PT, R84, RZ, PT ;  /* 0x000000ff5400720c */ /* 0x000fe40003f45070 */
[----:B------:R-:W-:-:S02]  /*14ec0*/  SEL R84, RZ, 0x4, P0 ;  /* 0x00000004ff547807 */ /* 0x000fc40000000000 */
[----:B------:R-:W-:Y:S02]  /*14ed0*/  ISETP.GE.AND P0, PT, R89, UR4, PT ;  /* 0x0000000459007c0c */ /* 0x000fe4000bf06270 */
[----:B------:R-:W4:Y:S04]  /*14ee0*/  LDL.LU.64 R88, [R1+0x268] ;  /* 0x0002680001587983 */ /* 0x000f280000300a00 */
[----:B------:R-:W4:Y:S01]  /*14ef0*/  LDL.LU.64 R90, [R1+0x260] ;  /* 0x00026000015a7983 */ /* 0x000f220000300a00 */
[----:B--2---:R-:W-:Y:S01]  /*14f00*/  IMAD.WIDE R20, R93, 0x4, R86 ;  /* 0x000000045d147825 */ /* 0x004fe200078e0256 */
[----:B------:R-:W-:-:S04]  /*14f10*/  LOP3.LUT R87, R2, 0x30, RZ, 0xfc, !PT ;  /* 0x0000003002577812 */ /* 0x000fc800078efcff */
[----:B------:R-:W-:Y:S04]  /*14f20*/  STL.64 [R1+0x2c0], R20 ;  /* 0x0002c01401007387 */ /* 0x000fe80000100a00 */
[----:B------:R-:W-:Y:S01]  /*14f30*/  LDGSTS.E [R5+-0x6fff8], desc[UR40][R20.64], P4 ;  /* 0x9000800014057fae */ /* 0x000fe2000a1a1028 */
[----:B------:R-:W-:Y:S01]  /*14f40*/  ISETP.GE.AND P4, PT, R87, UR4, PT ;  /* 0x0000000457007c0c */ /* 0x000fe2000bf86270 */
[----:B---3--:R-:W-:-:S05]  /*14f50*/  IMAD.WIDE R16, R93, 0x4, R16 ;  /* 0x000000045d107825 */ /* 0x008fca00078e0210 */
[----:B------:R1:W-:Y:S04]  /*14f60*/  STL.64 [R1+0x2b8], R16 ;  /* 0x0002b81001007387 */ /* 0x0003e80000100a00 */
[----:B------:R-:W2:Y:S01]  /*14f70*/  LDL.LU.64 R86, [R1+0x250] ;  /* 0x0002500001567983 */ /* 0x000ea20000300a00 */
[----:B------:R-:W-:Y:S02]  /*14f80*/  SEL R84, R84, RZ, P5 ;  /* 0x000000ff54547207 */ /* 0x000fe40002800000 */
[----:B------:R-:W-:Y:S01]  /*14f90*/  SEL R85, RZ, 0x4, P0 ;  /* 0x00000004ff557807 */ /* 0x000fe20000000000 */
[----:B------:R1:W-:Y:S01]  /*14fa0*/  LDGSTS.E [R5+-0x6e000], desc[UR40][R16.64], P1 ;  /* 0x9200000010057fae */ /* 0x0003e200089a1028 */
[----:B------:R-:W-:Y:S02]  /*14fb0*/  ISETP.NE.U32.AND P0, PT, R84, RZ, PT ;  /* 0x000000ff5400720c */ /* 0x000fe40003f05070 */
[----:B------:R-:W-:-:S02]  /*14fc0*/  SEL R84, R85, RZ, P5 ;  /* 0x000000ff55547207 */ /* 0x000fc40002800000 */
[----:B------:R-:W-:Y:S02]  /*14fd0*/  LOP3.LUT R92, R2, 0x32, RZ, 0xfc, !PT ;  /* 0x00000032025c7812 */ /* 0x000fe400078efcff */
[----:B------:R-:W-:Y:S02]  /*14fe0*/  ISETP.NE.U32.AND P1, PT, R84, RZ, PT ;  /* 0x000000ff5400720c */ /* 0x000fe40003f25070 */
[----:B------:R-:W-:Y:S02]  /*14ff0*/  SEL R84, RZ, 0x4, P4 ;  /* 0x00000004ff547807 */ /* 0x000fe40002000000 */
[----:B------:R-:W-:Y:S01]  /*15000*/  ISETP.GE.AND P4, PT, R92, UR4, PT ;  /* 0x000000045c007c0c */ /* 0x000fe2000bf86270 */
[C---:B-1----:R-:W-:Y:S01]  /*15010*/  IMAD.WIDE R16, R93.reuse, 0x4, R6 ;  /* 0x000000045d107825 */ /* 0x042fe200078e0206 */
[----:B------:R-:W-:Y:S02]  /*15020*/  SEL R84, R84, RZ, P5 ;  /* 0x000000ff54547207 */ /* 0x000fe40002800000 */
[----:B------:R-:W-:Y:S01]  /*15030*/  SEL R85, RZ, 0x4, P4 ;  /* 0x00000004ff557807 */ /* 0x000fe20002000000 */
[----:B----4-:R-:W-:Y:S01]  /*15040*/  IMAD.WIDE R6, R93, 0x4, R94 ;  /* 0x000000045d067825 */ /* 0x010fe200078e025e */
[----:B------:R-:W-:Y:S01]  /*15050*/  LOP3.LUT R93, R2, 0x14, RZ, 0xfc, !PT ;  /* 0x00000014025d7812 */ /* 0x000fe200078efcff */
[----:B------:R1:W-:Y:S01]  /*15060*/  LDGSTS.E [R5+-0x6dff8], desc[UR40][R16.64], P2 ;  /* 0x9200800010057fae */ /* 0x0003e200091a1028 */
[----:B------:R-:W-:-:S02]  /*15070*/  ISETP.NE.U32.AND P4, PT, R84, RZ, PT ;  /* 0x000000ff5400720c */ /* 0x000fc40003f85070 */
[----:B------:R-:W-:Y:S01]  /*15080*/  SEL R84, R85, RZ, P5 ;  /* 0x000000ff55547207 */ /* 0x000fe20002800000 */
[----:B------:R-:W-:Y:S01]  /*15090*/  STL.64 [R1+0x2b0], R16 ;  /* 0x0002b01001007387 */ /* 0x000fe20000100a00 */
        /* <DEDUP_REMOVED lines=9> */
[----:B------:R-:W-:Y:S01]  /*15130*/  SEL R85, RZ, 0x4, P2 ;  /* 0x00000004ff557807 */ /* 0x000fe20001000000 */
[----:B-1----:R-:W-:-:S04]  /*15140*/  IMAD.SHL.U32 R5, R196, 0x40, RZ ;  /* 0x00000040c4057824 */ /* 0x002fc800078e00ff */
[C---:B------:R-:W-:Y:S01]  /*15150*/  IMAD.WIDE R16, R5.reuse, 0x4, R88 ;  /* 0x0000000405107825 */ /* 0x040fe200078e0258 */
[----:B------:R-:W-:Y:S02]  /*15160*/  LOP3.LUT R89, R2, 0x34, RZ, 0xfc, !PT ;  /* 0x0000003402597812 */ /* 0x000fe400078efcff */
[----:B------:R-:W-:Y:S01]  /*15170*/  ISETP.NE.U32.AND P2, PT, R84, RZ, PT ;  /* 0x000000ff5400720c */ /* 0x000fe20003f45070 */
[----:B---3--:R-:W-:Y:S01]  /*15180*/  IMAD.WIDE R6, R5, 0x4, R90 ;  /* 0x0000000405067825 */ /* 0x008fe200078e025a */
[----:B------:R-:W-:Y:S01]  /*15190*/  SEL R84, R85, RZ, P5 ;  /* 0x000000ff55547207 */ /* 0x000fe20002800000 */
[----:B------:R-:W-:Y:S01]  /*151a0*/  LDGSTS.E [R14+-0x6fff8], desc[UR40][R16.64], P1 ;  /* 0x90008000100e7fae */ /* 0x000fe200089a1028 */
[----:B------:R-:W-:Y:S02]  /*151b0*/  ISETP.GE.AND P1, PT, R89, UR4, PT ;  /* 0x0000000459007c0c */ /* 0x000fe4000bf26270 */
[----:B------:R-:W-:Y:S01]  /*151c0*/  LOP3.LUT R89, R2, 0x36, RZ, 0xfc, !PT ;  /* 0x0000003602597812 */ /* 0x000fe200078efcff */
[----:B------:R1:W-:Y:S01]  /*151d0*/  LDGSTS.E [R14+-0x6e000], desc[UR40][R6.64], P4 ;  /* 0x92000000060e7fae */ /* 0x0003e2000a1a1028 */
[----:B------:R-:W-:-:S02]  /*151e0*/  ISETP.NE.U32.AND P4, PT, R84, RZ, PT ;  /* 0x000000ff5400720c */ /* 0x000fc40003f85070 */
[----:B------:R-:W-:Y:S02]  /*151f0*/  SEL R84, RZ, 0x4, P1 ;  /* 0x00000004ff547807 */ /* 0x000fe40000800000 */
[----:B------:R-:W-:Y:S01]  /*15200*/  ISETP.GE.AND P1, PT, R89, UR4, PT ;  /* 0x0000000459007c0c */ /* 0x000fe2000bf26270 */
[----:B------:R-:W-:Y:S01]  /*15210*/  STL.64 [R1+0x2a0], R16 ;  /* 0x0002a01001007387 */ /* 0x000fe20000100a00 */
[----:B------:R-:W-:Y:S02]  /*15220*/  SEL R84, R84, RZ, P5 ;  /* 0x000000ff54547207 */ /* 0x000fe40002800000 */
[----:B------:R-:W-:Y:S01]  /*15230*/  SEL R85, RZ, 0x4, P1 ;  /* 0x00000004ff557807 */ /* 0x000fe20000800000 */
[----:B------:R1:W-:Y:S01]  /*15240*/  STL.64 [R1+0x298], R6 ;  /* 0x0002980601007387 */ /* 0x0003e20000100a00 */
[----:B------:R-:W-:Y:S02]  /*15250*/  ISETP.NE.U32.AND P1, PT, R84, RZ, PT ;  /* 0x000000ff5400720c */ /* 0x000fe40003f25070 */
[----:B------:R-:W-:Y:S01]  /*15260*/  SEL R84, R85, RZ, P5 ;  /* 0x000000ff55547207 */ /* 0x000fe20002800000 */
[C---:B-1----:R-:W-:Y:S01]  /*15270*/  IMAD.WIDE R6, R5.reuse, 0x4, R156 ;  /* 0x0000000405067825 */ /* 0x042fe200078e029c */
[----:B------:R-:W1:Y:S01]  /*15280*/  S2R R4, SR_TID.X ;  /* 0x0000000000047919 */ /* 0x000e620000002100 */
[----:B------:R-:W-:Y:S01]  /*15290*/  UIADD3 UR5, UPT, UPT, UR5, -0x140, URZ ;  /* 0xfffffec005057890 */ /* 0x000fe2000fffe0ff */
[----:B------:R-:W3:Y:S01]  /*152a0*/  S2R R91, SR_TID.X ;  /* 0x00000000005b7919 */ /* 0x000ee20000002100 */
[----:B------:R-:W-:Y:S01]  /*152b0*/  IMAD.WIDE R38, R5, 0x4, R38 ;  /* 0x0000000405267825 */ /* 0x000fe200078e0226 */
[----:B---3--:R-:W-:-:S02]  /*152c0*/  LOP3.LUT R90, R91, 0x3f, RZ, 0xc0, !PT ;  /* 0x0000003f5b5a7812 */ /* 0x008fc400078ec0ff */
[----:B------:R-:W-:-:S04]  /*152d0*/  SHF.R.U32.HI R91, RZ, 0x6, R91 ;  /* 0x00000006ff5b7819 */ /* 0x000fc8000001165b */
[----:B------:R-:W-:-:S04]  /*152e0*/  SGXT.U32 R91, R91, 0x1 ;  /* 0x000000015b5b781a */ /* 0x000fc80000000000 */
[----:B------:R-:W-:Y:S01]  /*152f0*/  LOP3.LUT R91, R91, 0x2, RZ, 0xfc, !PT ;  /* 0x000000025b5b7812 */ /* 0x000fe200078efcff */
[----:B--2---:R-:W-:Y:S01]  /*15300*/  IMAD.WIDE R16, R5, 0x4, R86 ;  /* 0x0000000405107825 */ /* 0x004fe200078e0256 */
[----:B------:R-:W-:-:S04]  /*15310*/  LOP3.LUT R87, R2, 0x18, RZ, 0xfc, !PT ;  /* 0x0000001802577812 */ /* 0x000fc800078efcff */
[----:B------:R2:W-:Y:S01]  /*15320*/  LDGSTS.E [R14+-0x6dff8], desc[UR40][R16.64], P0 ;  /* 0x92008000100e7fae */ /* 0x0005e200081a1028 */
[----:B------:R-:W-:Y:S02]  /*15330*/  ISETP.GE.AND P0, PT, R87, UR4, PT ;  /* 0x0000000457007c0c */ /* 0x000fe4000bf06270 */
[----:B------:R-:W-:Y:S01]  /*15340*/  LOP3.LUT R87, R2, 0x1a, RZ, 0xfc, !PT ;  /* 0x0000001a02577812 */ /* 0x000fe200078efcff */
[----:B------:R3:W-:Y:S01]  /*15350*/  LDGSTS.E [R13+-0x70000], desc[UR40][R6.64], P2 ;  /* 0x90000000060d7fae */ /* 0x0007e200091a1028 */
[----:B------:R-:W-:Y:S02]  /*15360*/  ISETP.NE.U32.AND P2, PT, R84, RZ, PT ;  /* 0x000000ff5400720c */ /* 0x000fe40003f45070 */
[----:B------:R-:W-:Y:S01]  /*15370*/  SEL R84, RZ, 0x4, P0 ;  /* 0x00000004ff547807 */ /* 0x000fe20000000000 */
[----:B------:R-:W-:Y:S01]  /*15380*/  STL.64 [R1+0x290], R16 ;  /* 0x0002901001007387 */ /* 0x000fe20000100a00 */
[----:B------:R-:W-:Y:S02]  /*15390*/  ISETP.GE.AND P0, PT, R87, UR4, PT ;  /* 0x0000000457007c0c */ /* 0x000fe4000bf06270 */
[----:B------:R-:W-:Y:S01]  /*153a0*/  SEL R84, R84, RZ, P5 ;  /* 0x000000ff54547207 */ /* 0x000fe20002800000 */
[----:B------:R2:W-:Y:S01]  /*153b0*/  STL.64 [R1+0x968], R14 ;  /* 0x0009680e01007387 */ /* 0x0005e20000100a00 */
[----:B------:R-:W-:-:S02]  /*153c0*/  SEL R85, RZ, 0x4, P0 ;  /* 0x00000004ff557807 */ /* 0x000fc40000000000 */
[----:B------:R-:W-:Y:S01]  /*153d0*/  LOP3.LUT R87, R2, 0x38, RZ, 0xfc, !PT ;  /* 0x0000003802577812 */ /* 0x000fe200078efcff */
[----:B------:R3:W-:Y:S01]  /*153e0*/  STL.64 [R1+0x288], R6 ;  /* 0x0002880601007387 */ /* 0x0007e20000100a00 */
[----:B------:R-:W-:Y:S02]  /*153f0*/  ISETP.NE.U32.AND P0, PT, R84, RZ, PT ;  /* 0x000000ff5400720c */ /* 0x000fe40003f05070 */
[----:B------:R-:W-:Y:S01]  /*15400*/  SEL R84, R85, RZ, P5 ;  /* 0x000000ff55547207 */ /* 0x000fe20002800000 */
[----:B--2---:R-:W-:-:S04]  /*15410*/  IMAD.WIDE R14, R5, 0x4, R154 ;  /* 0x00000004050e7825 */ /* 0x004fc800078e029a */
[----:B---3--:R-:W-:Y:S01]  /*15420*/  IMAD.WIDE R6, R5, 0x4, R152 ;  /* 0x0000000405067825 */ /* 0x008fe200078e0298 */
        /* <DEDUP_REMOVED lines=10> */
[----:B------:R-:W-:Y:S02]  /*154d0*/  SEL R85, RZ, 0x4, P4 ;  /* 0x00000004ff557807 */ /* 0x000fe40002000000 */
[----:B------:R-:W-:Y:S01]  /*154e0*/  LOP3.LUT R87, R2, 0x1c, RZ, 0xfc, !PT ;  /* 0x0000001c02577812 */ /* 0x000fe200078efcff */
[----:B--2---:R-:W-:Y:S01]  /*154f0*/  IMAD.WIDE R14, R5, 0x4, R150 ;  /* 0x00000004050e7825 */ /* 0x004fe200078e0296 */
[----:B------:R-:W-:-:S03]  /*15500*/  ISETP.NE.U32.AND P4, PT, R84, RZ, PT ;  /* 0x000000ff5400720c */ /* 0x000fc60003f85070 */
[----:B---3--:R-:W-:Y:S01]  /*15510*/  IMAD.WIDE R6, R5, 0x4, R148 ;  /* 0x0000000405067825 */ /* 0x008fe200078e0294 */
[----:B------:R2:W-:Y:S01]  /*15520*/  LDGSTS.E [R13+-0x6dff8], desc[UR40][R14.64], P2 ;  /* 0x920080000e0d7fae */ /* 0x0005e200091a1028 */
[----:B------:R-:W-:Y:S02]  /*15530*/  SEL R84, R85, RZ, P5 ;  /* 0x000000ff55547207 */ /* 0x000fe40002800000 */
[----:B------:R-:W-:Y:S01]  /*15540*/  ISETP.GE.AND P2, PT, R87, UR4, PT ;  /* 0x0000000457007c0c */ /* 0x000fe2000bf46270 */
[----:B------:R3:W-:Y:S01]  /*15550*/  LDGSTS.E [R12+-0x70000], desc[UR40][R6.64], P0 ;  /* 0x90000000060c7fae */ /* 0x0007e200081a1028 */
[----:B------:R-:W-:Y:S02]  /*15560*/  LOP3.LUT R87, R2, 0x1e, RZ, 0xfc, !PT ;  /* 0x0000001e02577812 */ /* 0x000fe400078efcff */
[----:B------:R-:W-:Y:S02]  /*15570*/  ISETP.NE.U32.AND P0, PT, R84, RZ, PT ;  /* 0x000000ff5400720c */ /* 0x000fe40003f05070 */
[----:B------:R-:W-:-:S02]  /*15580*/  SEL R84, RZ, 0x4, P2 ;  /* 0x00000004ff547807 */ /* 0x000fc40001000000 */
[----:B------:R-:W-:Y:S02]  /*15590*/  ISETP.GE.AND P2, PT, R87, UR4, PT ;  /* 0x0000000457007c0c */ /* 0x000fe4000bf46270 */
[----:B------:R-:W4:Y:S01]  /*155a0*/  LDC R87, c[0x0][0x3a0] ;  /* 0x0000e800ff577b82 */ /* 0x000f220000000800 */
[----:B------:R2:W-:Y:S02]  /*155b0*/  STL.64 [R1+0x268], R14 ;  /* 0x0002680e01007387 */ /* 0x0005e40000100a00 */
[----:B--2---:R-:W-:-:S05]  /*155c0*/  IMAD.WIDE R14, R5, 0x4, R146 ;  /* 0x00000004050e7825 */ /* 0x004fca00078e0292 */
[----:B------:R-:W-:Y:S01]  /*155d0*/  LDGSTS.E [R12+-0x6fff8], desc[UR40][R14.64], P1 ;  /* 0x900080000e0c7fae */ /* 0x000fe200089a1028 */
[----:B------:R-:W-:Y:S01]  /*155e0*/  ISETP.GE.AND P1, PT, R2, UR5, PT ;  /* 0x0000000502007c0c */ /* 0x000fe2000bf26270 */
[----:B----4-:R-:W-:-:S03]  /*155f0*/  VIADD R87, R87, 0x3f ;  /* 0x0000003f57577836 */ /* 0x010fc60000000000 */
[----:B------:R-:W-:Y:S02]  /*15600*/  SEL R86, RZ, 0x4, P1 ;  /* 0x00000004ff567807 */ /* 0x000fe40000800000 */
[----:B------:R-:W-:Y:S02]  /*15610*/  ISETP.GT.AND P1, PT, R87, 0x17f, PT ;  /* 0x0000017f5700780c */ /* 0x000fe40003f24270 */
[----:B-1----:R-:W-:Y:S01]  /*15620*/  SHF.R.U32.HI R87, RZ, 0x6, R4 ;  /* 0x00000006ff577819 */ /* 0x002fe20000011604 */
[----:B------:R3:W-:Y:S01]  /*15630*/  STL.64 [R1+0x260], R6 ;  /* 0x0002600601007387 */ /* 0x0007e20000100a00 */
[----:B------:R-:W-:Y:S02]  /*15640*/  SEL R84, R84, RZ, P5 ;  /* 0x000000ff54547207 */ /* 0x000fe40002800000 */
[----:B------:R-:W-:Y:S02]  /*15650*/  SGXT.U32 R87, R87, 0x1 ;  /* 0x000000015757781a */ /* 0x000fe40000000000 */
[----:B------:R-:W-:-:S02]  /*15660*/  SEL R85, RZ, 0x4, P2 ;  /* 0x00000004ff557807 */ /* 0x000fc40001000000 */
[----:B------:R-:W-:Y:S02]  /*15670*/  ISETP.NE.U32.AND P2, PT, R84, RZ, PT ;  /* 0x000000ff5400720c */ /* 0x000fe40003f45070 */
[----:B------:R-:W-:Y:S01]  /*15680*/  LOP3.LUT R87, R87, 0x3c, RZ, 0xfc, !PT ;  /* 0x0000003c57577812 */ /* 0x000fe200078efcff */
[----:B---3--:R-:W-:Y:S01]  /*15690*/  IMAD.WIDE R6, R5, 0x4, R144 ;  /* 0x0000000405067825 */ /* 0x008fe200078e0290 */
[----:B------:R-:W-:-:S04]  /*156a0*/  SEL R84, R85, RZ, P5 ;  /* 0x000000ff55547207 */ /* 0x000fc80002800000 */
[----:B------:R-:W-:Y:S04]  /*156b0*/  LDGSTS.E [R12+-0x6e000], desc[UR40][R6.64], P4 ;  /* 0x92000000060c7fae */ /* 0x000fe8000a1a1028 */
[----:B------:R-:W-:Y:S01]  /*156c0*/  LDGSTS.E [R12+-0x6dff8], desc[UR40][R38.64], P0 ;  /* 0x92008000260c7fae */ /* 0x000fe200081a1028 */
[----:B------:R-:W-:Y:S02]  /*156d0*/  ISETP.GE.AND P0, PT, R87, UR4, PT ;  /* 0x0000000457007c0c */ /* 0x000fe4000bf06270 */
[----:B------:R-:W-:Y:S02]  /*156e0*/  SHF.R.U32.HI R87, RZ, 0x6, R4 ;  /* 0x00000006ff577819 */ /* 0x000fe40000011604 */
[----:B------:R-:W-:Y:S01]  /*156f0*/  ISETP.NE.U32.AND P4, PT, R84, RZ, PT ;  /* 0x000000ff5400720c */ /* 0x000fe20003f85070 */
[----:B------:R-:W-:Y:S01]  /*15700*/  IMAD.WIDE R84, R5, 0x4, R142 ;  /* 0x0000000405547825 */ /* 0x000fe200078e028e */
[----:B------:R-:W-:-:S02]  /*15710*/  SGXT.U32 R87, R87, 0x1 ;  /* 0x000000015757781a */ /* 0x000fc40000000000 */
[----:B------:R-:W-:Y:S02]  /*15720*/  SEL R86, R86, RZ, P1 ;  /* 0x000000ff56567207 */ /* 0x000fe40000800000 */
[----:B------:R-:W-:Y:S01]  /*15730*/  LDGSTS.E [R11+-0x70000], desc[UR40][R84.64], P2 ;  /* 0x90000000540b7fae */ /* 0x000fe200091a1028 */
[----:B------:R-:W-:Y:S02]  /*15740*/  LOP3.LUT R87, R87, 0x3e, RZ, 0xfc, !PT ;  /* 0x0000003e57577812 */ /* 0x000fe400078efcff */
[----:B------:R-:W-:Y:S02]  /*15750*/  ISETP.NE.U32.AND P2, PT, R86, RZ, PT ;  /* 0x000000ff5600720c */ /* 0x000fe40003f45070 */
[----:B------:R-:W-:Y:S02]  /*15760*/  SEL R86, RZ, 0x4, P0 ;  /* 0x00000004ff567807 */ /* 0x000fe40000000000 */
[----:B------:R-:W-:Y:S02]  /*15770*/  ISETP.GE.AND P0, PT, R87, UR4, PT ;  /* 0x0000000457007c0c */ /* 0x000fe4000bf06270 */
[----:B------:R-:W-:Y:S01]  /*15780*/  SEL R89, R86, RZ, P5 ;  /* 0x000000ff56597207 */ /* 0x000fe20002800000 */
[----:B------:R-:W-:Y:S01]  /*15790*/  IMAD.WIDE R86, R5, 0x4, R140 ;  /* 0x0000000405567825 */ /* 0x000fe200078e028c */
[----:B------:R-:W-:-:S04]  /*157a0*/  SEL R88, RZ, 0x4, P0 ;  /* 0x00000004ff587807 */ /* 0x000fc80000000000 */
[----:B------:R-:W-:Y:S01]  /*157b0*/  SEL R88, R88, RZ, P5 ;  /* 0x000000ff58587207 */ /* 0x000fe20002800000 */
[----:B------:R-:W-:Y:S01]  /*157c0*/  LDGSTS.E [R11+-0x6fff8], desc[UR40][R86.64], P4 ;  /* 0x90008000560b7fae */ /* 0x000fe2000a1a1028 */
[----:B------:R-:W-:Y:S02]  /*157d0*/  ISETP.GE.AND P4, PT, R90, UR5, PT ;  /* 0x000000055a007c0c */ /* 0x000fe4000bf86270 */
[----:B------:R-:W-:Y:S02]  /*157e0*/  ISETP.NE.U32.AND P5, PT, R88, RZ, PT ;  /* 0x000000ff5800720c */ /* 0x000fe40003fa5070 */
[----:B------:R-:W-:Y:S02]  /*157f0*/  SEL R88, RZ, 0x4, P4 ;  /* 0x00000004ff587807 */ /* 0x000fe40002000000 */
[----:B------:R-:W-:Y:S01]  /*15800*/  ISETP.GE.AND P4, PT, R91, UR5, PT ;  /* 0x000000055b007c0c */ /* 0x000fe2000bf86270 */
[----:B------:R-:W-:Y:S01]  /*15810*/  STL.64 [R1+0x250], R14 ;  /* 0x0002500e01007387 */ /* 0x000fe20000100a00 */
[----:B------:R-:W-:-:S02]  /*15820*/  SEL R88, R88, RZ, P1 ;  /* 0x000000ff58587207 */ /* 0x000fc40000800000 */
[----:B------:R-:W-:Y:S01]  /*15830*/  SEL R92, RZ, 0x4, P4 ;  /* 0x00000004ff5c7807 */ /* 0x000fe20002000000 */
[----:B------:R1:W-:Y:S01]  /*15840*/  STL.64 [R1+0x240], R6 ;  /* 0x0002400601007387 */ /* 0x0003e20000100a00 */
[----:B------:R-:W-:Y:S02]  /*15850*/  ISETP.NE.U32.AND P0, PT, R89, RZ, PT ;  /* 0x000000ff5900720c */ /* 0x000fe40003f05070 */
[----:B------:R-:W-:Y:S01]  /*15860*/  ISETP.NE.U32.AND P4, PT, R88, RZ, PT ;  /* 0x000000ff5800720c */ /* 0x000fe20003f85070 */
[----:B------:R2:W-:Y:S01]  /*15870*/  STL.64 [R1+0x990], R2 ;  /* 0x0009900201007387 */ /* 0x0005e20000100a00 */
[----:B------:R-:W-:-:S03]  /*15880*/  IMAD.WIDE R88, R5, 0x4, R138 ;  /* 0x0000000405587825 */ /* 0x000fc600078e028a */
[----:B------:R-:W-:Y:S04]  /*15890*/  STL.64 [R1+0x960], R12 ;  /* 0x0009600c01007387 */ /* 0x000fe80000100a00 */
[----:B------:R-:W-:Y:S04]  /*158a0*/  STL.64 [R1+0x950], R38 ;  /* 0x0009502601007387 */ /* 0x000fe80000100a00 */
[----:B------:R-:W-:Y:S04]  /*158b0*/  STL.64 [R1+0x958], R84 ;  /* 0x0009585401007387 */ /* 0x000fe80000100a00 */
[----:B------:R-:W-:Y:S04]  /*158c0*/  STL.64 [R1+0x978], R86 ;  /* 0x0009785601007387 */ /* 0x000fe80000100a00 */
[----:B------:R-:W3:Y:S04]  /*158d0*/  LDL.LU.64 R20, [R1+0x1c8] ;  /* 0x0001c80001147983 */ /* 0x000ee80000300a00 */
[----:B------:R-:W-:Y:S04]  /*158e0*/  STL [R1+0x998], R5 ;  /* 0x0009980501007387 */ /* 0x000fe80000100800 */
[----:B------:R4:W-:Y:S04]  /*158f0*/  STL.64 [R1+0x9a0], R88 ;  /* 0x0009a05801007387 */ /* 0x0009e80000100a00 */
[----:B-1----:R-:W3:Y:S01]  /*15900*/  LDL.LU.64 R6, [R1+0x1a8] ;  /* 0x0001a80001067983 */ /* 0x002ee20000300a00 */
[----:B--2---:R-:W1:Y:S01]  /*15910*/  S2R R2, SR_TID.X ;  /* 0x0000000000027919 */ /* 0x004e620000002100 */
[----:B------:R-:W-:Y:S01]  /*15920*/  IMAD.WIDE R90, R5, 0x4, R44 ;  /* 0x00000004055a7825 */ /* 0x000fe200078e022c */
[----:B------:R-:W-:Y:S01]  /*15930*/  SEL R44, R92, RZ, P1 ;  /* 0x000000ff5c2c7207 */ /* 0x000fe20000800000 */
[----:B------:R4:W-:Y:S04]  /*15940*/  LDGSTS.E [R11+-0x6e000], desc[UR40][R88.64], P0 ;  /* 0x92000000580b7fae */ /* 0x0009e800081a1028 */
[----:B------:R2:W-:Y:S01]  /*15950*/  LDGSTS.E [R11+-0x6dff8], desc[UR40][R90.64], P5 ;  /* 0x920080005a0b7fae */ /* 0x0005e2000a9a1028 */
[----:B------:R-:W-:Y:S01]  /*15960*/  ISETP.NE.U32.AND P5, PT, R44, RZ, PT ;  /* 0x000000ff2c00720c */ /* 0x000fe20003fa5070 */
[----:B------:R-:W-:Y:S01]  /*15970*/  IMAD.WIDE R94, R8, 0x4, R40 ;  /* 0x00000004085e7825 */ /* 0x000fe200078e0228 */
[----:B-1----:R-:W-:-:S03]  /*15980*/  SHF.R.U32.HI R93, RZ, 0x6, R2 ;  /* 0x00000006ff5d7819 */ /* 0x002fc60000011602 */
[C---:B------:R-:W-:Y:S01]  /*15990*/  IMAD.WIDE R96, R8.reuse, 0x4, R96 ;  /* 0x0000000408607825 */ /* 0x040fe200078e0260 */
[----:B------:R-:W-:Y:S01]  /*159a0*/  STL.64 [R1+0x9b0], R90 ;  /* 0x0009b05a01007387 */ /* 0x000fe20000100a00 */
[----:B------:R-:W-:Y:S02]  /*159b0*/  SGXT.U32 R93, R93, 0x1 ;  /* 0x000000015d5d781a */ /* 0x000fe40000000000 */
[----:B------:R-:W-:Y:S01]  /*159c0*/  IMAD.WIDE R98, R8, 0x4, R98 ;  /* 0x0000000408627825 */ /* 0x000fe200078e0262 */
[----:B------:R-:W0:Y:S01]  /*159d0*/  LDGDEPBAR ;  /* 0x00000000000079af */ /* 0x000e220000000000 */
[----:B------:R-:W-:-:S04]  /*159e0*/  LOP3.LUT R93, R93, 0x20, RZ, 0xfc, !PT ;  /* 0x000000205d5d7812 */ /* 0x000fc800078efcff */
[----:B------:R-:W-:-:S04]  /*159f0*/  ISETP.GE.AND P0, PT, R93, UR5, PT ;  /* 0x000000055d007c0c */ /* 0x000fc8000bf06270 */
[----:B------:R-:W-:-:S04]  /*15a00*/  SEL R44, RZ, 0x4, P0 ;  /* 0x00000004ff2c7807 */ /* 0x000fc80000000000 */
[----:B------:R-:W-:Y:S01]  /*15a10*/  SEL R197, R44, RZ, P1 ;  /* 0x000000ff2cc57207 */ /* 0x000fe20000800000 */
[----:B------:R-:W-:-:S04]  /*15a20*/  IMAD.WIDE R102, R8, 0x4, R102 ;  /* 0x0000000408667825 */ /* 0x000fc800078e0266 */
[----:B------:R-:W-:Y:S01]  /*15a30*/  STL.64 [R1+0x9b8], R196 ;  /* 0x0009b8c401007387 */ /* 0x000fe20000100a00 */
[----:B------:R-:W-:-:S03]  /*15a40*/  IMAD.WIDE R104, R8, 0x4, R104 ;  /* 0x0000000408687825 */ /* 0x000fc600078e0268 */
[----:B------:R-:W-:Y:S01]  /*15a50*/  STL.64 [R1+0x9c8], R94 ;  /* 0x0009c85e01007387 */ /* 0x000fe20000100a00 */
[----:B------:R-:W-:-:S03]  /*15a60*/  SHF.R.U32.HI R93, RZ, 0x6, R2 ;  /* 0x00000006ff5d7819 */ /* 0x000fc60000011602 */
[----:B------:R1:W-:Y:S01]  /*15a70*/  STL.64 [R1+0x9c0], R96 ;  /* 0x0009c06001007387 */ /* 0x0003e20000100a00 */
[----:B------:R-:W-:-:S03]  /*15a80*/  IMAD.WIDE R138, R8, 0x4, R218 ;  /* 0x00000004088a7825 */ /* 0x000fc600078e02da */
[----:B------:R-:W-:Y:S01]  /*15a90*/  STL.64 [R1+0x9d0], R98 ;  /* 0x0009d06201007387 */ /* 0x000fe20000100a00 */
[----:B------:R-:W-:-:S03]  /*15aa0*/  IMAD.WIDE R140, R8, 0x4, R210 ;  /* 0x00000004088c7825 */ /* 0x000fc600078e02d2 */
[----:B------:R-:W-:Y:S01]  /*15ab0*/  STL.64 [R1+0x9d8], R102 ;  /* 0x0009d86601007387 */ /* 0x000fe20000100a00 */
[----:B------:R-:W-:-:S03]  /*15ac0*/  IMAD.WIDE R142, R8, 0x4, R202 ;  /* 0x00000004088e7825 */ /* 0x000fc600078e02ca */
[----:B------:R1:W-:Y:S01]  /*15ad0*/  STL.64 [R1+0x9e0], R104 ;  /* 0x0009e06801007387 */ /* 0x0003e20000100a00 */
[----:B------:R-:W-:-:S03]  /*15ae0*/  IMAD.WIDE R146, R8, 0x4, R160 ;  /* 0x0000000408927825 */ /* 0x000fc600078e02a0 */
[----:B------:R-:W2:Y:S01]  /*15af0*/  LDL.LU.64 R218, [R1+0xaa0] ;  /* 0x000aa00001da7983 */ /* 0x000ea20000300a00 */
[----:B------:R-:W-:Y:S01]  /*15b00*/  SGXT.U32 R93, R93, 0x1 ;  /* 0x000000015d5d781a */ /* 0x000fe20000000000 */
[C---:B------:R-:W-:Y:S02]  /*15b10*/  IMAD.WIDE R148, R8.reuse, 0x4, R192 ;  /* 0x0000000408947825 */ /* 0x040fe400078e02c0 */
[----:B------:R-:W2:Y:S02]  /*15b20*/  LDL.LU.64 R210, [R1+0xa98] ;  /* 0x000a980001d27983 */ /* 0x000ea40000300a00 */
[C---:B------:R-:W-:Y:S02]  /*15b30*/  IMAD.WIDE R150, R8.reuse, 0x4, R168 ;  /* 0x0000000408967825 */ /* 0x040fe400078e02a8 */
[----:B------:R-:W2:Y:S02]  /*15b40*/  LDL.LU.64 R202, [R1+0xa90] ;  /* 0x000a900001ca7983 */ /* 0x000ea40000300a00 */
[----:B------:R-:W-:-:S02]  /*15b50*/  IMAD.WIDE R154, R8, 0x4, R176 ;  /* 0x00000004089a7825 */ /* 0x000fc400078e02b0 */
[----:B------:R-:W2:Y:S01]  /*15b60*/  LDL.LU.64 R160, [R1+0xa88] ;  /* 0x000a880001a07983 */ /* 0x000ea20000300a00 */
[----:B------:R-:W-:Y:S01]  /*15b70*/  LOP3.LUT R93, R93, 0x22, RZ, 0xfc, !PT ;  /* 0x000000225d5d7812 */ /* 0x000fe200078efcff */
[----:B------:R-:W-:Y:S02]  /*15b80*/  IMAD.WIDE R156, R8, 0x4, R184 ;  /* 0x00000004089c7825 */ /* 0x000fe400078e02b8 */
[----:B------:R-:W2:Y:S04]  /*15b90*/  LDL.LU.64 R192, [R1+0xa80] ;  /* 0x000a800001c07983 */ /* 0x000ea80000300a00 */
[----:B------:R-:W2:Y:S04]  /*15ba0*/  LDL.LU.64 R168, [R1+0xa78] ;  /* 0x000a780001a87983 */ /* 0x000ea80000300a00 */
[----:B------:R-:W2:Y:S04]  /*15bb0*/  LDL.LU.64 R176, [R1+0xa70] ;  /* 0x000a700001b07983 */ /* 0x000ea80000300a00 */
[----:B------:R-:W2:Y:S01]  /*15bc0*/  LDL.LU.64 R184, [R1+0xa68] ;  /* 0x000a680001b87983 */ /* 0x000ea20000300a00 */
[----:B------:R-:W-:-:S03]  /*15bd0*/  ISETP.GE.AND P0, PT, R93, UR5, PT ;  /* 0x000000055d007c0c */ /* 0x000fc6000bf06270 */
[----:B------:R-:W2:Y:S01]  /*15be0*/  LDL.LU.64 R2, [R1+0x78] ;  /* 0x0000780001027983 */ /* 0x000ea20000300a00 */
[----:B------:R-:W-:-:S03]  /*15bf0*/  IMAD.WIDE R92, R8, 0x4, R42 ;  /* 0x00000004085c7825 */ /* 0x000fc600078e022a */
[----:B------:R-:W1:Y:S01]  /*15c00*/  LDL.LU.64 R14, [R1+0x70] ;  /* 0x00007000010e7983 */ /* 0x000e620000300a00 */
[----:B------:R-:W-:-:S03]  /*15c10*/  IMAD.WIDE R44, R8, 0x4, R116 ;  /* 0x00000004082c7825 */ /* 0x000fc600078e0274 */
[----:B------:R-:W2:Y:S01]  /*15c20*/  LDL.LU.64 R16, [R1+0x58] ;  /* 0x0000580001107983 */ /* 0x000ea20000300a00 */
[----:B------:R-:W-:-:S03]  /*15c30*/  IMAD.WIDE R42, R8, 0x4, R248 ;  /* 0x00000004082a7825 */ /* 0x000fc600078e02f8 */
[----:B------:R-:W-:Y:S01]  /*15c40*/  LDGSTS.E [R10+0x40000], desc[UR40][R92.64], P3 ;  /* 0x400000005c0a7fae */ /* 0x000fe200099a1028 */
[----:B------:R-:W-:-:S04]  /*15c50*/  IMAD.WIDE R40, R8, 0x4, R226 ;  /* 0x0000000408287825 */ /* 0x000fc800078e02e2 */
[----:B----4-:R-:W-:-:S04]  /*15c60*/  IMAD.WIDE R88, R8, 0x4, R56 ;  /* 0x0000000408587825 */ /* 0x010fc800078e0238 */
[----:B------:R-:W-:-:S04]  /*15c70*/  IMAD.WIDE R86, R8, 0x4, R80 ;  /* 0x0000000408567825 */ /* 0x000fc800078e0250 */
[C---:B---3--:R-:W-:Y:S02]  /*15c80*/  IMAD.WIDE R144, R8.reuse, 0x4, R20 ;  /* 0x0000000408907825 */ /* 0x048fe400078e0214 */
[----:B------:R-:W3:Y:S04]  /*15c90*/  LDL.LU.64 R20, [R1+0x38] ;  /* 0x0000380001147983 */ /* 0x000ee80000300a00 */
[----:B------:R-:W4:Y:S04]  /*15ca0*/  LDL.LU.64 R116, [R1+0xa60] ;  /* 0x000a600001747983 */ /* 0x000f280000300a00 */
[----:B------:R-:W4:Y:S01]  /*15cb0*/  LDL.LU.64 R248, [R1+0xa58] ;  /* 0x000a580001f87983 */ /* 0x000f220000300a00 */
[----:B------:R-:W-:-:S03]  /*15cc0*/  IMAD.WIDE R152, R8, 0x4, R6 ;  /* 0x0000000408987825 */ /* 0x000fc600078e0206 */
[----:B------:R-:W4:Y:S04]  /*15cd0*/  LDL.LU.64 R6, [R1+0x18] ;  /* 0x0000180001067983 */ /* 0x000f280000300a00 */
[----:B------:R-:W4:Y:S04]  /*15ce0*/  LDL.LU.64 R226, [R1+0xa50] ;  /* 0x000a500001e27983 */ /* 0x000f280000300a00 */
[----:B------:R-:W4:Y:S04]  /*15cf0*/  LDL.LU.64 R56, [R1+0xa48] ;  /* 0x000a480001387983 */ /* 0x000f280000300a00 */
[----:B------:R-:W4:Y:S01]  /*15d00*/  LDL.LU.64 R80, [R1+0xa40] ;  /* 0x000a400001507983 */ /* 0x000f220000300a00 */
[----:B------:R-:W-:-:S03]  /*15d10*/  IMAD.WIDE R4, R8, 0x4, R26 ;  /* 0x0000000408047825 */ /* 0x000fc600078e021a */
[----:B------:R-:W-:Y:S01]  /*15d20*/  STL.64 [R1+0x90], R88 ;  /* 0x0000905801007387 */ /* 0x000fe20000100a00 */
[----:B------:R-:W-:-:S04]  /*15d30*/  IMAD.WIDE R84, R8, 0x4, R32 ;  /* 0x0000000408547825 */ /* 0x000fc800078e0220 */
[----:B------:R-:W-:-:S04]  /*15d40*/  IMAD.WIDE R38, R8, 0x4, R64 ;  /* 0x0000000408267825 */ /* 0x000fc800078e0240 */
[----:B------:R-:W-:-:S04]  /*15d50*/  IMAD.WIDE R12, R8, 0x4, R242 ;  /* 0x00000004080c7825 */ /* 0x000fc800078e02f2 */
[----:B--2---:R-:W-:-:S04]  /*15d60*/  IMAD.WIDE R2, R8, 0x4, R2 ;  /* 0x0000000408027825 */ /* 0x004fc800078e0202 */
[C---:B-1----:R-:W-:Y:S01]  /*15d70*/  IMAD.WIDE R96, R8.reuse, 0x4, R14 ;  /* 0x0000000408607825 */ /* 0x042fe200078e020e */
[----:B------:R1:W-:Y:S04]  /*15d80*/  STL.64 [R1+0x80], R2 ;  /* 0x0000800201007387 */ /* 0x0003e80000100a00 */
[----:B------:R-:W2:Y:S01]  /*15d90*/  LDL.LU.64 R26, [R1+0xa38] ;  /* 0x000a3800011a7983 */ /* 0x000ea20000300a00 */
[----:B------:R-:W-:-:S03]  /*15da0*/  IMAD.WIDE R104, R8, 0x4, R16 ;  /* 0x0000000408687825 */ /* 0x000fc600078e0210 */
[----:B------:R-:W-:Y:S04]  /*15db0*/  STL.64 [R1+0x88], R86 ;  /* 0x0000885601007387 */ /* 0x000fe80000100a00 */
[----:B------:R-:W-:Y:S01]  /*15dc0*/  STL.64 [R1+0x78], R96 ;  /* 0x0000786001007387 */ /* 0x000fe20000100a00 */
[----:B-1----:R-:W-:-:S03]  /*15dd0*/  IMAD.WIDE R2, R8, 0x4, R72 ;  /* 0x0000000408027825 */ /* 0x002fc600078e0248 */
[----:B------:R-:W2:Y:S04]  /*15de0*/  LDL.LU.64 R32, [R1+0xa30] ;  /* 0x000a300001207983 */ /* 0x000ea80000300a00 */
[----:B------:R-:W-:Y:S01]  /*15df0*/  STL.64 [R1+0x70], R4 ;  /* 0x0000700401007387 */ /* 0x000fe20000100a00 */
[----:B------:R-:W-:-:S04]  /*15e00*/  IMAD.WIDE R16, R8, 0x4, R250 ;  /* 0x0000000408107825 */ /* 0x000fc800078e02fa */
[----:B------:R-:W-:-:S04]  /*15e10*/  IMAD.WIDE R14, R8, 0x4, R234 ;  /* 0x00000004080e7825 */ /* 0x000fc800078e02ea */
[----:B---3--:R-:W-:-:S04]  /*15e20*/  IMAD.WIDE R102, R8, 0x4, R20 ;  /* 0x0000000408667825 */ /* 0x008fc800078e0214 */
[----:B------:R-:W-:-:S04]  /*15e30*/  IMAD.WIDE R20, R8, 0x4, R222 ;  /* 0x0000000408147825 */ /* 0x000fc800078e02de */
[C---:B----4-:R-:W-:Y:S02]  /*15e40*/  IMAD.WIDE R196, R8.reuse, 0x4, R80 ;  /* 0x0000000408c47825 */ /* 0x050fe400078e0250 */
[----:B------:R-:W3:Y:S04]  /*15e50*/  LDL.LU.64 R80, [R1+0xa28] ;  /* 0x000a280001507983 */ /* 0x000ee80000300a00 */
[----:B------:R-:W4:Y:S04]  /*15e60*/  LDL.LU.64 R72, [R1+0xa20] ;  /* 0x000a200001487983 */ /* 0x000f280000300a00 */
[----:B------:R1:W-:Y:S01]  /*15e70*/  STL.64 [R1+0x60], R104 ;  /* 0x0000606801007387 */ /* 0x0003e20000100a00 */
[----:B------:R-:W-:-:S03]  /*15e80*/  IMAD.WIDE R90, R8, 0x4, R56 ;  /* 0x00000004085a7825 */ /* 0x000fc600078e0238 */
[----:B------:R-:W-:Y:S04]  /*15e90*/  STL.64 [R1+0x68], R84 ;  /* 0x0000685401007387 */ /* 0x000fe80000100a00 */
[----:B------:R-:W2:Y:S04]  /*15ea0*/  LDL.LU.64 R64, [R1+0xa18] ;  /* 0x000a180001407983 */ /* 0x000ea80000300a00 */
[----:B------:R-:W-:Y:S04]  /*15eb0*/  STL.64 [R1+0x58], R196 ;  /* 0x000058c401007387 */ /* 0x000fe80000100a00 */
[----:B------:R-:W-:Y:S04]  /*15ec0*/  STL.64 [R1+0x50], R2 ;  /* 0x0000500201007387 */ /* 0x000fe80000100a00 */
[----:B------:R-:W2:Y:S04]  /*15ed0*/  LDL.LU.64 R56, [R1+0xa10] ;  /* 0x000a100001387983 */ /* 0x000ea80000300a00 */
[----:B------:R-:W2:Y:S01]  /*15ee0*/  LDL.LU.64 R222, [R1+0xa08] ;  /* 0x000a080001de7983 */ /* 0x000ea20000300a00 */
[----:B------:R-:W-:-:S03]  /*15ef0*/  IMAD.WIDE R98, R8, 0x4, R6 ;  /* 0x0000000408627825 */ /* 0x000fc600078e0206 */
[----:B------:R1:W-:Y:S01]  /*15f00*/  STL.64 [R1+0x40], R102 ;  /* 0x0000406601007387 */ /* 0x0003e20000100a00 */
[----:B------:R-:W-:-:S03]  /*15f10*/  IMAD.WIDE R6, R8, 0x4, R226 ;  /* 0x0000000408067825 */ /* 0x000fc600078e02e2 */
[----:B------:R-:W-:Y:S04]  /*15f20*/  STL.64 [R1+0x48], R38 ;  /* 0x0000482601007387 */ /* 0x000fe80000100a00 */
[----:B------:R-:W2:Y:S04]  /*15f30*/  LDL.LU.64 R250, [R1+0xa00] ;  /* 0x000a000001fa7983 */ /* 0x000ea80000300a00 */
[----:B------:R-:W-:Y:S04]  /*15f40*/  STL.64 [R1+0x38], R90 ;  /* 0x0000385a01007387 */ /* 0x000fe80000100a00 */
[----:B------:R-:W-:Y:S04]  /*15f50*/  STL.64 [R1+0x30], R20 ;  /* 0x0000301401007387 */ /* 0x000fe80000100a00 */
[----:B------:R-:W3:Y:S04]  /*15f60*/  LDL.LU.64 R226, [R1+0x9f8] ;  /* 0x0009f80001e27983 */ /* 0x000ee80000300a00 */
[----:B------:R-:W3:Y:S04]  /*15f70*/  LDL.LU.64 R242, [R1+0x9f0] ;  /* 0x0009f00001f27983 */ /* 0x000ee80000300a00 */
[----:B------:R1:W-:Y:S04]  /*15f80*/  STL.64 [R1+0x20], R98 ;  /* 0x0000206201007387 */ /* 0x0003e80000100a00 */
[----:B------:R-:W-:Y:S04]  /*15f90*/  STL.64 [R1+0x28], R16 ;  /* 0x0000281001007387 */ /* 0x000fe80000100a00 */
[----:B------:R-:W4:Y:S04]  /*15fa0*/  LDL.LU.64 R234, [R1+0x9e8] ;  /* 0x0009e80001ea7983 */ /* 0x000f280000300a00 */
[----:B------:R-:W-:Y:S04]  /*15fb0*/  STL.64 [R1+0x18], R6 ;  /* 0x0000180601007387 */ /* 0x000fe80000100a00 */
[----:B------:R-:W-:Y:S01]  /*15fc0*/  STL.64 [R1+0x10], R12 ;  /* 0x0000100c01007387 */ /* 0x000fe20000100a00 */
[----:B--2---:R-:W-:-:S04]  /*15fd0*/  IMAD.WIDE R94, R8, 0x4, R250 ;  /* 0x00000004085e7825 */ /* 0x004fc800078e02fa */
[----:B------:R-:W-:-:S04]  /*15fe0*/  IMAD.WIDE R250, R8, 0x4, R248 ;  /* 0x0000000408fa7825 */ /* 0x000fc800078e02f8 */
[----:B------:R-:W-:-:S04]  /*15ff0*/  IMAD.WIDE R248, R8, 0x4, R246 ;  /* 0x0000000408f87825 */ /* 0x000fc800078e02f6 */
[----:B------:R-:W-:-:S04]  /*16000*/  IMAD.WIDE R246, R8, 0x4, R244 ;  /* 0x0000000408f67825 */ /* 0x000fc800078e02f4 */
[----:B---3--:R-:W-:-:S04]  /*16010*/  IMAD.WIDE R244, R8, 0x4, R242 ;  /* 0x0000000408f47825 */ /* 0x008fc800078e02f2 */
[----:B------:R-:W-:-:S04]  /*16020*/  IMAD.WIDE R242, R8, 0x4, R240 ;  /* 0x0000000408f27825 */ /* 0x000fc800078e02f0 */
[----:B------:R-:W-:-:S04]  /*16030*/  IMAD.WIDE R240, R8, 0x4, R238 ;  /* 0x0000000408f07825 */ /* 0x000fc800078e02ee */
[----:B------:R-:W-:-:S04]  /*16040*/  IMAD.WIDE R238, R8, 0x4, R236 ;  /* 0x0000000408ee7825 */ /* 0x000fc800078e02ec */
[----:B----4-:R-:W-:-:S04]  /*16050*/  IMAD.WIDE R236, R8, 0x4, R234 ;  /* 0x0000000408ec7825 */ /* 0x010fc800078e02ea */
[----:B------:R-:W-:-:S04]  /*16060*/  IMAD.WIDE R234, R8, 0x4, R232 ;  /* 0x0000000408ea7825 */ /* 0x000fc800078e02e8 */
[C---:B------:R-:W-:Y:S01]  /*16070*/  IMAD.WIDE R232, R8.reuse, 0x4, R230 ;  /* 0x0000000408e87825 */ /* 0x040fe200078e02e6 */
[----:B------:R2:W-:Y:S03]  /*16080*/  STL.64 [R1], R94 ;  /* 0x0000005e01007387 */ /* 0x0005e60000100a00 */
[C---:B------:R-:W-:Y:S01]  /*16090*/  IMAD.WIDE R230, R8.reuse, 0x4, R228 ;  /* 0x0000000408e67825 */ /* 0x040fe200078e02e4 */
[----:B------:R3:W-:Y:S03]  /*160a0*/  STL.64 [R1+0x8], R14 ;  /* 0x0000080e01007387 */ /* 0x0007e60000100a00 */
[----:B------:R-:W-:-:S04]  /*160b0*/  IMAD.WIDE R228, R8, 0x4, R226 ;  /* 0x0000000408e47825 */ /* 0x000fc800078e02e2 */
[----:B------:R-:W-:-:S04]  /*160c0*/  IMAD.WIDE R226, R8, 0x4, R224 ;  /* 0x0000000408e27825 */ /* 0x000fc800078e02e0 */
[----:B------:R-:W-:-:S04]  /*160d0*/  IMAD.WIDE R224, R8, 0x4, R36 ;  /* 0x0000000408e07825 */ /* 0x000fc800078e0224 */
[C---:B------:R-:W-:Y:S02]  /*160e0*/  IMAD.WIDE R36, R8.reuse, 0x4, R222 ;  /* 0x0000000408247825 */ /* 0x040fe400078e02de */
[----:B------:R-:W4:Y:S02]  /*160f0*/  LDL.64 R222, [R1+0x80] ;  /* 0x0000800001de7983 */ /* 0x000f240000100a00 */
[----:B------:R-:W-:-:S04]  /*16100*/  IMAD.WIDE R100, R8, 0x4, R100 ;  /* 0x0000000408647825 */ /* 0x000fc800078e0264 */
[C---:B------:R-:W-:Y:S01]  /*16110*/  IMAD.WIDE R108, R8.reuse, 0x4, R108 ;  /* 0x00000004086c7825 */ /* 0x040fe200078e026c */
[----:B------:R-:W-:Y:S03]  /*16120*/  LDGSTS.E [R10+0x40400], desc[UR40][R100.64], P3 ;  /* 0x40400000640a7fae */ /* 0x000fe600099a1028 */
        /* <DEDUP_REMOVED lines=23> */
[----:B------:R-:W-:Y:S04]  /*162a0*/  LDGSTS.E [R10+0x43400], desc[UR40][R218.64], P3 ;  /* 0x43400000da0a7fae */ /* 0x000fe800099a1028 */
[----:B------:R-:W-:Y:S04]  /*162b0*/  LDGSTS.E [R10+0x43800], desc[UR40][R128.64], P3 ;  /* 0x43800000800a7fae */ /* 0x000fe800099a1028 */
[----:B------:R-:W-:Y:S04]  /*162c0*/  LDGSTS.E [R10+0x43c00], desc[UR40][R122.64], P3 ;  /* 0x43c000007a0a7fae */ /* 0x000fe800099a1028 */
[----:B------:R-:W-:Y:S04]  /*162d0*/  LDGSTS.E [R10+0x44000], desc[UR40][R116.64], P3 ;  /* 0x44000000740a7fae */ /* 0x000fe800099a1028 */
[----:B----4-:R-:W-:Y:S04]  /*162e0*/  LDGSTS.E [R10+0x44400], desc[UR40][R222.64], P3 ;  /* 0x44400000de0a7fae */ /* 0x010fe800099a1028 */
[----:B------:R-:W-:Y:S04]  /*162f0*/  LDGSTS.E [R10+0x44800], desc[UR40][R104.64], P3 ;  /* 0x44800000680a7fae */ /* 0x000fe800099a1028 */
[----:B------:R-:W-:Y:S04]  /*16300*/  LDGSTS.E [R10+0x44c00], desc[UR40][R102.64], P3 ;  /* 0x44c00000660a7fae */ /* 0x000fe800099a1028 */
[----:B------:R-:W-:Y:S04]  /*16310*/  LDGSTS.E [R10+0x45000], desc[UR40][R98.64], P3 ;  /* 0x45000000620a7fae */ /* 0x000fe800099a1028 */
[----:B-1----:R-:W4:Y:S04]  /*16320*/  LDL.LU.64 R104, [R1+0x9e0] ;  /* 0x0009e00001687983 */ /* 0x002f280000300a00 */
[----:B------:R-:W3:Y:S04]  /*16330*/  LDL.LU.64 R102, [R1+0x9d8] ;  /* 0x0009d80001667983 */ /* 0x000ee80000300a00 */
[----:B------:R-:W3:Y:S04]  /*16340*/  LDL.LU.64 R98, [R1+0x9d0] ;  /* 0x0009d00001627983 */ /* 0x000ee80000300a00 */
[----:B------:R-:W-:Y:S01]  /*16350*/  LDGSTS.E [R10+0x45400], desc[UR40][R94.64], P3 ;  /* 0x454000005e0a7fae */ /* 0x000fe200099a1028 */
[----:B------:R-:W-:-:S03]  /*16360*/  IMAD.WIDE R56, R8, 0x4, R56 ;  /* 0x0000000408387825 */ /* 0x000fc600078e0238 */
[----:B------:R-:W-:Y:S01]  /*16370*/  LDGSTS.E [R10+0x45800], desc[UR40][R244.64], P3 ;  /* 0x45800000f40a7fae */ /* 0x000fe200099a1028 */
[----:B------:R-:W-:-:S03]  /*16380*/  IMAD.WIDE R64, R8, 0x4, R64 ;  /* 0x0000000408407825 */ /* 0x000fc600078e0240 */
[----:B------:R-:W-:Y:S04]  /*16390*/  LDGSTS.E [R10+0x45c00], desc[UR40][R236.64], P3 ;  /* 0x45c00000ec0a7fae */ /* 0x000fe800099a1028 */
[----:B--2---:R-:W2:Y:S01]  /*163a0*/  LDL.LU.64 R94, [R1+0x9c8] ;  /* 0x0009c800015e7983 */ /* 0x004ea20000300a00 */
        /* <DEDUP_REMOVED lines=24> */
[----:B--2---:R-:W-:Y:S04]  /*16530*/  LDGSTS.E [R9+0x40100], desc[UR40][R94.64], P3 ;  /* 0x401000005e097fae */ /* 0x004fe800099a1028 */
        /* <DEDUP_REMOVED lines=17> */
[----:B------:R1:W-:Y:S04]  /*16650*/  LDGSTS.E [R9+0x44900], desc[UR40][R196.64], P3 ;  /* 0x44900000c4097fae */ /* 0x0003e800099a1028 */
[----:B------:R-:W-:Y:S04]  /*16660*/  LDGSTS.E [R9+0x44d00], desc[UR40][R90.64], P3 ;  /* 0x44d000005a097fae */ /* 0x000fe800099a1028 */
[----:B------:R-:W2:Y:S04]  /*16670*/  LDL.LU.64 R96, [R1+0x9c0] ;  /* 0x0009c00001607983 */ /* 0x000ea80000300a00 */
[----:B------:R-:W3:Y:S04]  /*16680*/  LDL.LU.64 R196, [R1+0x9b8] ;  /* 0x0009b80001c47983 */ /* 0x000ee80000300a00 */
[----:B------:R-:W2:Y:S04]  /*16690*/  LDL.LU.64 R90, [R1+0x9b0] ;  /* 0x0009b000015a7983 */ /* 0x000ea80000300a00 */
[----:B------:R-:W-:Y:S01]  /*166a0*/  LDGSTS.E [R9+0x45100], desc[UR40][R6.64], P3 ;  /* 0x4510000006097fae */ /* 0x000fe200099a1028 */
[----:B------:R-:W-:-:S03]  /*166b0*/  IMAD.WIDE R50, R8, 0x4, R50 ;  /* 0x0000000408327825 */ /* 0x000fc600078e0232 */
[----:B------:R-:W-:Y:S01]  /*166c0*/  LDGSTS.E [R9+0x45500], desc[UR40][R250.64], P3 ;  /* 0x45500000fa097fae */ /* 0x000fe200099a1028 */
[----:B------:R-:W-:-:S03]  /*166d0*/  IMAD.WIDE R58, R8, 0x4, R58 ;  /* 0x00000004083a7825 */ /* 0x000fc600078e023a */
[----:B------:R-:W-:Y:S04]  /*166e0*/  LDGSTS.E [R9+0x45900], desc[UR40][R242.64], P3 ;  /* 0x45900000f2097fae */ /* 0x000fe800099a1028 */
[----:B------:R-:W2:Y:S01]  /*166f0*/  LDL.LU.64 R6, [R1+0x9a8] ;  /* 0x0009a80001067983 */ /* 0x000ea20000300a00 */
        /* <DEDUP_REMOVED lines=82> */
[----:B------:R-:W4:Y:S04]  /*16c20*/  LDL.LU R5, [R1+0x998] ;  /* 0x0009980001057983 */ /* 0x000f280000300800 */
[----:B------:R-:W-:Y:S04]  /*16c30*/  LDGSTS.E [R6+0x41f00], desc[UR40][R174.64], P3 ;  /* 0x41f00000ae067fae */ /* 0x000fe800099a1028 */
[----:B------:R-:W2:Y:S04]  /*16c40*/  LDL.LU.64 R2, [R1+0x990] ;  /* 0x0009900001027983 */ /* 0x000ea80000300a00 */
[----:B------:R-:W-:Y:S04]  /*16c50*/  LDGSTS.E [R6+0x42300], desc[UR40][R182.64], P3 ;  /* 0x42300000b6067fae */ /* 0x000fe800099a1028 */
[----:B------:R-:W4:Y:S04]  /*16c60*/  LDL.LU.64 R20, [R1+0x988] ;  /* 0x0009880001147983 */ /* 0x000f280000300a00 */
[----:B------:R-:W-:Y:S04]  /*16c70*/  LDGSTS.E [R6+0x42700], desc[UR40][R190.64], P3 ;  /* 0x42700000be067fae */ /* 0x000fe800099a1028 */
[----:B------:R-:W4:Y:S04]  /*16c80*/  LDL.LU.64 R12, [R1+0x248] ;  /* 0x00024800010c7983 */ /* 0x000f280000300a00 */
        /* <DEDUP_REMOVED lines=11> */
[----:B------:R2:W-:Y:S01]  /*16d40*/  LDGSTS.E [R6+0x45300], desc[UR40][R14.64], P3 ;  /* 0x453000000e067fae */ /* 0x0005e200099a1028 */
[----:B------:R-:W-:-:S03]  /*16d50*/  IMAD.WIDE R54, R8, 0x4, R54 ;  /* 0x0000000408367825 */ /* 0x000fc600078e0236 */
[----:B------:R-:W-:Y:S04]  /*16d60*/  LDGSTS.E [R6+0x45700], desc[UR40][R246.64], P3 ;  /* 0x45700000f6067fae */ /* 0x000fe800099a1028 */
[----:B------:R-:W4:Y:S04]  /*16d70*/  LDL.LU.64 R16, [R1+0x310] ;  /* 0x0003100001107983 */ /* 0x000f280000300a00 */
[----:B------:R-:W4:Y:S01]  /*16d80*/  LDL.LU.64 R38, [R1+0x258] ;  /* 0x0002580001267983 */ /* 0x000f220000300a00 */
        /* <DEDUP_REMOVED lines=15> */
[----:B------:R-:W-:Y:S04]  /*16e80*/  LDGSTS.E [R6+0x47f00], desc[UR40][R46.64], P3 ;  /* 0x47f000002e067fae */ /* 0x000fe800099a1028 */
[----:B------:R-:W0:Y:S01]  /*16e90*/  LDGDEPBAR ;  /* 0x00000000000079af */ /* 0x000e220000000000 */
[----:B---3--:R-:W-:-:S02]  /*16ea0*/  ISETP.NE.U32.AND P3, PT, R197, RZ, PT ;  /* 0x000000ffc500720c */ /* 0x008fc40003f65070 */
[----:B-1----:R-:W-:-:S04]  /*16eb0*/  SEL R197, RZ, 0x4, P0 ;  /* 0x00000004ffc57807 */ /* 0x002fc80000000000 */
[----:B------:R-:W-:Y:S02]  /*16ec0*/  SEL R197, R197, RZ, P1 ;  /* 0x000000ffc5c57207 */ /* 0x000fe40000800000 */
[----:B--2---:R-:W-:-:S04]  /*16ed0*/  LOP3.LUT R15, R2, 0x4, RZ, 0xfc, !PT ;  /* 0x00000004020f7812 */ /* 0x004fc800078efcff */
[----:B------:R-:W-:Y:S01]  /*16ee0*/  ISETP.GE.AND P0, PT, R15, UR5, PT ;  /* 0x000000050f007c0c */ /* 0x000fe2000bf06270 */
[----:B----4-:R-:W-:Y:S01]  /*16ef0*/  IMAD.WIDE R222, R5, 0x4, R12 ;  /* 0x0000000405de7825 */ /* 0x010fe200078e020c */
[----:B------:R-:W-:Y:S06]  /*16f00*/  BAR.SYNC.DEFER_BLOCKING 0x0 ;  /* 0x0000000000007b1d */ /* 0x000fec0000010000 */
[----:B------:R-:W2:Y:S04]  /*16f10*/  LDL.LU.64 R4, [R1+0x270] ;  /* 0x0002700001047983 */ /* 0x000ea80000300a00 */
[----:B------:R-:W3:Y:S04]  /*16f20*/  LDL.LU.64 R84, [R1+0x308] ;  /* 0x0003080001547983 */ /* 0x000ee80000300a00 */
[----:B------:R1:W-:Y:S04]  /*16f30*/  STL.64 [R1+0x8f8], R222 ;  /* 0x0008f8de01007387 */ /* 0x0003e80000100a00 */
[----:B------:R-:W4:Y:S04]  /*16f40*/  LDL.LU.64 R14, [R1+0x300] ;  /* 0x00030000010e7983 */ /* 0x000f280000300a00 */
[----:B------:R-:W-:Y:S01]  /*16f50*/  @!PT LDS RZ, [RZ] ;  /* 0x00000000fffff984 */ /* 0x000fe20000000800 */
[----:B------:R-:W-:Y:S01]  /*16f60*/  @!PT LDS RZ, [RZ] ;  /* 0x00000000fffff984 */ /* 0x000fe20000000800 */
[----:B------:R-:W-:Y:S01]  /*16f70*/  @!PT LDS RZ, [RZ] ;  /* 0x00000000fffff984 */ /* 0x000fe20000000800 */
[----:B------:R1:W-:Y:S01]  /*16f80*/  LDGSTS.E [R21+-0x6c000], desc[UR40][R222.64], P2 ;  /* 0x94000000de157fae */ /* 0x0003e200091a1028 */
[----:B------:R-:W-:-:S02]  /*16f90*/  ISETP.NE.U32.AND P2, PT, R197, RZ, PT ;  /* 0x000000ffc500720c */ /* 0x000fc40003f45070 */
[----:B------:R-:W-:Y:S01]  /*16fa0*/  SEL R197, RZ, 0x4, P0 ;  /* 0x00000004ffc57807 */ /* 0x000fe20000000000 */
[----:B------:R-:W4:Y:S01]  /*16fb0*/  LDL.LU.64 R12, [R1+0x2f0] ;  /* 0x0002f000010c7983 */ /* 0x000f220000300a00 */
[----:B------:R-:W-:Y:S02]  /*16fc0*/  ISETP.GE.AND P0, PT, R252, UR5, PT ;  /* 0x00000005fc007c0c */ /* 0x000fe4000bf06270 */
[----:B------:R-:W-:Y:S01]  /*16fd0*/  SEL R197, R197, RZ, P1 ;  /* 0x000000ffc5c57207 */ /* 0x000fe20000800000 */
[----:B-1----:R-:W-:Y:S01]  /*16fe0*/  IMAD.SHL.U32 R223, R196, 0x40, RZ ;  /* 0x00000040c4df7824 */ /* 0x002fe200078e00ff */
[----:B------:R-:W-:Y:S02]  /*16ff0*/  SEL R252, RZ, 0x4, P0 ;  /* 0x00000004fffc7807 */ /* 0x000fe40000000000 */
[----:B------:R-:W-:Y:S02]  /*17000*/  ISETP.NE.U32.AND P0, PT, R197, RZ, PT ;  /* 0x000000ffc500720c */ /* 0x000fe40003f05070 */
[----:B------:R-:W-:Y:S01]  /*17010*/  SEL R197, R252, RZ, P1 ;  /* 0x000000fffcc57207 */ /* 0x000fe20000800000 */
[----:B------:R-:W-:Y:S01]  /*17020*/  IMAD.WIDE R86, R223, 0x4, R16 ;  /* 0x00000004df567825 */ /* 0x000fe200078e0210 */
[----:B------:R-:W-:-:S03]  /*17030*/  LOP3.LUT R17, R2, 0x24, RZ, 0xfc, !PT ;  /* 0x0000002402117812 */ /* 0x000fc600078efcff */
[----:B------:R-:W-:Y:S01]  /*17040*/  IMAD.WIDE R38, R223, 0x4, R38 ;  /* 0x00000004df267825 */ /* 0x000fe200078e0226 */
[----:B------:R2:W-:Y:S01]  /*17050*/  LDGSTS.E [R21+-0x6bff8], desc[UR40][R86.64], P5 ;  /* 0x9400800056157fae */ /* 0x0005e2000a9a1028 */
[----:B------:R-:W-:Y:S02]  /*17060*/  ISETP.GE.AND P5, PT, R17, UR5, PT ;  /* 0x0000000511007c0c */ /* 0x000fe4000bfa6270 */
[----:B------:R-:W-:Y:S01]  /*17070*/  LOP3.LUT R17, R2, 0x26, RZ, 0xfc, !PT ;  /* 0x0000002602117812 */ /* 0x000fe200078efcff */
[----:B------:R-:W-:Y:S01]  /*17080*/  LDGSTS.E [R21+-0x6a000], desc[UR40][R38.64], P3 ;  /* 0x9600000026157fae */ /* 0x000fe200099a1028 */
[----:B------:R-:W-:Y:S02]  /*17090*/  ISETP.NE.U32.AND P3, PT, R197, RZ, PT ;  /* 0x000000ffc500720c */ /* 0x000fe40003f65070 */
[----:B------:R-:W-:Y:S01]  /*170a0*/  SEL R197, RZ, 0x4, P5 ;  /* 0x00000004ffc57807 */ /* 0x000fe20002800000 */
[----:B------:R-:W-:Y:S01]  /*170b0*/  STL.64 [R1+0x118], R86 ;  /* 0x0001185601007387 */ /* 0x000fe20000100a00 */
[----:B------:R-:W-:-:S03]  /*170c0*/  ISETP.GE.AND P5, PT, R17, UR5, PT ;  /* 0x0000000511007c0c */ /* 0x000fc6000bfa6270 */
[----:B------:R1:W-:Y:S04]  /*170d0*/  STL.64 [R1+0x128], R38 ;  /* 0x0001282601007387 */ /* 0x0003e80000100a00 */
[----:B------:R-:W4:Y:S01]  /*170e0*/  LDL.LU.64 R16, [R1+0x2e8] ;  /* 0x0002e80001107983 */ /* 0x000f220000300a00 */
[----:B------:R-:W-:Y:S02]  /*170f0*/  SEL R197, R197, RZ, P1 ;  /* 0x000000ffc5c57207 */ /* 0x000fe40000800000 */
[----:B------:R-:W-:Y:S02]  /*17100*/  SEL R252, RZ, 0x4, P5 ;  /* 0x00000004fffc7807 */ /* 0x000fe40002800000 */
[----:B------:R-:W-:Y:S02]  /*17110*/  ISETP.NE.U32.AND P5, PT, R197, RZ, PT ;  /* 0x000000ffc500720c */ /* 0x000fe40003fa5070 */
[----:B------:R-:W-:Y:S01]  /*17120*/  SEL R197, R252, RZ, P1 ;  /* 0x000000fffcc57207 */ /* 0x000fe20000800000 */
[----:B-1----:R-:W4:Y:S01]  /*17130*/  LDL.LU.64 R38, [R1+0x2f8] ;  /* 0x0002f80001267983 */ /* 0x002f220000300a00 */
[----:B--2---:R-:W-:Y:S01]  /*17140*/  IMAD.WIDE R86, R223, 0x4, R4 ;  /* 0x00000004df567825 */ /* 0x004fe200078e0204 */
[----:B------:R-:W-:-:S03]  /*17150*/  LOP3.LUT R5, R2, 0x8, RZ, 0xfc, !PT ;  /* 0x0000000802057812 */ /* 0x000fc600078efcff */
[----:B---3--:R-:W-:Y:S01]  /*17160*/  IMAD.WIDE R84, R223, 0x4, R84 ;  /* 0x00000004df547825 */ /* 0x008fe200078e0254 */
[----:B------:R1:W-:Y:S01]  /*17170*/  LDGSTS.E [R21+-0x69ff8], desc[UR40][R86.64], P2 ;  /* 0x9600800056157fae */ /* 0x0003e200091a1028 */
[----:B------:R-:W-:Y:S02]  /*17180*/  ISETP.GE.AND P2, PT, R5, UR5, PT ;  /* 0x0000000505007c0c */ /* 0x000fe4000bf46270 */
[----:B------:R-:W-:Y:S01]  /*17190*/  LOP3.LUT R5, R2, 0xa, RZ, 0xfc, !PT ;  /* 0x0000000a02057812 */ /* 0x000fe200078efcff */
[----:B------:R-:W-:Y:S01]  /*171a0*/  LDGSTS.E [R20+-0x6c000], desc[UR40][R84.64], P0 ;  /* 0x9400000054147fae */ /* 0x000fe200081a1028 */
[----:B------:R-:W-:Y:S02]  /*171b0*/  ISETP.NE.U32.AND P0, PT, R197, RZ, PT ;  /* 0x000000ffc500720c */ /* 0x000fe40003f05070 */
[----:B------:R-:W-:Y:S01]  /*171c0*/  SEL R197, RZ, 0x4, P2 ;  /* 0x00000004ffc57807 */ /* 0x000fe20001000000 */
[----:B------:R1:W-:Y:S01]  /*171d0*/  STL.64 [R1+0x138], R86 ;  /* 0x0001385601007387 */ /* 0x0003e20000100a00 */
[----:B------:R-:W-:-:S02]  /*171e0*/  ISETP.GE.AND P2, PT, R5, UR5, PT ;  /* 0x0000000505007c0c */ /* 0x000fc4000bf46270 */
[----:B------:R-:W-:Y:S02]  /*171f0*/  SEL R197, R197, RZ, P1 ;  /* 0x000000ffc5c57207 */ /* 0x000fe40000800000 */
[----:B------:R-:W-:Y:S01]  /*17200*/  SEL R252, RZ, 0x4, P2 ;  /* 0x00000004fffc7807 */ /* 0x000fe20001000000 */
[----:B----4-:R-:W-:-:S04]  /*17210*/  IMAD.WIDE R12, R223, 0x4, R12 ;  /* 0x00000004df0c7825 */ /* 0x010fc800078e020c */
[----:B-1----:R-:W-:Y:S01]  /*17220*/  IMAD.WIDE R86, R223, 0x4, R14 ;  /* 0x00000004df567825 */ /* 0x002fe200078e020e */
[----:B------:R-:W-:Y:S02]  /*17230*/  LOP3.LUT R15, R2, 0x28, RZ, 0xfc, !PT ;  /* 0x00000028020f7812 */ /* 0x000fe400078efcff */
[----:B------:R-:W-:Y:S02]  /*17240*/  ISETP.NE.U32.AND P2, PT, R197, RZ, PT ;  /* 0x000000ffc500720c */ /* 0x000fe40003f45070 */
[----:B------:R1:W-:Y:S01]  /*17250*/  LDGSTS.E [R20+-0x6bff8], desc[UR40][R86.64], P3 ;  /* 0x9400800056147fae */ /* 0x0003e200099a1028 */
[----:B------:R-:W-:Y:S02]  /*17260*/  SEL R197, R252, RZ, P1 ;  /* 0x000000fffcc57207 */ /* 0x000fe40000800000 */
[----:B------:R-:W-:Y:S01]  /*17270*/  ISETP.GE.AND P3, PT, R15, UR5, PT ;  /* 0x000000050f007c0c */ /* 0x000fe2000bf66270 */
[----:B------:R2:W-:Y:S01]  /*17280*/  STL.64 [R1+0x148], R84 ;  /* 0x0001485401007387 */ /* 0x0005e20000100a00 */
[----:B------:R-:W-:-:S03]  /*17290*/  LOP3.LUT R15, R2, 0x2a, RZ, 0xfc, !PT ;  /* 0x0000002a020f7812 */ /* 0x000fc600078efcff */
[----:B------:R-:W3:Y:S04]  /*172a0*/  LDL.LU.64 R4, [R1+0x2e0] ;  /* 0x0002e00001047983 */ /* 0x000ee80000300a00 */
[----:B------:R4:W-:Y:S01]  /*172b0*/  LDGSTS.E [R20+-0x6a000], desc[UR40][R12.64], P5 ;  /* 0x960000000c147fae */ /* 0x0009e2000a9a1028 */
[----:B------:R-:W-:-:S03]  /*172c0*/  ISETP.NE.U32.AND P5, PT, R197, RZ, PT ;  /* 0x000000ffc500720c */ /* 0x000fc60003fa5070 */
[----:B--2---:R-:W2:Y:S01]  /*172d0*/  LDL.LU.64 R84, [R1+0x2d8] ;  /* 0x0002d80001547983 */ /* 0x004ea20000300a00 */
[----:B------:R-:W-:-:S03]  /*172e0*/  SEL R197, RZ, 0x4, P3 ;  /* 0x00000004ffc57807 */ /* 0x000fc60001800000 */
[----:B------:R-:W-:Y:S01]  /*172f0*/  STL.64 [R1+0x300], R86 ;  /* 0x0003005601007387 */ /* 0x000fe20000100a00 */
[----:B------:R-:W-:-:S03]  /*17300*/  ISETP.GE.AND P3, PT, R15, UR5, PT ;  /* 0x000000050f007c0c */ /* 0x000fc6000bf66270 */
[----:B------:R1:W-:Y:S01]  /*17310*/  STL.64 [R1+0x180], R12 ;  /* 0x0001800c01007387 */ /* 0x0003e20000100a00 */
[----:B------:R-:W-:-:S03]  /*17320*/  IMAD.WIDE R16, R223, 0x4, R16 ;  /* 0x00000004df107825 */ /* 0x000fc600078e0210 */
[----:B-1----:R-:W4:Y:S04]  /*17330*/  LDL.LU.64 R12, [R1+0x2d0] ;  /* 0x0002d000010c7983 */ /* 0x002f280000300a00 */
[----:B------:R-:W2:Y:S04]  /*17340*/  LDL.LU.64 R14, [R1+0x2c8] ;  /* 0x0002c800010e7983 */ /* 0x000ea80000300a00 */
[----:B------:R1:W-:Y:S04]  /*17350*/  STL.64 [R1+0x1a8], R16 ;  /* 0x0001a81001007387 */ /* 0x0003e80000100a00 */
[----:B------:R-:W-:Y:S04]  /*17360*/  LDGSTS.E [R20+-0x69ff8], desc[UR40][R16.64], P0 ;  /* 0x9600800010147fae */ /* 0x000fe800081a1028 */
[----:B-1----:R-:W2:Y:S01]  /*17370*/  LDL.LU.64 R16, [R1+0x980] ;  /* 0x0009800001107983 */ /* 0x002ea20000300a00 */
[----:B------:R-:W-:-:S03]  /*17380*/  IMAD.WIDE R86, R223, 0x4, R38 ;  /* 0x00000004df567825 */ /* 0x000fc600078e0226 */
[----:B------:R-:W-:Y:S04]  /*17390*/  STL.64 [R1+0x900], R20 ;  /* 0x0009001401007387 */ /* 0x000fe80000100a00 */
[----:B------:R1:W-:Y:S01]  /*173a0*/  STL.64 [R1+0x2f8], R86 ;  /* 0x0002f85601007387 */ /* 0x0003e20000100a00 */
[----:B---3--:R-:W-:-:S03]  /*173b0*/  IMAD.WIDE R4, R223, 0x4, R4 ;  /* 0x00000004df047825 */ /* 0x008fc600078e0204 */
[----:B--2---:R-:W-:Y:S04]  /*173c0*/  LDGSTS.E [R17+-0x6c000], desc[UR40][R86.64], P2 ;  /* 0x9400000056117fae */ /* 0x004fe800091a1028 */
[----:B------:R-:W-:Y:S04]  /*173d0*/  LDGSTS.E [R17+-0x6bff8], desc[UR40][R4.64], P5 ;  /* 0x9400800004117fae */ /* 0x000fe8000a9a1028 */
[----:B-1----:R-:W2:Y:S04]  /*173e0*/  LDL.LU.64 R86, [R1+0x978] ;  /* 0x0009780001567983 */ /* 0x002ea80000300a00 */
[----:B------:R-:W3:Y:S04]  /*173f0*/  LDL.LU.64 R20, [R1+0x2c0] ;  /* 0x0002c00001147983 */ /* 0x000ee80000300a00 */
[----:B------:R1:W-:Y:S04]  /*17400*/  STL.64 [R1+0x2f0], R4 ;  /* 0x0002f00401007387 */ /* 0x0003e80000100a00 */
[----:B-1----:R-:W2:Y:S01]  /*17410*/  LDL.LU.64 R4, [R1+0x970] ;  /* 0x0009700001047983 */ /* 0x002ea20000300a00 */
        /* <DEDUP_REMOVED lines=9> */
[----:B------:R-:W-:Y:S02]  /*174b0*/  ISETP.GE.AND P0, PT, R39, UR5, PT ;  /* 0x0000000527007c0c */ /* 0x000fe4000bf06270 */
[----:B------:R-:W-:Y:S02]  /*174c0*/  SEL R197, R197, RZ, P1 ;  /* 0x000000ffc5c57207 */ /* 0x000fe40000800000 */
[----:B------:R-:W-:Y:S02]  /*174d0*/  SEL R252, RZ, 0x4, P0 ;  /* 0x00000004fffc7807 */ /* 0x000fe40000000000 */
[----:B------:R-:W-:Y:S01]  /*174e0*/  LOP3.LUT R39, R2, 0x2c, RZ, 0xfc, !PT ;  /* 0x0000002c02277812 */ /* 0x000fe200078efcff */
[----:B------:R-:W-:Y:S01]  /*174f0*/  IMAD.WIDE R84, R223, 0x4, R84 ;  /* 0x00000004df547825 */ /* 0x000fe200078e0254 */
[----:B------:R-:W-:-:S02]  /*17500*/  ISETP.NE.U32.AND P0, PT, R197, RZ, PT ;  /* 0x000000ffc500720c */ /* 0x000fc40003f05070 */
[----:B------:R-:W-:Y:S02]  /*17510*/  SEL R197, R252, RZ, P1 ;  /* 0x000000fffcc57207 */ /* 0x000fe40000800000 */
[----:B------:R-:W-:Y:S01]  /*17520*/  ISETP.GE.AND P5, PT, R39, UR5, PT ;  /* 0x0000000527007c0c */ /* 0x000fe2000bfa6270 */
[----:B------:R-:W-:Y:S01]  /*17530*/  LDGSTS.E [R17+-0x6a000], desc[UR40][R84.64], P3 ;  /* 0x9600000054117fae */ /* 0x000fe200099a1028 */
[----:B------:R-:W-:Y:S01]  /*17540*/  LOP3.LUT R39, R2, 0x2e, RZ, 0xfc, !PT ;  /* 0x0000002e02277812 */ /* 0x000fe200078efcff */
[----:B----4-:R-:W-:Y:S01]  /*17550*/  IMAD.WIDE R12, R223, 0x4, R12 ;  /* 0x00000004df0c7825 */ /* 0x010fe200078e020c */
[----:B------:R-:W-:Y:S01]  /*17560*/  ISETP.NE.U32.AND P3, PT, R197, RZ, PT ;  /* 0x000000ffc500720c */ /* 0x000fe20003f65070 */
[----:B------:R1:W-:Y:S01]  /*17570*/  STL.64 [R1+0x2d8], R84 ;  /* 0x0002d85401007387 */ /* 0x0003e20000100a00 */
[----:B------:R-:W-:Y:S01]  /*17580*/  SEL R197, RZ, 0x4, P5 ;  /* 0x00000004ffc57807 */ /* 0x000fe20002800000 */
[----:B------:R-:W-:Y:S01]  /*17590*/  IMAD.WIDE R14, R223, 0x4, R14 ;  /* 0x00000004df0e7825 */ /* 0x000fe200078e020e */
[----:B------:R-:W-:Y:S01]  /*175a0*/  ISETP.GE.AND P5, PT, R39, UR5, PT ;  /* 0x0000000527007c0c */ /* 0x000fe2000bfa6270 */
[----:B------:R4:W-:Y:S04]  /*175b0*/  LDGSTS.E [R17+-0x69ff8], desc[UR40][R12.64], P2 ;  /* 0x960080000c117fae */ /* 0x0009e800091a1028 */
[----:B------:R-:W3:Y:S04]  /*175c0*/  LDL.LU.64 R38, [R1+0x2b0] ;  /* 0x0002b00001267983 */ /* 0x000ee80000300a00 */
[----:B-1----:R-:W3:Y:S04]  /*175d0*/  LDL.LU.64 R84, [R1+0x2a8] ;  /* 0x0002a80001547983 */ /* 0x002ee80000300a00 */
[----:B------:R-:W-:Y:S04]  /*175e0*/  STL.64 [R1+0x2d0], R12 ;  /* 0x0002d00c01007387 */ /* 0x000fe80000100a00 */
[----:B------:R1:W-:Y:S04]  /*175f0*/  STL.64 [R1+0x908], R16 ;  /* 0x0009081001007387 */ /* 0x0003e80000100a00 */
[----:B------:R2:W-:Y:S04]  /*17600*/  STL.64 [R1+0x2e8], R14 ;  /* 0x0002e80e01007387 */ /* 0x0005e80000100a00 */
[----:B-1----:R-:W3:Y:S01]  /*17610*/  LDL.LU.64 R16, [R1+0x2b8] ;  /* 0x0002b80001107983 */ /* 0x002ee20000300a00 */
[----:B------:R-:W-:-:S02]  /*17620*/  SEL R197, R197, RZ, P1 ;  /* 0x000000ffc5c57207 */ /* 0x000fc40000800000 */
[----:B------:R-:W-:Y:S02]  /*17630*/  SEL R252, RZ, 0x4, P5 ;  /* 0x00000004fffc7807 */ /* 0x000fe40002800000 */
[----:B----4-:R-:W-:Y:S02]  /*17640*/  LOP3.LUT R13, R2, 0x10, RZ, 0xfc, !PT ;  /* 0x00000010020d7812 */ /* 0x010fe400078efcff */
[----:B------:R-:W-:Y:S02]  /*17650*/  ISETP.NE.U32.AND P5, PT, R197, RZ, PT ;  /* 0x000000ffc500720c */ /* 0x000fe40003fa5070 */
[----:B------:R-:W-:Y:S02]  /*17660*/  SEL R197, R252, RZ, P1 ;  /* 0x000000fffcc57207 */ /* 0x000fe40000800000 */
[----:B------:R-:W-:Y:S02]  /*17670*/  ISETP.GE.AND P2, PT, R13, UR5, PT ;  /* 0x000000050d007c0c */ /* 0x000fe4000bf46270 */
[----:B------:R-:W-:Y:S01]  /*17680*/  LOP3.LUT R13, R2, 0x12, RZ, 0xfc, !PT ;  /* 0x00000012020d7812 */ /* 0x000fe200078efcff */
[----:B--2---:R-:W-:Y:S01]  /*17690*/  LDGSTS.E [R5+-0x6c000], desc[UR40][R14.64], P0 ;  /* 0x940000000e057fae */ /* 0x004fe200081a1028 */
[----:B------:R-:W-:-:S02]  /*176a0*/  ISETP.NE.U32.AND P0, PT, R197, RZ, PT ;  /* 0x000000ffc500720c */ /* 0x000fc40003f05070 */
[----:B------:R-:W-:Y:S02]  /*176b0*/  SEL R197, RZ, 0x4, P2 ;  /* 0x00000004ffc57807 */ /* 0x000fe40001000000 */
[----:B------:R-:W-:Y:S01]  /*176c0*/  ISETP.GE.AND P2, PT, R13, UR5, PT ;  /* 0x000000050d007c0c */ /* 0x000fe2000bf46270 */
[----:B------:R-:W2:Y:S04]  /*176d0*/  LDL.LU.64 R14, [R1+0x968] ;  /* 0x00096800010e7983 */ /* 0x000ea80000300a00 */
[----:B------:R-:W4:Y:S01]  /*176e0*/  LDL.LU.64 R12, [R1+0x2a0] ;  /* 0x0002a000010c7983 */ /* 0x000f220000300a00 */
[----:B------:R-:W-:Y:S01]  /*176f0*/  SEL R197, R197, RZ, P1 ;  /* 0x000000ffc5c57207 */ /* 0x000fe20000800000 */
[----:B---3--:R-:W-:Y:S01]  /*17700*/  IMAD.WIDE R20, R223, 0x4, R20 ;  /* 0x00000004df147825 */ /* 0x008fe200078e0214 */
[----:B------:R-:W-:-:S02]  /*17710*/  SEL R252, RZ, 0x4, P2 ;  /* 0x00000004fffc7807 */ /* 0x000fc40001000000 */
[----:B------:R-:W-:Y:S02]  /*17720*/  LOP3.LUT R222, R2, 0x30, RZ, 0xfc, !PT ;  /* 0x0000003002de7812 */ /* 0x000fe400078efcff */
[----:B------:R-:W-:Y:S01]  /*17730*/  ISETP.NE.U32.AND P2, PT, R197, RZ, PT ;  /* 0x000000ffc500720c */ /* 0x000fe20003f45070 */
[----:B------:R-:W-:Y:S01]  /*17740*/  LDGSTS.E [R5+-0x6bff8], desc[UR40][R20.64], P3 ;  /* 0x9400800014057fae */ /* 0x000fe200099a1028 */
[----:B------:R-:W-:Y:S02]  /*17750*/  SEL R197, R252, RZ, P1 ;  /* 0x000000fffcc57207 */ /* 0x000fe40000800000 */
[----:B------:R-:W-:Y:S01]  /*17760*/  ISETP.GE.AND P3, PT, R222, UR5, PT ;  /* 0x00000005de007c0c */ /* 0x000fe2000bf66270 */
[----:B------:R1:W-:Y:S01]  /*17770*/  STL.64 [R1+0x2e0], R20 ;  /* 0x0002e01401007387 */ /* 0x0003e20000100a00 */
[----:B------:R-:W-:Y:S01]  /*17780*/  LOP3.LUT R222, R2, 0x32, RZ, 0xfc, !PT ;  /* 0x0000003202de7812 */ /* 0x000fe200078efcff */
[----:B------:R-:W-:-:S04]  /*17790*/  IMAD.WIDE R38, R223, 0x4, R38 ;  /* 0x00000004df267825 */ /* 0x000fc800078e0226 */
[----:B------:R-:W-:-:S04]  /*177a0*/  IMAD.WIDE R84, R223, 0x4, R84 ;  /* 0x00000004df547825 */ /* 0x000fc800078e0254 */
[----:B------:R-:W-:-:S05]  /*177b0*/  IMAD.WIDE R16, R223, 0x4, R16 ;  /* 0x00000004df107825 */ /* 0x000fca00078e0210 */
[----:B------:R3:W-:Y:S04]  /*177c0*/  STL.64 [R1+0x2b8], R16 ;  /* 0x0002b81001007387 */ /* 0x0007e80000100a00 */
[----:B------:R-:W-:Y:S01]  /*177d0*/  LDGSTS.E [R5+-0x6a000], desc[UR40][R16.64], P5 ;  /* 0x9600000010057fae */ /* 0x000fe2000a9a1028 */
[----:B------:R-:W-:-:S03]  /*177e0*/  ISETP.NE.U32.AND P5, PT, R197, RZ, PT ;  /* 0x000000ffc500720c */ /* 0x000fc60003fa5070 */
[----:B-1----:R-:W4:Y:S01]  /*177f0*/  LDL.LU.64 R20, [R1+0x290] ;  /* 0x0002900001147983 */ /* 0x002f220000300a00 */
[----:B------:R-:W-:Y:S02]  /*17800*/  SEL R197, RZ, 0x4, P3 ;  /* 0x00000004ffc57807 */ /* 0x000fe40001800000 */
[----:B------:R-:W-:Y:S01]  /*17810*/  ISETP.GE.AND P3, PT, R222, UR5, PT ;  /* 0x00000005de007c0c */ /* 0x000fe2000bf66270 */
[----:B------:R1:W-:Y:S04]  /*17820*/  LDGSTS.E [R5+-0x69ff8], desc[UR40][R38.64], P0 ;  /* 0x9600800026057fae */ /* 0x0003e800081a1028 */
[----:B---3--:R-:W3:Y:S04]  /*17830*/  LDL.LU.64 R16, [R1+0x288] ;  /* 0x0002880001107983 */ /* 0x008ee80000300a00 */
[----:B------:R1:W-:Y:S01]  /*17840*/  STL.64 [R1+0x2b0], R38 ;  /* 0x0002b02601007387 */ /* 0x0003e20000100a00 */
[----:B------:R-:W-:-:S03]  /*17850*/  SEL R197, R197, RZ, P1 ;  /* 0x000000ffc5c57207 */ /* 0x000fc60000800000 */
[----:B------:R1:W-:Y:S01]  /*17860*/  STL.64 [R1+0x910], R4 ;  /* 0x0009100401007387 */ /* 0x0003e20000100a00 */
[----:B------:R-:W-:-:S03]  /*17870*/  SEL R252, RZ, 0x4, P3 ;  /* 0x00000004fffc7807 */ /* 0x000fc60001800000 */
[----:B------:R2:W-:Y:S01]  /*17880*/  STL.64 [R1+0x2c8], R84 ;  /* 0x0002c85401007387 */ /* 0x0005e20000100a00 */
[----:B------:R-:W-:Y:S02]  /*17890*/  ISETP.NE.U32.AND P3, PT, R197, RZ, PT ;  /* 0x000000ffc500720c */ /* 0x000fe40003f65070 */
[----:B-1----:R-:W-:Y:S01]  /*178a0*/  LOP3.LUT R39, R2, 0x14, RZ, 0xfc, !PT ;  /* 0x0000001402277812 */ /* 0x002fe200078efcff */
[----:B------:R-:W3:Y:S01]  /*178b0*/  LDL.LU.64 R4, [R1+0x298] ;  /* 0x0002980001047983 */ /* 0x000ee20000300a00 */
[----:B------:R-:W-:Y:S02]  /*178c0*/  SEL R197, R252, RZ, P1 ;  /* 0x000000fffcc57207 */ /* 0x000fe40000800000 */
[----:B------:R-:W-:Y:S02]  /*178d0*/  ISETP.GE.AND P0, PT, R39, UR5, PT ;  /* 0x0000000527007c0c */ /* 0x000fe4000bf06270 */
[----:B------:R-:W-:Y:S01]  /*178e0*/  LOP3.LUT R39, R2, 0x16, RZ, 0xfc, !PT ;  /* 0x0000001602277812 */ /* 0x000fe200078efcff */
[----:B--2---:R1:W-:Y:S01]  /*178f0*/  LDGSTS.E [R14+-0x6c000], desc[UR40][R84.64], P2 ;  /* 0x94000000540e7fae */ /* 0x0043e200091a1028 */
[----:B------:R-:W-:Y:S01]  /*17900*/  ISETP.NE.U32.AND P2, PT, R197, RZ, PT ;  /* 0x000000ffc500720c */ /* 0x000fe20003f45070 */
[----:B----4-:R-:W-:Y:S01]  /*17910*/  IMAD.WIDE R12, R223, 0x4, R12 ;  /* 0x00000004df0c7825 */ /* 0x010fe200078e020c */
[----:B------:R-:W-:-:S02]  /*17920*/  SEL R197, RZ, 0x4, P0 ;  /* 0x00000004ffc57807 */ /* 0x000fc40000000000 */
[----:B------:R-:W-:Y:S02]  /*17930*/  ISETP.GE.AND P0, PT, R39, UR5, PT ;  /* 0x0000000527007c0c */ /* 0x000fe4000bf06270 */
[----:B------:R-:W-:Y:S04]  /*17940*/  LDGSTS.E [R14+-0x6bff8], desc[UR40][R12.64], P5 ;  /* 0x940080000c0e7fae */ /* 0x000fe8000a9a1028 */
[----:B------:R-:W1:Y:S04]  /*17950*/  LDL.LU.64 R84, [R1+0x280] ;  /* 0x0002800001547983 */ /* 0x000e680000300a00 */
[----:B------:R-:W2:Y:S04]  /*17960*/  LDL.LU.64 R38, [R1+0x278] ;  /* 0x0002780001267983 */ /* 0x000ea80000300a00 */
[----:B------:R4:W-:Y:S04]  /*17970*/  STL.64 [R1+0x2c0], R12 ;  /* 0x0002c00c01007387 */ /* 0x0009e80000100a00 */
[----:B----4-:R-:W4:Y:S01]  /*17980*/  LDL.LU.64 R12, [R1+0x960] ;  /* 0x00096000010c7983 */ /* 0x010f220000300a00 */
[----:B------:R-:W-:-:S02]  /*17990*/  SEL R197, R197, RZ, P1 ;  /* 0x000000ffc5c57207 */ /* 0x000fc40000800000 */
[----:B------:R-:W-:Y:S02]  /*179a0*/  SEL R252, RZ, 0x4, P0 ;  /* 0x00000004fffc7807 */ /* 0x000fe40000000000 */
[----:B------:R-:W-:Y:S02]  /*179b0*/  ISETP.NE.U32.AND P0, PT, R197, RZ, PT ;  /* 0x000000ffc500720c */ /* 0x000fe40003f05070 */
[----:B------:R-:W-:Y:S01]  /*179c0*/  LOP3.LUT R222, R2, 0x34, RZ, 0xfc, !PT ;  /* 0x0000003402de7812 */ /* 0x000fe200078efcff */
[----:B------:R-:W-:-:S04]  /*179d0*/  IMAD.WIDE R20, R223, 0x4, R20 ;  /* 0x00000004df147825 */ /* 0x000fc800078e0214 */
[----:B---3--:R-:W-:-:S04]  /*179e0*/  IMAD.WIDE R16, R223, 0x4, R16 ;  /* 0x00000004df107825 */ /* 0x008fc800078e0210 */
[----:B------:R-:W-:-:S05]  /*179f0*/  IMAD.WIDE R4, R223, 0x4, R4 ;  /* 0x00000004df047825 */ /* 0x000fca00078e0204 */
[----:B------:R3:W-:Y:S04]  /*17a00*/  STL.64 [R1+0x2a8], R4 ;  /* 0x0002a80401007387 */ /* 0x0007e80000100a00 */
[----:B------:R1:W-:Y:S04]  /*17a10*/  LDGSTS.E [R14+-0x6a000], desc[UR40][R4.64], P3 ;  /* 0x96000000040e7fae */ /* 0x0003e800099a1028 */
[----:B------:R1:W-:Y:S04]  /*17a20*/  LDGSTS.E [R14+-0x69ff8], desc[UR40][R20.64], P2 ;  /* 0x96008000140e7fae */ /* 0x0003e800091a1028 */
[----:B---3--:R-:W3:Y:S04]  /*17a30*/  LDL.LU.64 R4, [R1+0x260] ;  /* 0x0002600001047983 */ /* 0x008ee80000300a00 */
[----:B------:R-:W-:Y:S04]  /*17a40*/  STL.64 [R1+0x2a0], R20 ;  /* 0x0002a01401007387 */ /* 0x000fe80000100a00 */
[----:B------:R1:W-:Y:S04]  /*17a50*/  STL.64 [R1+0x918], R14 ;  /* 0x0009180e01007387 */ /* 0x0003e80000100a00 */
[----:B------:R1:W-:Y:S04]  /*17a60*/  STL.64 [R1+0x298], R16 ;  /* 0x0002981001007387 */ /* 0x0003e80000100a00 */
[----:B-1----:R-:W3:Y:S01]  /*17a70*/  LDL.LU.64 R14, [R1+0x268] ;  /* 0x00026800010e7983 */ /* 0x002ee20000300a00 */
[----:B------:R-:W-:-:S02]  /*17a80*/  SEL R197, R252, RZ, P1 ;  /* 0x000000fffcc57207 */ /* 0x000fc40000800000 */
[----:B------:R-:W-:Y:S02]  /*17a90*/  ISETP.GE.AND P5, PT, R222, UR5, PT ;  /* 0x00000005de007c0c */ /* 0x000fe4000bfa6270 */
[----:B------:R-:W-:Y:S02]  /*17aa0*/  LOP3.LUT R222, R2, 0x36, RZ, 0xfc, !PT ;  /* 0x0000003602de7812 */ /* 0x000fe400078efcff */
[----:B------:R-:W-:Y:S02]  /*17ab0*/  ISETP.NE.U32.AND P3, PT, R197, RZ, PT ;  /* 0x000000ffc500720c */ /* 0x000fe40003f65070 */
[----:B------:R-:W-:Y:S02]  /*17ac0*/  SEL R197, RZ, 0x4, P5 ;  /* 0x00000004ffc57807 */ /* 0x000fe40002800000 */
[----:B------:R-:W-:Y:S02]  /*17ad0*/  ISETP.GE.AND P5, PT, R222, UR5, PT ;  /* 0x00000005de007c0c */ /* 0x000fe4000bfa6270 */
[----:B------:R-:W-:-:S02]  /*17ae0*/  SEL R197, R197, RZ, P1 ;  /* 0x000000ffc5c57207 */ /* 0x000fc40000800000 */
[----:B------:R-:W-:Y:S02]  /*17af0*/  SEL R252, RZ, 0x4, P5 ;  /* 0x00000004fffc7807 */ /* 0x000fe40002800000 */
[----:B------:R-:W-:Y:S01]  /*17b00*/  ISETP.NE.U32.AND P5, PT, R197, RZ, PT ;  /* 0x000000ffc500720c */ /* 0x000fe20003fa5070 */
[----:B----4-:R-:W-:Y:S04]  /*17b10*/  LDGSTS.E [R13+-0x6c000], desc[UR40][R16.64], P0 ;  /* 0x94000000100d7fae */ /* 0x010fe800081a1028 */
[----:B------:R-:W4:Y:S04]  /*17b20*/  LDL.LU.64 R16, [R1+0x250] ;  /* 0x0002500001107983 */ /* 0x000f280000300a00 */
[----:B------:R-:W4:Y:S01]  /*17b30*/  LDL.LU.64 R20, [R1+0x240] ;  /* 0x0002400001147983 */ /* 0x000f220000300a00 */
[----:B------:R-:W-:-:S04]  /*17b40*/  IMAD.WIDE R84, R223, 0x4, R84 ;  /* 0x00000004df547825 */ /* 0x000fc800078e0254 */
[----:B--2---:R-:W-:Y:S01]  /*17b50*/  IMAD.WIDE R38, R223, 0x4, R38 ;  /* 0x00000004df267825 */ /* 0x004fe200078e0226 */
[----:B------:R1:W-:Y:S04]  /*17b60*/  STL.64 [R1+0x290], R84 ;  /* 0x0002905401007387 */ /* 0x0003e80000100a00 */
[----:B------:R-:W-:Y:S04]  /*17b70*/  LDGSTS.E [R13+-0x6bff8], desc[UR40][R84.64], P3 ;  /* 0x94008000540d7fae */ /* 0x000fe800099a1028 */
[----:B------:R-:W-:Y:S04]  /*17b80*/  LDGSTS.E [R13+-0x6a000], desc[UR40][R38.64], P5 ;  /* 0x96000000260d7fae */ /* 0x000fe8000a9a1028 */
[----:B-1----:R-:W2:Y:S04]  /*17b90*/  LDL.LU.64 R84, [R1+0x958] ;  /* 0x0009580001547983 */ /* 0x002ea80000300a00 */
[----:B------:R1:W-:Y:S04]  /*17ba0*/  STL.64 [R1+0x288], R38 ;  /* 0x0002882601007387 */ /* 0x0003e80000100a00 */
[----:B-1----:R-:W2:Y:S01]  /*17bb0*/  LDL.LU.64 R38, [R1+0x950] ;  /* 0x0009500001267983 */ /* 0x002ea20000300a00 */
[----:B------:R-:W-:-:S02]  /*17bc0*/  LOP3.LUT R222, R2, 0x18, RZ, 0xfc, !PT ;  /* 0x0000001802de7812 */ /* 0x000fc400078efcff */
[----:B------:R-:W-:Y:S02]  /*17bd0*/  SEL R197, R252, RZ, P1 ;  /* 0x000000fffcc57207 */ /* 0x000fe40000800000 */
[----:B------:R-:W-:Y:S02]  /*17be0*/  ISETP.GE.AND P2, PT, R222, UR5, PT ;  /* 0x00000005de007c0c */ /* 0x000fe4000bf46270 */
[----:B------:R-:W-:Y:S02]  /*17bf0*/  LOP3.LUT R222, R2, 0x1a, RZ, 0xfc, !PT ;  /* 0x0000001a02de7812 */ /* 0x000fe400078efcff */
[----:B------:R-:W-:Y:S02]  /*17c00*/  ISETP.NE.U32.AND P0, PT, R197, RZ, PT ;  /* 0x000000ffc500720c */ /* 0x000fe40003f05070 */
[----:B------:R-:W-:Y:S02]  /*17c10*/  SEL R197, RZ, 0x4, P2 ;  /* 0x00000004ffc57807 */ /* 0x000fe40001000000 */
[----:B------:R-:W-:-:S02]  /*17c20*/  ISETP.GE.AND P2, PT, R222, UR5, PT ;  /* 0x00000005de007c0c */ /* 0x000fc4000bf46270 */
[----:B------:R-:W-:Y:S02]  /*17c30*/  SEL R197, R197, RZ, P1 ;  /* 0x000000ffc5c57207 */ /* 0x000fe40000800000 */
[----:B------:R-:W-:Y:S02]  /*17c40*/  SEL R252, RZ, 0x4, P2 ;  /* 0x00000004fffc7807 */ /* 0x000fe40001000000 */
[----:B------:R-:W-:Y:S02]  /*17c50*/  LOP3.LUT R222, R2, 0x38, RZ, 0xfc, !PT ;  /* 0x0000003802de7812 */ /* 0x000fe400078efcff */
[----:B------:R-:W-:Y:S02]  /*17c60*/  ISETP.NE.U32.AND P2, PT, R197, RZ, PT ;  /* 0x000000ffc500720c */ /* 0x000fe40003f45070 */
[----:B------:R-:W-:Y:S02]  /*17c70*/  SEL R197, R252, RZ, P1 ;  /* 0x000000fffcc57207 */ /* 0x000fe40000800000 */
[----:B------:R-:W-:-:S02]  /*17c80*/  ISETP.GE.AND P3, PT, R222, UR5, PT ;  /* 0x00000005de007c0c */ /* 0x000fc4000bf66270 */
[----:B------:R-:W-:Y:S02]  /*17c90*/  LOP3.LUT R222, R2, 0x3a, RZ, 0xfc, !PT ;  /* 0x0000003a02de7812 */ /* 0x000fe400078efcff */
[----:B------:R-:W-:Y:S02]  /*17ca0*/  ISETP.NE.U32.AND P5, PT, R197, RZ, PT ;  /* 0x000000ffc500720c */ /* 0x000fe40003fa5070 */
[----:B------:R-:W-:Y:S02]  /*17cb0*/  SEL R197, RZ, 0x4, P3 ;  /* 0x00000004ffc57807 */ /* 0x000fe40001800000 */
[----:B------:R-:W-:Y:S02]  /*17cc0*/  ISETP.GE.AND P3, PT, R222, UR5, PT ;  /* 0x00000005de007c0c */ /* 0x000fe4000bf66270 */
[----:B------:R-:W-:Y:S02]  /*17cd0*/  SEL R197, R197, RZ, P1 ;  /* 0x000000ffc5c57207 */ /* 0x000fe40000800000 */
[----:B------:R-:W-:-:S02]  /*17ce0*/  SEL R252, RZ, 0x4, P3 ;  /* 0x00000004fffc7807 */ /* 0x000fc40001800000 */
[----:B------:R-:W-:Y:S01]  /*17cf0*/  ISETP.NE.U32.AND P3, PT, R197, RZ, PT ;  /* 0x000000ffc500720c */ /* 0x000fe20003f65070 */
[----:B---3--:R-:W-:-:S04]  /*17d00*/  IMAD.WIDE R4, R223, 0x4, R4 ;  /* 0x00000004df047825 */ /* 0x008fc800078e0204 */
[----:B------:R-:W-:-:S05]  /*17d10*/  IMAD.WIDE R14, R223, 0x4, R14 ;  /* 0x00000004df0e7825 */ /* 0x000fca00078e020e */
[----:B------:R4:W-:Y:S04]  /*17d20*/  STL.64 [R1+0x280], R14 ;  /* 0x0002800e01007387 */ /* 0x0009e80000100a00 */
[----:B------:R4:W-:Y:S04]  /*17d30*/  LDGSTS.E [R13+-0x69ff8], desc[UR40][R14.64], P0 ;  /* 0x960080000e0d7fae */ /* 0x0009e800081a1028 */
[----:B------:R1:W-:Y:S04]  /*17d40*/  STL.64 [R1+0x278], R4 ;  /* 0x0002780401007387 */ /* 0x0003e80000100a00 */
[----:B------:R1:W-:Y:S01]  /*17d50*/  LDGSTS.E [R12+-0x6c000], desc[UR40][R4.64], P2 ;  /* 0x94000000040c7fae */ /* 0x0003e200091a1028 */
        /* <DEDUP_REMOVED lines=9> */
[----:B------:R-:W-:Y:S02]  /*17df0*/  ISETP.NE.U32.AND P0, PT, R197, RZ, PT ;  /* 0x000000ffc500720c */ /* 0x000fe40003f05070 */
[----:B------:R-:W-:Y:S02]  /*17e00*/  SEL R197, R252, RZ, P1 ;  /* 0x000000fffcc57207 */ /* 0x000fe40000800000 */
[----:B------:R-:W3:Y:S01]  /*17e10*/  LDC R252, c[0x0][0x3a0] ;  /* 0x0000e800fffc7b82 */ /* 0x000ee20000000800 */
[----:B------:R-:W-:Y:S01]  /*17e20*/  UIADD3 UR4, UPT, UPT, UR18, -0x180, URZ ;  /* 0xfffffe8012047890 */ /* 0x000fe2000fffe0ff */
[----:B---3--:R-:W-:-:S02]  /*17e30*/  VIADD R252, R252, 0x3f ;  /* 0x0000003ffcfc7836 */ /* 0x008fc40000000000 */
[----:B----4-:R-:W-:-:S04]  /*17e40*/  IMAD.WIDE R14, R223, 0x4, R16 ;  /* 0x00000004df0e7825 */ /* 0x010fc800078e0210 */
[----:B-1----:R-:W-:Y:S01]  /*17e50*/  IMAD.WIDE R4, R223, 0x4, R20 ;  /* 0x00000004df047825 */ /* 0x002fe200078e0214 */
[----:B------:R-:W-:Y:S04]  /*17e60*/  STL.64 [R1+0x270], R14 ;  /* 0x0002700e01007387 */ /* 0x000fe80000100a00 */
[----:B------:R-:W-:Y:S04]  /*17e70*/  LDGSTS.E [R12+-0x6bff8], desc[UR40][R14.64], P5 ;  /* 0x940080000e0c7fae */ /* 0x000fe8000a9a1028 */
[----:B------:R1:W-:Y:S04]  /*17e80*/  STL.64 [R1+0x268], R4 ;  /* 0x0002680401007387 */ /* 0x0003e80000100a00 */
[----:B------:R1:W-:Y:S02]  /*17e90*/  LDGSTS.E [R12+-0x6a000], desc[UR40][R4.64], P3 ;  /* 0x96000000040c7fae */ /* 0x0003e400099a1028 */
[----:B-1----:R-:W1:Y:S01]  /*17ea0*/  S2R R4, SR_TID.X ;  /* 0x0000000000047919 */ /* 0x002e620000002100 */
[----:B------:R-:W-:-:S02]  /*17eb0*/  ISETP.GE.AND P5, PT, R2, UR4, PT ;  /* 0x0000000402007c0c */ /* 0x000fc4000bfa6270 */
[----:B------:R-:W-:Y:S01]  /*17ec0*/  ISETP.NE.U32.AND P3, PT, R197, RZ, PT ;  /* 0x000000ffc500720c */ /* 0x000fe20003f65070 */
[----:B--2---:R-:W-:Y:S01]  /*17ed0*/  IMAD.WIDE R14, R223, 0x4, R38 ;  /* 0x00000004df0e7825 */ /* 0x004fe200078e0226 */
[----:B------:R-:W-:-:S04]  /*17ee0*/  SEL R197, RZ, 0x4, P5 ;  /* 0x00000004ffc57807 */ /* 0x000fc80002800000 */
[----:B------:R-:W-:Y:S01]  /*17ef0*/  LDGSTS.E [R12+-0x69ff8], desc[UR40][R14.64], P2 ;  /* 0x960080000e0c7fae */ /* 0x000fe200091a1028 */
[----:B-1----:R-:W-:-:S04]  /*17f00*/  SHF.R.U32.HI R222, RZ, 0x6, R4 ;  /* 0x00000006ffde7819 */ /* 0x002fc80000011604 */
[----:B------:R-:W-:-:S04]  /*17f10*/  SGXT.U32 R222, R222, 0x1 ;  /* 0x00000001dede781a */ /* 0x000fc80000000000 */
[----:B------:R-:W-:-:S04]  /*17f20*/  LOP3.LUT R222, R222, 0x3c, RZ, 0xfc, !PT ;  /* 0x0000003cdede7812 */ /* 0x000fc800078efcff */
[----:B------:R-:W-:Y:S02]  /*17f30*/  ISETP.GE.AND P2, PT, R222, UR5, PT ;  /* 0x00000005de007c0c */ /* 0x000fe4000bf46270 */
[----:B------:R-:W-:Y:S01]  /*17f40*/  SHF.R.U32.HI R222, RZ, 0x6, R4 ;  /* 0x00000006ffde7819 */ /* 0x000fe20000011604 */
[----:B------:R1:W-:Y:S01]  /*17f50*/  STL.64 [R1+0x920], R2 ;  /* 0x0009200201007387 */ /* 0x0003e20000100a00 */
[----:B------:R-:W-:Y:S02]  /*17f60*/  ISETP.GT.AND P5, PT, R252, 0x1bf, PT ;  /* 0x000001bffc00780c */ /* 0x000fe40003fa4270 */
[----:B------:R-:W-:Y:S02]  /*17f70*/  SGXT.U32 R222, R222, 0x1 ;  /* 0x00000001dede781a */ /* 0x000fe40000000000 */
[----:B------:R-:W-:Y:S02]  /*17f80*/  SEL R38, R197, RZ, P5 ;  /* 0x000000ffc5267207 */ /* 0x000fe40002800000 */
[----:B------:R-:W-:Y:S01]  /*17f90*/  LOP3.LUT R222, R222, 0x3e, RZ, 0xfc, !PT ;  /* 0x0000003edede7812 */ /* 0x000fe200078efcff */
[----:B-1----:R-:W-:-:S05]  /*17fa0*/  IMAD.WIDE R2, R223, 0x4, R84 ;  /* 0x00000004df027825 */ /* 0x002fca00078e0254 */
[----:B------:R1:W-:Y:S01]  /*17fb0*/  LDGSTS.E [R11+-0x6c000], desc[UR40][R2.64], P0 ;  /* 0x94000000020b7fae */ /* 0x0003e200081a1028 */
[----:B------:R-:W-:Y:S02]  /*17fc0*/  ISETP.NE.U32.AND P0, PT, R38, RZ, PT ;  /* 0x000000ff2600720c */ /* 0x000fe40003f05070 */
[----:B------:R-:W-:Y:S02]  /*17fd0*/  SEL R38, RZ, 0x4, P2 ;  /* 0x00000004ff267807 */ /* 0x000fe40001000000 */
[----:B------:R-:W-:Y:S02]  /*17fe0*/  ISETP.GE.AND P2, PT, R222, UR5, PT ;  /* 0x00000005de007c0c */ /* 0x000fe4000bf46270 */
[----:B------:R-:W2:Y:S01]  /*17ff0*/  S2R R222, SR_TID.X ;  /* 0x0000000000de7919 */ /* 0x000ea20000002100 */
[----:B------:R-:W-:Y:S01]  /*18000*/  SEL R39, R38, RZ, P1 ;  /* 0x000000ff26277207 */ /* 0x000fe20000800000 */
[----:B------:R-:W-:Y:S01]  /*18010*/  STL.64 [R1+0x260], R14 ;  /* 0x0002600e01007387 */ /* 0x000fe20000100a00 */
[----:B------:R-:W-:-:S03]  /*18020*/  SEL R38, RZ, 0x4, P2 ;  /* 0x00000004ff267807 */ /* 0x000fc60001000000 */
[----:B------:R-:W-:Y:S04]  /*18030*/  STL.64 [R1+0x928], R12 ;  /* 0x0009280c01007387 */ /* 0x000fe80000100a00 */
[----:B------:R1:W-:Y:S01]  /*18040*/  STL.64 [R1+0x258], R2 ;  /* 0x0002580201007387 */ /* 0x0003e20000100a00 */
[----:B------:R-:W-:Y:S02]  /*18050*/  SEL R38, R38, RZ, P1 ;  /* 0x000000ff26267207 */ /* 0x000fe40000800000 */
[----:B------:R-:W-:Y:S01]  /*18060*/  ISETP.NE.U32.AND P2, PT, R39, RZ, PT ;  /* 0x000000ff2700720c */ /* 0x000fe20003f45070 */
[----:B-1----:R-:W-:Y:S01]  /*18070*/  IMAD.WIDE R2, R223, 0x4, R86 ;  /* 0x00000004df027825 */ /* 0x002fe200078e0256 */
[----:B--2---:R-:W-:-:S04]  /*18080*/  LOP3.LUT R21, R222, 0x3f, RZ, 0xc0, !PT ;  /* 0x0000003fde157812 */ /* 0x004fc800078ec0ff */
[----:B------:R1:W-:Y:S01]  /*18090*/  LDGSTS.E [R11+-0x6bff8], desc[UR40][R2.64], P3 ;  /* 0x94008000020b7fae */ /* 0x0003e200099a1028 */
[----:B------:R-:W-:-:S04]  /*180a0*/  SHF.R.U32.HI R222, RZ, 0x6, R222 ;  /* 0x00000006ffde7819 */ /* 0x000fc800000116de */
[----:B------:R-:W-:Y:S01]  /*180b0*/  SGXT.U32 R222, R222, 0x1 ;  /* 0x00000001dede781a */ /* 0x000fe20000000000 */
[----:B------:R1:W-:Y:S01]  /*180c0*/  STL.64 [R1+0x250], R2 ;  /* 0x0002500201007387 */ /* 0x0003e20000100a00 */
[----:B------:R-:W-:Y:S01]  /*180d0*/  ISETP.GE.AND P1, PT, R21, UR4, PT ;  /* 0x0000000415007c0c */ /* 0x000fe2000bf26270 */
[C---:B------:R-:W-:Y:S01]  /*180e0*/  IMAD.WIDE R12, R223.reuse, 0x4, R88 ;  /* 0x00000004df0c7825 */ /* 0x040fe200078e0258 */
[----:B------:R-:W-:Y:S02]  /*180f0*/  LOP3.LUT R222, R222, 0x2, RZ, 0xfc, !PT ;  /* 0x00000002dede7812 */ /* 0x000fe400078efcff */
[----:B------:R-:W-:Y:S02]  /*18100*/  ISETP.NE.U32.AND P3, PT, R38, RZ, PT ;  /* 0x000000ff2600720c */ /* 0x000fe40003f65070 */
[----:B------:R-:W-:Y:S01]  /*18110*/  SEL R38, RZ, 0x4, P1 ;  /* 0x00000004ff267807 */ /* 0x000fe20000800000 */
[----:B------:R2:W-:Y:S01]  /*18120*/  LDGSTS.E [R11+-0x6a000], desc[UR40][R12.64], P2 ;  /* 0x960000000c0b7fae */ /* 0x0005e200091a1028 */
[----:B-1----:R-:W-:Y:S01]  /*18130*/  IMAD.WIDE R2, R223, 0x4, R90 ;  /* 0x00000004df027825 */ /* 0x002fe200078e025a */
[----:B------:R-:W-:-:S02]  /*18140*/  SHF.R.U32.HI R223, RZ, 0x6, R4 ;  /* 0x00000006ffdf7819 */ /* 0x000fc40000011604 */
[----:B------:R-:W-:Y:S02]  /*18150*/  ISETP.GE.AND P1, PT, R222, UR4, PT ;  /* 0x00000004de007c0c */ /* 0x000fe4000bf26270 */
[----:B------:R-:W-:-:S04]  /*18160*/  SGXT.U32 R223, R223, 0x1 ;  /* 0x00000001dfdf781a */ /* 0x000fc80000000000 */
[----:B------:R1:W-:Y:S01]  /*18170*/  LDGSTS.E [R11+-0x69ff8], desc[UR40][R2.64], P3 ;  /* 0x96008000020b7fae */ /* 0x0003e200099a1028 */
[----:B------:R-:W-:Y:S02]  /*18180*/  SEL R38, R38, RZ, P5 ;  /* 0x000000ff26267207 */ /* 0x000fe40002800000 */
[----:B------:R-:W-:Y:S01]  /*18190*/  SEL R39, RZ, 0x4, P1 ;  /* 0x00000004ff277807 */ /* 0x000fe20000800000 */
[----:B------:R2:W-:Y:S01]  /*181a0*/  STL.64 [R1+0x310], R12 ;  /* 0x0003100c01007387 */ /* 0x0005e20000100a00 */
[----:B------:R-:W-:Y:S02]  /*181b0*/  LOP3.LUT R223, R223, 0x20, RZ, 0xfc, !PT ;  /* 0x00000020dfdf7812 */ /* 0x000fe400078efcff */
[----:B------:R-:W-:Y:S01]  /*181c0*/  ISETP.NE.U32.AND P1, PT, R38, RZ, PT ;  /* 0x000000ff2600720c */ /* 0x000fe20003f25070 */
[----:B------:R-:W-:Y:S01]  /*181d0*/  IMAD.WIDE R14, R8, 0x4, R190 ;  /* 0x00000004080e7825 */ /* 0x000fe200078e02be */
[----:B------:R-:W-:Y:S01]  /*181e0*/  SEL R38, R39, RZ, P5 ;  /* 0x000000ff27267207 */ /* 0x000fe20002800000 */
[----:B------:R-:W0:Y:S01]  /*181f0*/  LDGDEPBAR ;  /* 0x00000000000079af */ /* 0x000e220000000000 */
[----:B------:R-:W-:-:S02]  /*18200*/  ISETP.GE.AND P2, PT, R223, UR4, PT ;  /* 0x00000004df007c0c */ /* 0x000fc4000bf46270 */
[----:B------:R-:W-:Y:S02]  /*18210*/  ISETP.NE.U32.AND P3, PT, R38, RZ, PT ;  /* 0x000000ff2600720c */ /* 0x000fe40003f65070 */
[----:B------:R-:W-:Y:S01]  /*18220*/  SEL R38, RZ, 0x4, P2 ;  /* 0x00000004ff267807 */ /* 0x000fe20001000000 */
[----:B------:R1:W-:Y:S01]  /*18230*/  STL.64 [R1+0x308], R2 ;  /* 0x0003080201007387 */ /* 0x0003e20000100a00 */
[----:B--2---:R-:W-:Y:S02]  /*18240*/  IMAD.WIDE R12, R8, 0x4, R92 ;  /* 0x00000004080c7825 */ /* 0x004fe400078e025c */
[----:B------:R-:W-:Y:S02]  /*18250*/  SEL R197, R38, RZ, P5 ;  /* 0x000000ff26c57207 */ /* 0x000fe40002800000 */
[----:B------:R-:W-:Y:S01]  /*18260*/  SHF.R.U32.HI R223, RZ, 0x6, R4 ;  /* 0x00000006ffdf7819 */ /* 0x000fe20000011604 */
[C---:B------:R-:W-:Y:S02]  /*18270*/  IMAD.WIDE R4, R8.reuse, 0x4, R96 ;  /* 0x0000000408047825 */ /* 0x040fe400078e0260 */
[----:B------:R-:W-:Y:S02]  /*18280*/  STL.64 [R1+0x930], R196 ;  /* 0x000930c401007387 */ /* 0x000fe40000100a00 */
[----:B-1----:R-:W-:-:S02]  /*18290*/  IMAD.WIDE R2, R8, 0x4, R94 ;  /* 0x0000000408027825 */ /* 0x002fc400078e025e */
[----:B------:R1:W-:Y:S04]  /*182a0*/  STL.64 [R1+0x248], R12 ;  /* 0x0002480c01007387 */ /* 0x0003e80000100a00 */
[----:B------:R2:W-:Y:S04]  /*182b0*/  STL.64 [R1+0x240], R2 ;  /* 0x0002400201007387 */ /* 0x0005e80000100a00 */
[----:B------:R3:W-:Y:S01]  /*182c0*/  STL.64 [R1+0x238], R4 ;  /* 0x0002380401007387 */ /* 0x0007e20000100a00 */
[----:B-1----:R-:W-:-:S04]  /*182d0*/  IMAD.WIDE R12, R8, 0x4, R98 ;  /* 0x00000004080c7825 */ /* 0x002fc800078e0262 */
[C---:B--2---:R-:W-:Y:S01]  /*182e0*/  IMAD.WIDE R2, R8.reuse, 0x4, R100 ;  /* 0x0000000408027825 */ /* 0x044fe200078e0264 */
[----:B------:R1:W-:Y:S03]  /*182f0*/  STL.64 [R1+0x230], R12 ;  /* 0x0002300c01007387 */ /* 0x0003e60000100a00 */
[C---:B---3--:R-:W-:Y:S01]  /*18300*/  IMAD.WIDE R4, R8.reuse, 0x4, R102 ;  /* 0x0000000408047825 */ /* 0x048fe200078e0266 */
        /* <DEDUP_REMOVED lines=40> */
[----:B------:R-:W-:Y:S03]  /*18590*/  STL.64 [R1+0x178], R12 ;  /* 0x0001780c01007387 */ /* 0x000fe60000100a00 */
[----:B---3--:R-:W-:Y:S01]  /*185a0*/  IMAD.WIDE R4, R8, 0x4, R164 ;  /* 0x0000000408047825 */ /* 0x008fe200078e02a4 */
[----:B------:R1:W-:Y:S01]  /*185b0*/  STL.64 [R1+0x170], R2 ;  /* 0x0001700201007387 */ /* 0x0003e20000100a00 */
[----:B------:R-:W-:-:S03]  /*185c0*/  SGXT.U32 R223, R223, 0x1 ;  /* 0x00000001dfdf781a */ /* 0x000fc60000000000 */
[----:B------:R-:W-:Y:S04]  /*185d0*/  STL.64 [R1+0x168], R4 ;  /* 0x0001680401007387 */ /* 0x000fe80000100a00 */
[----:B------:R-:W2:Y:S01]  /*185e0*/  LDL.LU.64 R112, [R1+0x90] ;  /* 0x0000900001707983 */ /* 0x000ea20000300a00 */
[----:B-1----:R-:W-:-:S03]  /*185f0*/  IMAD.WIDE R2, R8, 0x4, R168 ;  /* 0x0000000408027825 */ /* 0x002fc600078e02a8 */
[----:B------:R-:W3:Y:S01]  /*18600*/  LDL.LU.64 R38, [R1+0x88] ;  /* 0x0000880001267983 */ /* 0x000ee20000300a00 */
[----:B------:R-:W-:-:S03]  /*18610*/  LOP3.LUT R223, R223, 0x22, RZ, 0xfc, !PT ;  /* 0x00000022dfdf7812 */ /* 0x000fc600078efcff */
[----:B------:R1:W-:Y:S04]  /*18620*/  STL.64 [R1+0x158], R2 ;  /* 0x0001580201007387 */ /* 0x0003e80000100a00 */
[----:B------:R-:W4:Y:S04]  /*18630*/  LDL.LU.64 R110, [R1+0x80] ;  /* 0x00008000016e7983 */ /* 0x000f280000300a00 */
[----:B------:R-:W2:Y:S04]  /*18640*/  LDL.LU.64 R108, [R1+0x78] ;  /* 0x00007800016c7983 */ /* 0x000ea80000300a00 */
[----:B------:R-:W2:Y:S01]  /*18650*/  LDL.LU.64 R106, [R1+0x70] ;  /* 0x00007000016a7983 */ /* 0x000ea20000300a00 */
[----:B------:R-:W-:-:S03]  /*18660*/  ISETP.GE.AND P2, PT, R223, UR4, PT ;  /* 0x00000004df007c0c */ /* 0x000fc6000bf46270 */
[----:B------:R-:W2:Y:S04]  /*18670*/  LDL.LU.64 R20, [R1+0x68] ;  /* 0x0000680001147983 */ /* 0x000ea80000300a00 */
[----:B------:R-:W3:Y:S04]  /*18680*/  LDL.LU.64 R104, [R1+0x60] ;  /* 0x0000600001687983 */ /* 0x000ee80000300a00 */
[----:B------:R-:W3:Y:S04]  /*18690*/  LDL.LU.64 R102, [R1+0x58] ;  /* 0x0000580001667983 */ /* 0x000ee80000300a00 */
[----:B------:R-:W3:Y:S04]  /*186a0*/  LDL.LU.64 R100, [R1+0x50] ;  /* 0x0000500001647983 */ /* 0x000ee80000300a00 */
[----:B------:R-:W3:Y:S04]  /*186b0*/  LDL.LU.64 R222, [R1+0x48] ;  /* 0x0000480001de7983 */ /* 0x000ee80000300a00 */
[----:B------:R-:W4:Y:S04]  /*186c0*/  LDL.LU.64 R98, [R1+0x40] ;  /* 0x0000400001627983 */ /* 0x000f280000300a00 */
[----:B------:R-:W4:Y:S04]  /*186d0*/  LDL.LU.64 R96, [R1+0x38] ;  /* 0x0000380001607983 */ /* 0x000f280000300a00 */
[----:B------:R-:W4:Y:S04]  /*186e0*/  LDL.LU.64 R94, [R1+0x30] ;  /* 0x00003000015e7983 */ /* 0x000f280000300a00 */
[----:B------:R-:W4:Y:S01]  /*186f0*/  LDL.LU.64 R92, [R1+0x20] ;  /* 0x00002000015c7983 */ /* 0x000f220000300a00 */
[----:B------:R-:W-:-:S03]  /*18700*/  IMAD.WIDE R168, R8, 0x4, R170 ;  /* 0x0000000408a87825 */ /* 0x000fc600078e02aa */
[----:B------:R-:W4:Y:S04]  /*18710*/  LDL.LU.64 R90, [R1+0x18] ;  /* 0x00001800015a7983 */ /* 0x000f280000300a00 */
[----:B------:R-:W4:Y:S04]  /*18720*/  LDL.LU.64 R88, [R1+0x10] ;  /* 0x0000100001587983 */ /* 0x000f280000300a00 */
[----:B------:R-:W4:Y:S04]  /*18730*/  LDL.LU.64 R86, [R1+0x8] ;  /* 0x0000080001567983 */ /* 0x000f280000300a00 */
[----:B------:R-:W4:Y:S04]  /*18740*/  LDL.LU.64 R84, [R1] ;  /* 0x0000000001547983 */ /* 0x000f280000300a00 */
[----:B------:R-:W4:Y:S01]  /*18750*/  LDL.LU.64 R170, [R1+0x28] ;  /* 0x0000280001aa7983 */ /* 0x000f220000300a00 */
[----:B------:R-:W-:-:S04]  /*18760*/  IMAD.WIDE R196, R8, 0x4, R166 ;  /* 0x0000000408c47825 */ /* 0x000fc800078e02a6 */
[C---:B------:R-:W-:Y:S01]  /*18770*/  IMAD.WIDE R12, R8.reuse, 0x4, R174 ;  /* 0x00000004080c7825 */ /* 0x040fe200078e02ae */
[----:B------:R-:W-:Y:S03]  /*18780*/  STL.64 [R1+0x160], R196 ;  /* 0x000160c401007387 */ /* 0x000fe60000100a00 */
[C---:B-1----:R-:W-:Y:S01]  /*18790*/  IMAD.WIDE R2, R8.reuse, 0x4, R182 ;  /* 0x0000000408027825 */ /* 0x042fe200078e02b6 */
[----:B------:R-:W-:Y:S03]  /*187a0*/  STL.64 [R1+0x938], R196 ;  /* 0x000938c401007387 */ /* 0x000fe60000100a00 */
[C---:B------:R-:W-:Y:S01]  /*187b0*/  IMAD.WIDE R4, R8.reuse, 0x4, R200 ;  /* 0x0000000408047825 */ /* 0x040fe200078e02c8 */
[----:B------:R-:W-:Y:S03]  /*187c0*/  STL.64 [R1+0x150], R12 ;  /* 0x0001500c01007387 */ /* 0x000fe60000100a00 */
[C---:B------:R-:W-:Y:S01]  /*187d0*/  IMAD.WIDE R144, R8.reuse, 0x4, R204 ;  /* 0x0000000408907825 */ /* 0x040fe200078e02cc */
[----:B------:R-:W-:Y:S03]  /*187e0*/  STL.64 [R1+0x940], R12 ;  /* 0x0009400c01007387 */ /* 0x000fe60000100a00 */
[C---:B------:R-:W-:Y:S01]  /*187f0*/  IMAD.WIDE R16, R8.reuse, 0x4, R208 ;  /* 0x0000000408107825 */ /* 0x040fe200078e02d0 */
[----:B------:R-:W-:Y:S03]  /*18800*/  STL.64 [R1+0x140], R2 ;  /* 0x0001400201007387 */ /* 0x000fe60000100a00 */
[C---:B------:R-:W-:Y:S01]  /*18810*/  IMAD.WIDE R204, R8.reuse, 0x4, R216 ;  /* 0x0000000408cc7825 */ /* 0x040fe200078e02d8 */
[----:B------:R1:W-:Y:S03]  /*18820*/  STL.64 [R1+0x948], R2 ;  /* 0x0009480201007387 */ /* 0x0003e60000100a00 */
[C---:B------:R-:W-:Y:S01]  /*18830*/  IMAD.WIDE R134, R8.reuse, 0x4, R218 ;  /* 0x0000000408867825 */ /* 0x040fe200078e02da */
[----:B------:R-:W-:Y:S04]  /*18840*/  STL.64 [R1+0x130], R14 ;  /* 0x0001300e01007387 */ /* 0x000fe80000100a00 */
[----:B------:R-:W-:Y:S04]  /*18850*/  STL.64 [R1+0x120], R4 ;  /* 0x0001200401007387 */ /* 0x000fe80000100a00 */
[----:B------:R-:W-:Y:S01]  /*18860*/  STL.64 [R1+0x110], R16 ;  /* 0x0001101001007387 */ /* 0x000fe20000100a00 */
[----:B-1----:R-:W-:-:S03]  /*18870*/  IMAD.WIDE R2, R8, 0x4, R248 ;  /* 0x0000000408027825 */ /* 0x002fc600078e02f8 */
[----:B------:R-:W-:Y:S01]  /*18880*/  STL.64 [R1+0x108], R204 ;  /* 0x000108cc01007387 */ /* 0x000fe20000100a00 */
        /* <DEDUP_REMOVED lines=24> */
[----:B------:R-:W-:Y:S01]  /*18a10*/  STL.64 [R1+0x100], R20 ;  /* 0x0001001401007387 */ /* 0x000fe20000100a00 */
[----:B---3--:R-:W-:-:S05]  /*18a20*/  IMAD.WIDE R222, R8, 0x4, R222 ;  /* 0x0000000408de7825 */ /* 0x008fca00078e02de */
[----:B------:R-:W-:Y:S01]  /*18a30*/  STL.64 [R1+0xf8], R222 ;  /* 0x0000f8de01007387 */ /* 0x000fe20000100a00 */
[----:B----4-:R-:W-:-:S04]  /*18a40*/  IMAD.WIDE R216, R8, 0x4, R86 ;  /* 0x0000000408d87825 */ /* 0x010fc800078e0256 */
[----:B------:R-:W-:-:S04]  /*18a50*/  IMAD.WIDE R218, R8, 0x4, R170 ;  /* 0x0000000408da7825 */ /* 0x000fc800078e02aa */
[C---:B------:R-:W-:Y:S01]  /*18a60*/  IMAD.WIDE R170, R8.reuse, 0x4, R244 ;  /* 0x0000000408aa7825 */ /* 0x040fe200078e02f4 */
[----:B------:R-:W-:Y:S04]  /*18a70*/  STL.64 [R1+0xf0], R218 ;  /* 0x0000f0da01007387 */ /* 0x000fe80000100a00 */
[----:B------:R-:W-:Y:S04]  /*18a80*/  STL.64 [R1+0xe8], R216 ;  /* 0x0000e8d801007387 */ /* 0x000fe80000100a00 */
[----:B------:R1:W-:Y:S04]  /*18a90*/  STL.64 [R1+0xe0], R2 ;  /* 0x0000e00201007387 */ /* 0x0003e80000100a00 */
[----:B------:R2:W-:Y:S04]  /*18aa0*/  STL.64 [R1+0xd0], R170 ;  /* 0x0000d0aa01007387 */ /* 0x0005e80000100a00 */
[----:B------:R-:W-:Y:S01]  /*18ab0*/  STL.64 [R1+0xd8], R214 ;  /* 0x0000d8d601007387 */ /* 0x000fe20000100a00 */
[----:B-1----:R-:W-:-:S03]  /*18ac0*/  IMAD.WIDE R2, R8, 0x4, R240 ;  /* 0x0000000408027825 */ /* 0x002fc600078e02f0 */
[----:B------:R1:W-:Y:S01]  /*18ad0*/  STL.64 [R1+0xc8], R12 ;  /* 0x0000c80c01007387 */ /* 0x0003e20000100a00 */
[----:B--2---:R-:W-:-:S03]  /*18ae0*/  IMAD.WIDE R170, R8, 0x4, R236 ;  /* 0x0000000408aa7825 */ /* 0x004fc600078e02ec */
[----:B------:R2:W-:Y:S04]  /*18af0*/  STL.64 [R1+0xc0], R2 ;  /* 0x0000c00201007387 */ /* 0x0005e80000100a00 */
[----:B------:R3:W-:Y:S01]  /*18b00*/  STL.64 [R1+0xb0], R170 ;  /* 0x0000b0aa01007387 */ /* 0x0007e20000100a00 */
[----:B-1----:R-:W-:-:S03]  /*18b10*/  IMAD.WIDE R12, R8, 0x4, R234 ;  /* 0x00000004080c7825 */ /* 0x002fc600078e02ea */
[----:B------:R-:W-:Y:S01]  /*18b20*/  STL.64 [R1+0xb8], R212 ;  /* 0x0000b8d401007387 */ /* 0x000fe20000100a00 */
[----:B--2---:R-:W-:-:S03]  /*18b30*/  IMAD.WIDE R2, R8, 0x4, R232 ;  /* 0x0000000408027825 */ /* 0x004fc600078e02e8 */
[----:B------:R1:W-:Y:S01]  /*18b40*/  STL.64 [R1+0xa8], R12 ;  /* 0x0000a80c01007387 */ /* 0x0003e20000100a00 */
[----:B---3--:R-:W-:-:S03]  /*18b50*/  IMAD.WIDE R170, R8, 0x4, R228 ;  /* 0x0000000408aa7825 */ /* 0x008fc600078e02e4 */
[----:B------:R2:W-:Y:S04]  /*18b60*/  STL.64 [R1+0xa0], R2 ;  /* 0x0000a00201007387 */ /* 0x0005e80000100a00 */
[----:B------:R-:W-:Y:S01]  /*18b70*/  STL.64 [R1+0x90], R170 ;  /* 0x000090aa01007387 */ /* 0x000fe20000100a00 */
[----:B-1----:R-:W-:-:S03]  /*18b80*/  IMAD.WIDE R12, R8, 0x4, R226 ;  /* 0x00000004080c7825 */ /* 0x002fc600078e02e2 */
[----:B------:R-:W-:Y:S01]  /*18b90*/  STL.64 [R1+0x98], R210 ;  /* 0x000098d201007387 */ /* 0x000fe20000100a00 */
[----:B--2---:R-:W-:-:S03]  /*18ba0*/  IMAD.WIDE R2, R8, 0x4, R224 ;  /* 0x0000000408027825 */ /* 0x004fc600078e02e0 */
[----:B------:R1:W-:Y:S04]  /*18bb0*/  STL.64 [R1+0x88], R12 ;  /* 0x0000880c01007387 */ /* 0x0003e80000100a00 */
[----:B------:R2:W-:Y:S04]  /*18bc0*/  STL.64 [R1+0x80], R2 ;  /* 0x0000800201007387 */ /* 0x0005e80000100a00 */
[----:B------:R-:W-:Y:S01]  /*18bd0*/  STL.64 [R1+0x70], R36 ;  /* 0x0000702401007387 */ /* 0x000fe20000100a00 */
[----:B-1----:R-:W-:-:S03]  /*18be0*/  IMAD.WIDE R12, R8, 0x4, R50 ;  /* 0x00000004080c7825 */ /* 0x002fc600078e0232 */
[----:B------:R-:W-:Y:S01]  /*18bf0*/  STL.64 [R1+0x78], R208 ;  /* 0x000078d001007387 */ /* 0x000fe20000100a00 */
[----:B--2---:R-:W-:-:S03]  /*18c00*/  IMAD.WIDE R2, R8, 0x4, R52 ;  /* 0x0000000408027825 */ /* 0x004fc600078e0234 */
[----:B------:R-:W-:Y:S04]  /*18c10*/  STL.64 [R1+0x68], R12 ;  /* 0x0000680c01007387 */ /* 0x000fe80000100a00 */
[----:B------:R1:W-:Y:S01]  /*18c20*/  STL.64 [R1+0x60], R2 ;  /* 0x0000600201007387 */ /* 0x0003e20000100a00 */
[----:B------:R-:W-:-:S03]  /*18c30*/  IMAD.WIDE R86, R8, 0x4, R84 ;  /* 0x0000000408567825 */ /* 0x000fc600078e0254 */
[----:B------:R-:W-:Y:S01]  /*18c40*/  STL.64 [R1+0x58], R206 ;  /* 0x000058ce01007387 */ /* 0x000fe20000100a00 */
[----:B------:R-:W-:-:S03]  /*18c50*/  IMAD.WIDE R84, R8, 0x4, R250 ;  /* 0x0000000408547825 */ /* 0x000fc600078e02fa */
[----:B------:R-:W2:Y:S01]  /*18c60*/  LDL.LU.64 R250, [R1+0x248] ;  /* 0x0002480001fa7983 */ /* 0x000ea20000300a00 */
[----:B-1----:R-:W-:-:S03]  /*18c70*/  IMAD.WIDE R2, R8, 0x4, R66 ;  /* 0x0000000408027825 */ /* 0x002fc600078e0242 */
[----:B------:R-:W-:Y:S04]  /*18c80*/  STL.64 [R1+0x50], R202 ;  /* 0x000050ca01007387 */ /* 0x000fe80000100a00 */
[----:B------:R1:W-:Y:S04]  /*18c90*/  STL.64 [R1+0x48], R2 ;  /* 0x0000480201007387 */ /* 0x0003e80000100a00 */
        /* <DEDUP_REMOVED lines=14> */
[----:B-1----:R-:W-:-:S03]  /*18d80*/  IMAD.WIDE R2, R8, 0x4, R68 ;  /* 0x0000000408027825 */ /* 0x002fc600078e0244 */
[----:B------:R-:W3:Y:S01]  /*18d90*/  LDL.LU.64 R62, [R1+0x70] ;  /* 0x00007000013e7983 */ /* 0x000ee20000300a00 */
[----:B------:R-:W-:-:S03]  /*18da0*/  IMAD.WIDE R52, R8, 0x4, R60 ;  /* 0x0000000408347825 */ /* 0x000fc600078e023c */
[----:B------:R-:W3:Y:S01]  /*18db0*/  LDL.LU.64 R68, [R1+0x90] ;  /* 0x0000900001447983 */ /* 0x000ee20000300a00 */
[----:B------:R-:W-:-:S03]  /*18dc0*/  IMAD.WIDE R60, R8, 0x4, R72 ;  /* 0x00000004083c7825 */ /* 0x000fc600078e0248 */
[----:B------:R-:W-:Y:S04]  /*18dd0*/  STL.64 [R1+0x40], R2 ;  /* 0x0000400201007387 */ /* 0x000fe80000100a00 */
[----:B------:R-:W3:Y:S04]  /*18de0*/  LDL.LU.64 R74, [R1+0xb0] ;  /* 0x0000b000014a7983 */ /* 0x000ee80000300a00 */
[----:B------:R1:W-:Y:S04]  /*18df0*/  STL.64 [R1+0x30], R60 ;  /* 0x0000303c01007387 */ /* 0x0003e80000100a00 */
[----:B------:R-:W-:Y:S04]  /*18e00*/  STL.64 [R1+0x38], R200 ;  /* 0x000038c801007387 */ /* 0x000fe80000100a00 */
[----:B------:R-:W-:Y:S04]  /*18e10*/  STL.64 [R1+0x28], R220 ;  /* 0x000028dc01007387 */ /* 0x000fe80000100a00 */
[----:B------:R-:W3:Y:S01]  /*18e20*/  LDL.LU.64 R80, [R1+0xd0] ;  /* 0x0000d00001507983 */ /* 0x000ee20000300a00 */
        /* <DEDUP_REMOVED lines=10> */
[----:B------:R-:W-:Y:S03]  /*18ed0*/  STL.64 [R1+0x20], R12 ;  /* 0x0000200c01007387 */ /* 0x000fe60000100a00 */
[C---:B------:R-:W-:Y:S01]  /*18ee0*/  IMAD.WIDE R198, R8.reuse, 0x4, R78 ;  /* 0x0000000408c67825 */ /* 0x040fe200078e024e */
[----:B------:R1:W-:Y:S03]  /*18ef0*/  STL.64 [R1], R58 ;  /* 0x0000003a01007387 */ /* 0x0003e60000100a00 */
[C---:B------:R-:W-:Y:S01]  /*18f00*/  IMAD.WIDE R196, R8.reuse, 0x4, R48 ;  /* 0x0000000408c47825 */ /* 0x040fe200078e0230 */
[----:B------:R-:W-:Y:S03]  /*18f10*/  STL.64 [R1+0x18], R198 ;  /* 0x000018c601007387 */ /* 0x000fe60000100a00 */
[C---:B------:R-:W-:Y:S01]  /*18f20*/  IMAD.WIDE R46, R8.reuse, 0x4, R46 ;  /* 0x00000004082e7825 */ /* 0x040fe200078e022e */
[----:B------:R1:W-:Y:S03]  /*18f30*/  STL.64 [R1+0x8], R196 ;  /* 0x000008c401007387 */ /* 0x0003e60000100a00 */
[C---:B------:R-:W-:Y:S01]  /*18f40*/  IMAD.WIDE R56, R8.reuse, 0x4, R56 ;  /* 0x0000000408387825 */ /* 0x040fe200078e0238 */
[----:B------:R1:W-:Y:S03]  /*18f50*/  STL.64 [R1+0x10], R46 ;  /* 0x0000102e01007387 */ /* 0x0003e60000100a00 */
[C---:B------:R-:W-:Y:S01]  /*18f60*/  IMAD.WIDE R50, R8.reuse, 0x4, R64 ;  /* 0x0000000408327825 */ /* 0x040fe200078e0240 */
[----:B------:R-:W3:Y:S04]  /*18f70*/  LDL.LU.64 R78, [R1+0xc8] ;  /* 0x0000c800014e7983 */ /* 0x000ee80000300a00 */
[----:B------:R-:W3:Y:S04]  /*18f80*/  LDL.LU.64 R72, [R1+0xa8] ;  /* 0x0000a80001487983 */ /* 0x000ee80000300a00 */
[----:B------:R-:W3:Y:S01]  /*18f90*/  LDL.LU.64 R66, [R1+0x88] ;  /* 0x0000880001427983 */ /* 0x000ee20000300a00 */
[----:B------:R-:W-:-:S04]  /*18fa0*/  IMAD.WIDE R162, R8, 0x4, R178 ;  /* 0x0000000408a27825 */ /* 0x000fc800078e02b2 */
[----:B------:R-:W-:-:S04]  /*18fb0*/  IMAD.WIDE R166, R8, 0x4, R172 ;  /* 0x0000000408a67825 */ /* 0x000fc800078e02ac */
[C---:B------:R-:W-:Y:S01]  /*18fc0*/  IMAD.WIDE R36, R8.reuse, 0x4, R82 ;  /* 0x0000000408247825 */ /* 0x040fe200078e0252 */
        /* <DEDUP_REMOVED lines=30> */
[----:B-1----:R-:W2:Y:S04]  /*191b0*/  LDL.LU.64 R60, [R1+0x68] ;  /* 0x00006800013c7983 */ /* 0x002ea80000300a00 */
[----:B------:R-:W3:Y:S04]  /*191c0*/  LDL.LU.64 R48, [R1+0x48] ;  /* 0x0000480001307983 */ /* 0x000ee80000300a00 */
        /* <DEDUP_REMOVED lines=13> */
[----:B------:R-:W4:Y:S01]  /*192a0*/  LDL.64 R224, [R1+0x210] ;  /* 0x0002100001e07983 */ /* 0x000f220000100a00 */
[----:B------:R-:W-:-:S03]  /*192b0*/  IMAD.WIDE R26, R8, 0x4, R26 ;  /* 0x00000004081a7825 */ /* 0x000fc600078e021a */
        /* <DEDUP_REMOVED lines=36> */
[----:B------:R-:W-:Y:S01]  /*19500*/  LDGSTS.E [R9+0x56100], desc[UR40][R66.64], P4 ;  /* 0x5610000042097fae */ /* 0x000fe2000a1a1028 */
[----:B------:R-:W-:-:S03]  /*19510*/  IMAD.WIDE R130, R8, 0x4, R130 ;  /* 0x0000000408827825 */ /* 0x000fc600078e0282 */
[----:B------:R-:W4:Y:S01]  /*19520*/  LDL.64 R226, [R1+0x1f0] ;  /* 0x0001f00001e27983 */ /* 0x000f220000100a00 */
[----:B------:R-:W-:-:S03]  /*19530*/  IMAD.WIDE R124, R8, 0x4, R124 ;  /* 0x00000004087c7825 */ /* 0x000fc600078e027c */
[----:B------:R-:W4:Y:S01]  /*19540*/  LDL.64 R228, [R1+0x1d0] ;  /* 0x0001d00001e47983 */ /* 0x000f220000100a00 */
[----:B------:R-:W-:-:S03]  /*19550*/  IMAD.WIDE R118, R8, 0x4, R118 ;  /* 0x0000000408767825 */ /* 0x000fc600078e0276 */
[----:B------:R-:W4:Y:S01]  /*19560*/  LDL.64 R230, [R1+0x1b0] ;  /* 0x0001b00001e67983 */ /* 0x000f220000100a00 */
[----:B------:R-:W-:-:S03]  /*19570*/  IMAD.WIDE R112, R8, 0x4, R112 ;  /* 0x0000000408707825 */ /* 0x000fc600078e0270 */
[----:B------:R-:W4:Y:S01]  /*19580*/  LDL.64 R232, [R1+0x188] ;  /* 0x0001880001e87983 */ /* 0x000f220000100a00 */
[----:B------:R-:W-:-:S04]  /*19590*/  IMAD.WIDE R106, R8, 0x4, R106 ;  /* 0x00000004086a7825 */ /* 0x000fc800078e026a */
[----:B------:R-:W-:-:S04]  /*195a0*/  IMAD.WIDE R100, R8, 0x4, R100 ;  /* 0x0000000408647825 */ /* 0x000fc800078e0264 */
[----:B------:R-:W-:-:S04]  /*195b0*/  IMAD.WIDE R94, R8, 0x4, R94 ;  /* 0x00000004085e7825 */ /* 0x000fc800078e025e */
[----:B------:R-:W-:-:S04]  /*195c0*/  IMAD.WIDE R88, R8, 0x4, R88 ;  /* 0x0000000408587825 */ /* 0x000fc800078e0258 */
[----:B------:R-:W-:-:S04]  /*195d0*/  IMAD.WIDE R34, R8, 0x4, R34 ;  /* 0x0000000408227825 */ /* 0x000fc800078e0222 */
[C---:B------:R-:W-:Y:S01]  /*195e0*/  IMAD.WIDE R28, R8.reuse, 0x4, R28 ;  /* 0x00000004081c7825 */ /* 0x040fe200078e021c */
[----:B--2---:R-:W-:Y:S04]  /*195f0*/  LDGSTS.E [R9+0x56500], desc[UR40][R60.64], P4 ;  /* 0x565000003c097fae */ /* 0x004fe8000a1a1028 */
[----:B------:R-:W-:Y:S04]  /*19600*/  LDGSTS.E [R9+0x56900], desc[UR40][R54.64], P4 ;  /* 0x5690000036097fae */ /* 0x000fe8000a1a1028 */
[----:B---3--:R-:W-:Y:S04]  /*19610*/  LDGSTS.E [R9+0x56d00], desc[UR40][R48.64], P4 ;  /* 0x56d0000030097fae */ /* 0x008fe8000a1a1028 */
        /* <DEDUP_REMOVED lines=30> */
[----:B------:R-:W2:Y:S04]  /*19800*/  LDL.64 R220, [R1+0x230] ;  /* 0x0002300001dc7983 */ /* 0x000ea80000100a00 */
[----:B------:R-:W-:Y:S04]  /*19810*/  LDGSTS.E [R7+0x56a00], desc[UR40][R52.64], P4 ;  /* 0x56a0000034077fae */ /* 0x000fe8000a1a1028 */
[----:B------:R-:W-:Y:S04]  /*19820*/  LDGSTS.E [R7+0x56e00], desc[UR40][R2.64], P4 ;  /* 0x56e0000002077fae */ /* 0x000fe8000a1a1028 */
[----:B------:R-:W-:Y:S04]  /*19830*/  LDGSTS.E [R7+0x57200], desc[UR40][R12.64], P4 ;  /* 0x572000000c077fae */ /* 0x000fe8000a1a1028 */
[----:B------:R-:W-:Y:S04]  /*19840*/  LDGSTS.E [R7+0x57600], desc[UR40][R34.64], P4 ;  /* 0x5760000022077fae */ /* 0x000fe8000a1a1028 */
[----:B------:R-:W3:Y:S04]  /*19850*/  LDL.LU.64 R2, [R1+0x948] ;  /* 0x0009480001027983 */ /* 0x000ee80000300a00 */
[----:B------:R-:W-:Y:S04]  /*19860*/  LDGSTS.E [R7+0x57a00], desc[UR40][R28.64], P4 ;  /* 0x57a000001c077fae */ /* 0x000fe8000a1a1028 */
[----:B------:R-:W4:Y:S04]  /*19870*/  LDL.LU.64 R12, [R1+0x940] ;  /* 0x00094000010c7983 */ /* 0x000f280000300a00 */
[----:B------:R-:W-:Y:S04]  /*19880*/  LDGSTS.E [R7+0x57e00], desc[UR40][R196.64], P4 ;  /* 0x57e00000c4077fae */ /* 0x000fe8000a1a1028 */
[----:B------:R-:W3:Y:S01]  /*19890*/  LDL.LU.64 R196, [R1+0x938] ;  /* 0x0009380001c47983 */ /* 0x000ee20000300a00 */
[----:B------:R-:W-:-:S04]  /*198a0*/  IMAD.WIDE R44, R8, 0x4, R44 ;  /* 0x00000004082c7825 */ /* 0x000fc800078e022c */
[----:B------:R-:W-:-:S04]  /*198b0*/  IMAD.WIDE R42, R8, 0x4, R42 ;  /* 0x00000004082a7825 */ /* 0x000fc800078e022a */
[----:B------:R-:W-:-:S04]  /*198c0*/  IMAD.WIDE R40, R8, 0x4, R40 ;  /* 0x0000000408287825 */ /* 0x000fc800078e0228 */
[C---:B------:R-:W-:Y:S01]  /*198d0*/  IMAD.WIDE R38, R8.reuse, 0x4, R38 ;  /* 0x0000000408267825 */ /* 0x040fe200078e0226 */
[----:B--2---:R-:W-:Y:S04]  /*198e0*/  LDGSTS.E [R6+0x50300], desc[UR40][R220.64], P4 ;  /* 0x50300000dc067fae */ /* 0x004fe8000a1a1028 */
[----:B------:R-:W-:Y:S04]  /*198f0*/  LDGSTS.E [R6+0x50700], desc[UR40][R224.64], P4 ;  /* 0x50700000e0067fae */ /* 0x000fe8000a1a1028 */
[----:B------:R-:W-:Y:S04]  /*19900*/  LDGSTS.E [R6+0x50b00], desc[UR40][R226.64], P4 ;  /* 0x50b00000e2067fae */ /* 0x000fe8000a1a1028 */
[----:B------:R-:W-:Y:S04]  /*19910*/  LDGSTS.E [R6+0x50f00], desc[UR40][R228.64], P4 ;  /* 0x50f00000e4067fae */ /* 0x000fe8000a1a1028 */
[----:B------:R-:W-:Y:S04]  /*19920*/  LDGSTS.E [R6+0x51300], desc[UR40][R230.64], P4 ;  /* 0x51300000e6067fae */ /* 0x000fe8000a1a1028 */
[----:B------:R-:W-:Y:S04]  /*19930*/  LDGSTS.E [R6+0x51700], desc[UR40][R232.64], P4 ;  /* 0x51700000e8067fae */ /* 0x000fe8000a1a1028 */
[----:B---3--:R-:W-:Y:S04]  /*19940*/  LDGSTS.E [R6+0x51b00], desc[UR40][R196.64], P4 ;  /* 0x51b00000c4067fae */ /* 0x008fe8000a1a1028 */
[----:B----4-:R-:W-:Y:S04]  /*19950*/  LDGSTS.E [R6+0x51f00], desc[UR40][R12.64], P4 ;  /* 0x51f000000c067fae */ /* 0x010fe8000a1a1028 */
[----:B------:R-:W-:Y:S04]  /*19960*/  LDGSTS.E [R6+0x52300], desc[UR40][R2.64], P4 ;  /* 0x5230000002067fae */ /* 0x000fe8000a1a1028 */
[----:B------:R-:W2:Y:S04]  /*19970*/  LDL.LU.64 R196, [R1+0x930] ;  /* 0x0009300001c47983 */ /* 0x000ea80000300a00 */
[----:B------:R-:W3:Y:S04]  /*19980*/  LDL.LU.64 R12, [R1+0x928] ;  /* 0x00092800010c7983 */ /* 0x000ee80000300a00 */
[----:B------:R-:W4:Y:S04]  /*19990*/  LDL.LU.64 R2, [R1+0x920] ;  /* 0x0009200001027983 */ /* 0x000f280000300a00 */
[----:B------:R-:W-:Y:S04]  /*199a0*/  LDGSTS.E [R6+0x52700], desc[UR40][R14.64], P4 ;  /* 0x527000000e067fae */ /* 0x000fe8000a1a1028 */
[----:B------:R-:W-:Y:S04]  /*199b0*/  LDGSTS.E [R6+0x52b00], desc[UR40][R4.64], P4 ;  /* 0x52b0000004067fae */ /* 0x000fe8000a1a1028 */
[----:B------:R-:W-:Y:S04]  /*199c0*/  LDGSTS.E [R6+0x52f00], desc[UR40][R16.64], P4 ;  /* 0x52f0000010067fae */ /* 0x000fe8000a1a1028 */
[----:B------:R-:W-:Y:S04]  /*199d0*/  LDGSTS.E [R6+0x53300], desc[UR40][R204.64], P4 ;  /* 0x53300000cc067fae */ /* 0x000fe8000a1a1028 */
[----:B------:R-:W-:Y:S04]  /*199e0*/  LDGSTS.E [R6+0x53700], desc[UR40][R44.64], P4 ;  /* 0x537000002c067fae */ /* 0x000fe8000a1a1028 */
[----:B------:R-:W3:Y:S04]  /*199f0*/  LDL.LU.64 R14, [R1+0x918] ;  /* 0x00091800010e7983 */ /* 0x000ee80000300a00 */
[----:B------:R-:W-:Y:S04]  /*19a00*/  LDGSTS.E [R6+0x53b00], desc[UR40][R42.64], P4 ;  /* 0x53b000002a067fae */ /* 0x000fe8000a1a1028 */
[----:B------:R-:W3:Y:S04]  /*19a10*/  LDL.LU.64 R4, [R1+0x910] ;  /* 0x0009100001047983 */ /* 0x000ee80000300a00 */
[----:B------:R-:W-:Y:S04]  /*19a20*/  LDGSTS.E [R6+0x53f00], desc[UR40][R40.64], P4 ;  /* 0x53f0000028067fae */ /* 0x000fe8000a1a1028 */
[----:B------:R-:W3:Y:S04]  /*19a30*/  LDL.LU.64 R16, [R1+0x908] ;  /* 0x0009080001107983 */ /* 0x000ee80000300a00 */
[----:B------:R-:W-:Y:S04]  /*19a40*/  LDGSTS.E [R6+0x54300], desc[UR40][R38.64], P4 ;  /* 0x5430000026067fae */ /* 0x000fe8000a1a1028 */
[----:B------:R-:W3:Y:S04]  /*19a50*/  LDL.LU.64 R204, [R1+0x118] ;  /* 0x0001180001cc7983 */ /* 0x000ee80000300a00 */
[----:B------:R-:W-:Y:S04]  /*19a60*/  LDGSTS.E [R6+0x54700], desc[UR40][R20.64], P4 ;  /* 0x5470000014067fae */ /* 0x000fe8000a1a1028 */
[----:B------:R-:W-:Y:S04]  /*19a70*/  LDGSTS.E [R6+0x54b00], desc[UR40][R222.64], P4 ;  /* 0x54b00000de067fae */ /* 0x000fe8000a1a1028 */
[----:B------:R-:W-:Y:S04]  /*19a80*/  LDGSTS.E [R6+0x54f00], desc[UR40][R218.64], P4 ;  /* 0x54f00000da067fae */ /* 0x000fe8000a1a1028 */
[----:B------:R-:W3:Y:S04]  /*19a90*/  LDL.LU.64 R20, [R1+0x900] ;  /* 0x0009000001147983 */ /* 0x000ee80000300a00 */
[----:B------:R-:W3:Y:S04]  /*19aa0*/  LDL.LU.64 R222, [R1+0x8f8] ;  /* 0x0008f80001de7983 */ /* 0x000ee80000300a00 */
        /* <DEDUP_REMOVED lines=14> */
[----:B------:R-:W0:Y:S04]  /*19b90*/  LDGDEPBAR ;  /* 0x00000000000079af */ /* 0x000e280000000000 */
[----:B------:R-:W3:Y:S04]  /*19ba0*/  LDL.LU.64 R198, [R1+0x128] ;  /* 0x0001280001c67983 */ /* 0x000ee80000300a00 */
[----:B------:R-:W3:Y:S01]  /*19bb0*/  LDL.LU.64 R200, [R1+0x138] ;  /* 0x0001380001c87983 */ /* 0x000ee20000300a00 */
[----:B-1----:R-:W-:-:S04]  /*19bc0*/  SEL R46, RZ, 0x4, P2 ;  /* 0x00000004ff2e7807 */ /* 0x002fc80001000000 */
[----:B------:R-:W-:Y:S02]  /*19bd0*/  SEL R46, R46, RZ, P5 ;  /* 0x000000ff2e2e7207 */ /* 0x000fe40002800000 */
[----:B----4-:R-:W-:-:S04]  /*19be0*/  LOP3.LUT R203, R2, 0x4, RZ, 0xfc, !PT ;  /* 0x0000000402cb7812 */ /* 0x010fc800078efcff */
[----:B------:R-:W-:Y:S01]  /*19bf0*/  ISETP.GE.AND P2, PT, R203, UR4, PT ;  /* 0x00000004cb007c0c */ /* 0x000fe2000bf46270 */
[----:B--2---:R-:W-:Y:S01]  /*19c00*/  IMAD.SHL.U32 R203, R196, 0x40, RZ ;  /* 0x00000040c4cb7824 */ /* 0x004fe200078e00ff */
[----:B------:R-:W-:Y:S02]  /*19c10*/  LOP3.LUT R207, R2, 0x6, RZ, 0xfc, !PT ;  /* 0x0000000602cf7812 */ /* 0x000fe400078efcff */
[----:B------:R-:W-:Y:S02]  /*19c20*/  SEL R47, RZ, 0x4, P2 ;  /* 0x00000004ff2f7807 */ /* 0x000fe40001000000 */
[----:B------:R-:W-:Y:S02]  /*19c30*/  ISETP.NE.U32.AND P2, PT, R46, RZ, PT ;  /* 0x000000ff2e00720c */ /* 0x000fe40003f45070 */
[----:B------:R-:W-:Y:S01]  /*19c40*/  SEL R46, R47, RZ, P5 ;  /* 0x000000ff2f2e7207 */ /* 0x000fe20002800000 */
[----:B---3--:R-:W-:-:S04]  /*19c50*/  IMAD.WIDE R232, R203, 0x4, R204 ;  /* 0x00000004cbe87825 */ /* 0x008fc800078e02cc */
[----:B------:R-:W-:Y:S01]  /*19c60*/  IMAD.WIDE R230, R203, 0x4, R222 ;  /* 0x00000004cbe67825 */ /* 0x000fe200078e02de */
[----:B------:R-:W-:Y:S06]  /*19c70*/  BAR.SYNC.DEFER_BLOCKING 0x0 ;  /* 0x0000000000007b1d */ /* 0x000fec0000010000 */
[----:B------:R-:W2:Y:S04]  /*19c80*/  LDL.LU.64 R202, [R1+0x148] ;  /* 0x0001480001ca7983 */ /* 0x000ea80000300a00 */
[----:B------:R-:W3:Y:S04]  /*19c90*/  LDL.LU.64 R204, [R1+0x300] ;  /* 0x0003000001cc7983 */ /* 0x000ee80000300a00 */
[----:B------:R-:W-:Y:S04]  /*19ca0*/  STL.64 [R1+0x800], R230 ;  /* 0x000800e601007387 */ /* 0x000fe80000100a00 */
[----:B------:R-:W-:Y:S01]  /*19cb0*/  @!PT LDS RZ, [RZ] ;  /* 0x00000000fffff984 */ /* 0x000fe20000000800 */
[----:B------:R-:W-:Y:S01]  /*19cc0*/  @!PT LDS RZ, [RZ] ;  /* 0x00000000fffff984 */ /* 0x000fe20000000800 */
[----:B------:R-:W-:Y:S01]  /*19cd0*/  @!PT LDS RZ, [RZ] ;  /* 0x00000000fffff984 */ /* 0x000fe20000000800 */
[----:B------:R-:W-:Y:S01]  /*19ce0*/  LDGSTS.E [R21+-0x68000], desc[UR40][R230.64], P0 ;  /* 0x98000000e6157fae */ /* 0x000fe200081a1028 */
[----:B------:R-:W-:-:S02]  /*19cf0*/  ISETP.GE.AND P0, PT, R207, UR4, PT ;  /* 0x00000004cf007c0c */ /* 0x000fc4000bf06270 */
[----:B------:R-:W-:Y:S01]  /*19d00*/  LOP3.LUT R207, R2, 0x24, RZ, 0xfc, !PT ;  /* 0x0000002402cf7812 */ /* 0x000fe200078efcff */
[----:B------:R1:W-:Y:S01]  /*19d10*/  LDGSTS.E [R21+-0x67ff8], desc[UR40][R232.64], P3 ;  /* 0x98008000e8157fae */ /* 0x0003e200099a1028 */
[----:B------:R-:W-:Y:S02]  /*19d20*/  ISETP.NE.U32.AND P3, PT, R46, RZ, PT ;  /* 0x000000ff2e00720c */ /* 0x000fe40003f65070 */
[----:B------:R-:W-:Y:S01]  /*19d30*/  SEL R46, RZ, 0x4, P0 ;  /* 0x00000004ff2e7807 */ /* 0x000fe20000000000 */
[----:B------:R1:W-:Y:S01]  /*19d40*/  STL.64 [R1+0x7f8], R232 ;  /* 0x0007f8e801007387 */ /* 0x0003e20000100a00 */
[----:B------:R-:W-:-:S03]  /*19d50*/  ISETP.GE.AND P0, PT, R207, UR4, PT ;  /* 0x00000004cf007c0c */ /* 0x000fc6000bf06270 */
[----:B------:R-:W-:Y:S04]  /*19d60*/  STL [R1+0x808], R196 ;  /* 0x000808c401007387 */ /* 0x000fe80000100800 */
[----:B------:R-:W4:Y:S04]  /*19d70*/  LDL.LU.64 R206, [R1+0x180] ;  /* 0x0001800001ce7983 */ /* 0x000f280000300a00 */
[----:B------:R-:W4:Y:S01]  /*19d80*/  LDL.LU.64 R208, [R1+0x1a8] ;  /* 0x0001a80001d07983 */ /* 0x000f220000300a00 */
[----:B------:R-:W-:Y:S01]  /*19d90*/  ISETP.NE.U32.AND P4, PT, R197, RZ, PT ;  /* 0x000000ffc500720c */ /* 0x000fe20003f85070 */
[----:B-1----:R-:W-:Y:S01]  /*19da0*/  IMAD.SHL.U32 R233, R196, 0x40, RZ ;  /* 0x00000040c4e97824 */ /* 0x002fe200078e00ff */
[----:B------:R-:W-:-:S02]  /*19db0*/  SEL R46, R46, RZ, P5 ;  /* 0x000000ff2e2e7207 */ /* 0x000fc40002800000 */
[----:B------:R-:W-:Y:S02]  /*19dc0*/  SEL R47, RZ, 0x4, P0 ;  /* 0x00000004ff2f7807 */ /* 0x000fe40000000000 */
[----:B------:R-:W-:Y:S01]  /*19dd0*/  LOP3.LUT R211, R2, 0x26, RZ, 0xfc, !PT ;  /* 0x0000002602d37812 */ /* 0x000fe200078efcff */
[----:B------:R-:W-:Y:S01]  /*19de0*/  IMAD.WIDE R198, R233, 0x4, R198 ;  /* 0x00000004e9c67825 */ /* 0x000fe200078e02c6 */
[----:B------:R-:W-:-:S03]  /*19df0*/  ISETP.NE.U32.AND P0, PT, R46, RZ, PT ;  /* 0x000000ff2e00720c */ /* 0x000fc60003f05070 */
[----:B------:R-:W-:Y:S01]  /*19e00*/  IMAD.WIDE R200, R233, 0x4, R200 ;  /* 0x00000004e9c87825 */ /* 0x000fe200078e02c8 */
[----:B------:R-:W-:Y:S01]  /*19e10*/  SEL R46, R47, RZ, P5 ;  /* 0x000000ff2f2e7207 */ /* 0x000fe20002800000 */
[----:B------:R-:W-:Y:S01]  /*19e20*/  LDGSTS.E [R21+-0x66000], desc[UR40][R198.64], P4 ;  /* 0x9a000000c6157fae */ /* 0x000fe2000a1a1028 */
[----:B------:R-:W-:Y:S02]  /*19e30*/  ISETP.GE.AND P4, PT, R211, UR4, PT ;  /* 0x00000004d3007c0c */ /* 0x000fe4000bf86270 */
[----:B------:R-:W-:Y:S01]  /*19e40*/  LOP3.LUT R211, R2, 0x8, RZ, 0xfc, !PT ;  /* 0x0000000802d37812 */ /* 0x000fe200078efcff */
[----:B------:R-:W-:Y:S01]  /*19e50*/  LDGSTS.E [R21+-0x65ff8], desc[UR40][R200.64], P2 ;  /* 0x9a008000c8157fae */ /* 0x000fe200091a1028 */
[----:B------:R-:W-:Y:S02]  /*19e60*/  ISETP.NE.U32.AND P2, PT, R46, RZ, PT ;  /* 0x000000ff2e00720c */ /* 0x000fe40003f45070 */
[----:B------:R-:W-:Y:S01]  /*19e70*/  SEL R46, RZ, 0x4, P4 ;  /* 0x00000004ff2e7807 */ /* 0x000fe20002000000 */
[----:B------:R-:W-:Y:S01]  /*19e80*/  STL.64 [R1+0x810], R198 ;  /* 0x000810c601007387 */ /* 0x000fe20000100a00 */
[----:B------:R-:W-:-:S02]  /*19e90*/  ISETP.GE.AND P4, PT, R211, UR4, PT ;  /* 0x00000004d3007c0c */ /* 0x000fc4000bf86270 */
[----:B------:R-:W-:Y:S01]  /*19ea0*/  SEL R46, R46, RZ, P5 ;  /* 0x000000ff2e2e7207 */ /* 0x000fe20002800000 */
[----:B------:R-:W-:Y:S01]  /*19eb0*/  STL.64 [R1+0x818], R200 ;  /* 0x000818c801007387 */ /* 0x000fe20000100a00 */
[----:B------:R-:W-:-:S03]  /*19ec0*/  SEL R47, RZ, 0x4, P4 ;  /* 0x00000004ff2f7807 */ /* 0x000fc60002000000 */
[----:B------:R-:W4:Y:S01]  /*19ed0*/  LDL.LU.64 R210, [R1+0x2f8] ;  /* 0x0002f80001d27983 */ /* 0x000f220000300a00 */
[----:B------:R-:W-:Y:S02]  /*19ee0*/  LOP3.LUT R215, R2, 0xa, RZ, 0xfc, !PT ;  /* 0x0000000a02d77812 */ /* 0x000fe400078efcff */
[----:B------:R-:W-:Y:S01]  /*19ef0*/  ISETP.NE.U32.AND P4, PT, R46, RZ, PT ;  /* 0x000000ff2e00720c */ /* 0x000fe20003f85070 */
[----:B------:R-:W4:Y:S01]  /*19f00*/  LDL.LU.64 R212, [R1+0x2f0] ;  /* 0x0002f00001d47983 */ /* 0x000f220000300a00 */
[----:B------:R-:W-:Y:S02]  /*19f10*/  SEL R46, R47, RZ, P5 ;  /* 0x000000ff2f2e7207 */ /* 0x000fe40002800000 */
[----:B------:R-:W-:Y:S01]  /*19f20*/  LOP3.LUT R219, R2, 0x2a, RZ, 0xfc, !PT ;  /* 0x0000002a02db7812 */ /* 0x000fe200078efcff */
[----:B--2---:R-:W-:-:S04]  /*19f30*/  IMAD.WIDE R202, R233, 0x4, R202 ;  /* 0x00000004e9ca7825 */ /* 0x004fc800078e02ca */
[----:B---3--:R-:W-:Y:S01]  /*19f40*/  IMAD.WIDE R204, R233, 0x4, R204 ;  /* 0x00000004e9cc7825 */ /* 0x008fe200078e02cc */
[----:B------:R-:W-:Y:S01]  /*19f50*/  LDGSTS.E [R20+-0x68000], desc[UR40][R202.64], P3 ;  /* 0x98000000ca147fae */ /* 0x000fe200099a1028 */
[----:B------:R-:W-:Y:S02]  /*19f60*/  ISETP.GE.AND P3, PT, R215, UR4, PT ;  /* 0x00000004d7007c0c */ /* 0x000fe4000bf66270 */
[----:B------:R-:W-:Y:S01]  /*19f70*/  LOP3.LUT R215, R2, 0x28, RZ, 0xfc, !PT ;  /* 0x0000002802d77812 */ /* 0x000fe200078efcff */
[----:B------:R-:W-:Y:S01]  /*19f80*/  LDGSTS.E [R20+-0x67ff8], desc[UR40][R204.64], P0 ;  /* 0x98008000cc147fae */ /* 0x000fe200081a1028 */
[----:B------:R-:W-:Y:S02]  /*19f90*/  ISETP.NE.U32.AND P0, PT, R46, RZ, PT ;  /* 0x000000ff2e00720c */ /* 0x000fe40003f05070 */
[----:B------:R-:W-:Y:S01]  /*19fa0*/  SEL R46, RZ, 0x4, P3 ;  /* 0x00000004ff2e7807 */ /* 0x000fe20001800000 */
[----:B------:R1:W-:Y:S01]  /*19fb0*/  STL.64 [R1+0x820], R202 ;  /* 0x000820ca01007387 */ /* 0x0003e20000100a00 */
[----:B------:R-:W-:-:S03]  /*19fc0*/  ISETP.GE.AND P3, PT, R215, UR4, PT ;  /* 0x00000004d7007c0c */ /* 0x000fc6000bf66270 */
[----:B------:R2:W-:Y:S01]  /*19fd0*/  STL.64 [R1+0x828], R204 ;  /* 0x000828cc01007387 */ /* 0x0005e20000100a00 */
[----:B------:R-:W-:-:S03]  /*19fe0*/  SEL R46, R46, RZ, P5 ;  /* 0x000000ff2e2e7207 */ /* 0x000fc60002800000 */
[----:B------:R-:W3:Y:S01]  /*19ff0*/  LDL.LU.64 R214, [R1+0x2d8] ;  /* 0x0002d80001d67983 */ /* 0x000ee20000300a00 */
[----:B------:R-:W-:Y:S02]  /*1a000*/  SEL R47, RZ, 0x4, P3 ;  /* 0x00000004ff2f7807 */ /* 0x000fe40001800000 */
[----:B------:R-:W-:Y:S01]  /*1a010*/  ISETP.NE.U32.AND P3, PT, R46, RZ, PT ;  /* 0x000000ff2e00720c */ /* 0x000fe20003f65070 */
[----:B------:R-:W2:Y:S01]  /*1a020*/  LDL.LU.64 R216, [R1+0x2d0] ;  /* 0x0002d00001d87983 */ /* 0x000ea20000300a00 */
[----:B------:R-:W-:Y:S01]  /*1a030*/  SEL R46, R47, RZ, P5 ;  /* 0x000000ff2f2e7207 */ /* 0x000fe20002800000 */
[----:B----4-:R-:W-:-:S04]  /*1a040*/  IMAD.WIDE R206, R233, 0x4, R206 ;  /* 0x00000004e9ce7825 */ /* 0x010fc800078e02ce */
[----:B------:R-:W-:Y:S01]  /*1a050*/  IMAD.WIDE R208, R233, 0x4, R208 ;  /* 0x00000004e9d07825 */ /* 0x000fe200078e02d0 */
[----:B------:R-:W-:Y:S01]  /*1a060*/  LDGSTS.E [R20+-0x66000], desc[UR40][R206.64], P2 ;  /* 0x9a000000ce147fae */ /* 0x000fe200091a1028 */
[----:B------:R-:W-:Y:S02]  /*1a070*/  ISETP.GE.AND P2, PT, R219, UR4, PT ;  /* 0x00000004db007c0c */ /* 0x000fe4000bf46270 */
[----:B------:R-:W-:Y:S01]  /*1a080*/  LOP3.LUT R219, R2, 0xc, RZ, 0xfc, !PT ;  /* 0x0000000c02db7812 */ /* 0x000fe200078efcff */
[----:B------:R-:W-:Y:S01]  /*1a090*/  LDGSTS.E [R20+-0x65ff8], desc[UR40][R208.64], P4 ;  /* 0x9a008000d0147fae */ /* 0x000fe2000a1a1028 */
[----:B------:R-:W-:Y:S02]  /*1a0a0*/  ISETP.NE.U32.AND P4, PT, R46, RZ, PT ;  /* 0x000000ff2e00720c */ /* 0x000fe40003f85070 */
[----:B------:R-:W-:Y:S01]  /*1a0b0*/  SEL R46, RZ, 0x4, P2 ;  /* 0x00000004ff2e7807 */ /* 0x000fe20001000000 */
[----:B------:R-:W-:Y:S01]  /*1a0c0*/  STL.64 [R1+0x830], R206 ;  /* 0x000830ce01007387 */ /* 0x000fe20000100a00 */
[----:B------:R-:W-:-:S03]  /*1a0d0*/  ISETP.GE.AND P2, PT, R219, UR4, PT ;  /* 0x00000004db007c0c */ /* 0x000fc6000bf46270 */
[----:B------:R-:W-:Y:S04]  /*1a0e0*/  STL.64 [R1+0x840], R20 ;  /* 0x0008401401007387 */ /* 0x000fe80000100a00 */
[----:B------:R-:W-:Y:S04]  /*1a0f0*/  STL.64 [R1+0x838], R208 ;  /* 0x000838d001007387 */ /* 0x000fe80000100a00 */
[----:B------:R-:W4:Y:S04]  /*1a100*/  LDL.LU.64 R218, [R1+0x2e8] ;  /* 0x0002e80001da7983 */ /* 0x000f280000300a00 */
[----:B------:R-:W4:Y:S01]  /*1a110*/  LDL.LU.64 R228, [R1+0x2e0] ;  /* 0x0002e00001e47983 */ /* 0x000f220000300a00 */
        /* <DEDUP_REMOVED lines=15> */
[----:B------:R-:W-:Y:S01]  /*1a210*/  STL.64 [R1+0x850], R212 ;  /* 0x000850d401007387 */ /* 0x000fe20000100a00 */
[----:B------:R-:W-:-:S03]  /*1a220*/  SEL R46, R46, RZ, P5 ;  /* 0x000000ff2e2e7207 */ /* 0x000fc60002800000 */
[----:B------:R-:W4:Y:S01]  /*1a230*/  LDL.LU.64 R222, [R1+0x2b8] ;  /* 0x0002b80001de7983 */ /* 0x000f220000300a00 */
[----:B------:R-:W-:Y:S02]  /*1a240*/  SEL R47, RZ, 0x4, P0 ;  /* 0x00000004ff2f7807 */ /* 0x000fe40000000000 */
[----:B------:R-:W-:Y:S01]  /*1a250*/  LOP3.LUT R227, R2, 0x2e, RZ, 0xfc, !PT ;  /* 0x0000002e02e37812 */ /* 0x000fe200078efcff */
[----:B------:R-:W4:Y:S01]  /*1a260*/  LDL.LU.64 R224, [R1+0x2b0] ;  /* 0x0002b00001e07983 */ /* 0x000f220000300a00 */
[----:B------:R-:W-:Y:S02]  /*1a270*/  ISETP.NE.U32.AND P0, PT, R46, RZ, PT ;  /* 0x000000ff2e00720c */ /* 0x000fe40003f05070 */
[----:B------:R-:W-:Y:S01]  /*1a280*/  SEL R46, R47, RZ, P5 ;  /* 0x000000ff2f2e7207 */ /* 0x000fe20002800000 */
[----:B---3--:R-:W-:-:S04]  /*1a290*/  IMAD.WIDE R214, R233, 0x4, R214 ;  /* 0x00000004e9d67825 */ /* 0x008fc800078e02d6 */
[----:B--2---:R-:W-:Y:S01]  /*1a2a0*/  IMAD.WIDE R216, R233, 0x4, R216 ;  /* 0x00000004e9d87825 */ /* 0x004fe200078e02d8 */
[----:B------:R-:W-:Y:S01]  /*1a2b0*/  LDGSTS.E [R17+-0x66000], desc[UR40][R214.64], P4 ;  /* 0x9a000000d6117fae */ /* 0x000fe2000a1a1028 */
[----:B------:R-:W-:Y:S02]  /*1a2c0*/  ISETP.GE.AND P4, PT, R227, UR4, PT ;  /* 0x00000004e3007c0c */ /* 0x000fe4000bf86270 */
[----:B------:R-:W-:Y:S01]  /*1a2d0*/  LOP3.LUT R227, R2, 0x10, RZ, 0xfc, !PT ;  /* 0x0000001002e37812 */ /* 0x000fe200078efcff */
[----:B------:R2:W-:Y:S01]  /*1a2e0*/  LDGSTS.E [R17+-0x65ff8], desc[UR40][R216.64], P2 ;  /* 0x9a008000d8117fae */ /* 0x0005e200091a1028 */
[----:B------:R-:W-:Y:S02]  /*1a2f0*/  ISETP.NE.U32.AND P2, PT, R46, RZ, PT ;  /* 0x000000ff2e00720c */ /* 0x000fe40003f45070 */
[----:B------:R-:W-:Y:S01]  /*1a300*/  SEL R46, RZ, 0x4, P4 ;  /* 0x00000004ff2e7807 */ /* 0x000fe20002000000 */
[----:B------:R-:W-:Y:S01]  /*1a310*/  STL.64 [R1+0x858], R214 ;  /* 0x000858d601007387 */ /* 0x000fe20000100a00 */
[----:B------:R-:W-:-:S03]  /*1a320*/  ISETP.GE.AND P4, PT, R227, UR4, PT ;  /* 0x00000004e3007c0c */ /* 0x000fc6000bf86270 */
[----:B------:R2:W-:Y:S04]  /*1a330*/  STL.64 [R1+0x868], R16 ;  /* 0x0008681001007387 */ /* 0x0005e80000100a00 */
[----:B------:R-:W-:Y:S04]  /*1a340*/  STL.64 [R1+0x860], R216 ;  /* 0x000860d801007387 */ /* 0x000fe80000100a00 */
[----:B------:R-:W3:Y:S01]  /*1a350*/  LDL.LU.64 R226, [R1+0x2c8] ;  /* 0x0002c80001e27983 */ /* 0x000ee20000300a00 */
[----:B----4-:R-:W-:-:S03]  /*1a360*/  IMAD.WIDE R220, R233, 0x4, R228 ;  /* 0x00000004e9dc7825 */ /* 0x010fc600078e02e4 */
[----:B------:R-:W4:Y:S01]  /*1a370*/  LDL.LU.64 R228, [R1+0x2c0] ;  /* 0x0002c00001e47983 */ /* 0x000f220000300a00 */
[----:B------:R-:W-:-:S05]  /*1a380*/  IMAD.WIDE R218, R233, 0x4, R218 ;  /* 0x00000004e9da7825 */ /* 0x000fca00078e02da */
[----:B------:R-:W-:Y:S04]  /*1a390*/  STL.64 [R1+0x870], R218 ;  /* 0x000870da01007387 */ /* 0x000fe80000100a00 */
[----:B------:R-:W-:Y:S04]  /*1a3a0*/  STL.64 [R1+0x878], R220 ;  /* 0x000878dc01007387 */ /* 0x000fe80000100a00 */
[----:B------:R-:W2:Y:S04]  /*1a3b0*/  LDL.LU.64 R230, [R1+0x2a8] ;  /* 0x0002a80001e67983 */ /* 0x000ea80000300a00 */
[----:B-1----:R-:W2:Y:S01]  /*1a3c0*/  LDL.LU.64 R202, [R1+0x2a0] ;  /* 0x0002a00001ca7983 */ /* 0x002ea20000300a00 */
[----:B------:R-:W-:-:S02]  /*1a3d0*/  SEL R46, R46, RZ, P5 ;  /* 0x000000ff2e2e7207 */ /* 0x000fc40002800000 */
[----:B------:R-:W-:Y:S01]  /*1a3e0*/  SEL R47, RZ, 0x4, P4 ;  /* 0x00000004ff2f7807 */ /* 0x000fe20002000000 */
[----:B------:R-:W-:Y:S01]  /*1a3f0*/  LDGSTS.E [R5+-0x68000], desc[UR40][R218.64], P3 ;  /* 0x98000000da057fae */ /* 0x000fe200099a1028 */
[----:B------:R-:W-:Y:S02]  /*1a400*/  LOP3.LUT R197, R2, 0x12, RZ, 0xfc, !PT ;  /* 0x0000001202c57812 */ /* 0x000fe400078efcff */
[----:B------:R-:W-:Y:S01]  /*1a410*/  ISETP.NE.U32.AND P4, PT, R46, RZ, PT ;  /* 0x000000ff2e00720c */ /* 0x000fe20003f85070 */
[----:B------:R-:W-:Y:S01]  /*1a420*/  LDGSTS.E [R5+-0x67ff8], desc[UR40][R220.64], P0 ;  /* 0x98008000dc057fae */ /* 0x000fe200081a1028 */
[----:B------:R-:W-:Y:S02]  /*1a430*/  SEL R46, R47, RZ, P5 ;  /* 0x000000ff2f2e7207 */ /* 0x000fe40002800000 */
[----:B------:R-:W-:Y:S02]  /*1a440*/  ISETP.GE.AND P3, PT, R197, UR4, PT ;  /* 0x00000004c5007c0c */ /* 0x000fe4000bf66270 */
[----:B------:R-:W-:-:S02]  /*1a450*/  LOP3.LUT R197, R2, 0x30, RZ, 0xfc, !PT ;  /* 0x0000003002c57812 */ /* 0x000fc400078efcff */
[----:B------:R-:W-:Y:S02]  /*1a460*/  ISETP.NE.U32.AND P0, PT, R46, RZ, PT ;  /* 0x000000ff2e00720c */ /* 0x000fe40003f05070 */
[----:B------:R-:W-:Y:S02]  /*1a470*/  SEL R46, RZ, 0x4, P3 ;  /* 0x00000004ff2e7807 */ /* 0x000fe40001800000 */
[----:B------:R-:W-:Y:S01]  /*1a480*/  ISETP.GE.AND P3, PT, R197, UR4, PT ;  /* 0x00000004c5007c0c */ /* 0x000fe2000bf66270 */
[C---:B------:R-:W-:Y:S01]  /*1a490*/  IMAD.WIDE R222, R233.reuse, 0x4, R222 ;  /* 0x00000004e9de7825 */ /* 0x040fe200078e02de */
[----:B------:R-:W-:Y:S02]  /*1a4a0*/  SEL R46, R46, RZ, P5 ;  /* 0x000000ff2e2e7207 */ /* 0x000fe40002800000 */
[----:B------:R-:W-:Y:S01]  /*1a4b0*/  SEL R47, RZ, 0x4, P3 ;  /* 0x00000004ff2f7807 */ /* 0x000fe20001800000 */
[----:B------:R-:W-:Y:S01]  /*1a4c0*/  IMAD.WIDE R224, R233, 0x4, R224 ;  /* 0x00000004e9e07825 */ /* 0x000fe200078e02e0 */
[----:B------:R-:W-:Y:S01]  /*1a4d0*/  LOP3.LUT R197, R2, 0x32, RZ, 0xfc, !PT ;  /* 0x0000003202c57812 */ /* 0x000fe200078efcff */
[----:B------:R-:W-:Y:S01]  /*1a4e0*/  LDGSTS.E [R5+-0x66000], desc[UR40][R222.64], P2 ;  /* 0x9a000000de057fae */ /* 0x000fe200091a1028 */
        /* <DEDUP_REMOVED lines=9> */
[----:B------:R-:W-:-:S03]  /*1a580*/  ISETP.GE.AND P2, PT, R197, UR4, PT ;  /* 0x00000004c5007c0c */ /* 0x000fc6000bf46270 */
[----:B------:R-:W-:Y:S01]  /*1a590*/  STL.64 [R1+0x888], R224 ;  /* 0x000888e001007387 */ /* 0x000fe20000100a00 */
[----:B------:R-:W-:-:S03]  /*1a5a0*/  SEL R46, R46, RZ, P5 ;  /* 0x000000ff2e2e7207 */ /* 0x000fc60002800000 */
[----:B------:R-:W2:Y:S01]  /*1a5b0*/  LDL.LU.64 R200, [R1+0x298] ;  /* 0x0002980001c87983 */ /* 0x000ea20000300a00 */
[----:B------:R-:W-:-:S03]  /*1a5c0*/  SEL R47, RZ, 0x4, P2 ;  /* 0x00000004ff2f7807 */ /* 0x000fc60001000000 */
[----:B------:R-:W2:Y:S01]  /*1a5d0*/  LDL.LU.64 R198, [R1+0x290] ;  /* 0x0002900001c67983 */ /* 0x000ea20000300a00 */
[----:B------:R-:W-:Y:S02]  /*1a5e0*/  LOP3.LUT R197, R2, 0x16, RZ, 0xfc, !PT ;  /* 0x0000001602c57812 */ /* 0x000fe400078efcff */
[----:B------:R-:W-:Y:S02]  /*1a5f0*/  ISETP.NE.U32.AND P2, PT, R46, RZ, PT ;  /* 0x000000ff2e00720c */ /* 0x000fe40003f45070 */
[----:B------:R-:W-:Y:S01]  /*1a600*/  SEL R46, R47, RZ, P5 ;  /* 0x000000ff2f2e7207 */ /* 0x000fe20002800000 */
[----:B---3--:R-:W-:-:S05]  /*1a610*/  IMAD.WIDE R226, R233, 0x4, R226 ;  /* 0x00000004e9e27825 */ /* 0x008fca00078e02e2 */
[----:B------:R-:W-:Y:S01]  /*1a620*/  LDGSTS.E [R14+-0x68000], desc[UR40][R226.64], P0 ;  /* 0x98000000e20e7fae */ /* 0x000fe200081a1028 */
[----:B------:R-:W-:Y:S02]  /*1a630*/  ISETP.GE.AND P0, PT, R197, UR4, PT ;  /* 0x00000004c5007c0c */ /* 0x000fe4000bf06270 */
[----:B------:R-:W-:Y:S01]  /*1a640*/  LOP3.LUT R197, R2, 0x34, RZ, 0xfc, !PT ;  /* 0x0000003402c57812 */ /* 0x000fe200078efcff */
[----:B------:R-:W-:Y:S01]  /*1a650*/  STL.64 [R1+0x898], R226 ;  /* 0x000898e201007387 */ /* 0x000fe20000100a00 */
[----:B----4-:R-:W-:-:S05]  /*1a660*/  IMAD.WIDE R228, R233, 0x4, R228 ;  /* 0x00000004e9e47825 */ /* 0x010fca00078e02e4 */
[----:B------:R-:W-:Y:S04]  /*1a670*/  STL.64 [R1+0x8a0], R228 ;  /* 0x0008a0e401007387 */ /* 0x000fe80000100a00 */
[----:B------:R-:W3:Y:S04]  /*1a680*/  LDL.LU.64 R204, [R1+0x288] ;  /* 0x0002880001cc7983 */ /* 0x000ee80000300a00 */
[----:B------:R-:W-:Y:S01]  /*1a690*/  LDGSTS.E [R14+-0x67ff8], desc[UR40][R228.64], P3 ;  /* 0x98008000e40e7fae */ /* 0x000fe200099a1028 */
[----:B------:R-:W-:Y:S02]  /*1a6a0*/  ISETP.NE.U32.AND P3, PT, R46, RZ, PT ;  /* 0x000000ff2e00720c */ /* 0x000fe40003f65070 */
[----:B------:R-:W-:-:S02]  /*1a6b0*/  SEL R46, RZ, 0x4, P0 ;  /* 0x00000004ff2e7807 */ /* 0x000fc40000000000 */
[----:B------:R-:W-:Y:S02]  /*1a6c0*/  ISETP.GE.AND P0, PT, R197, UR4, PT ;  /* 0x00000004c5007c0c */ /* 0x000fe4000bf06270 */
[----:B------:R-:W4:Y:S01]  /*1a6d0*/  LDL.LU.64 R196, [R1+0x280] ;  /* 0x0002800001c47983 */ /* 0x000f220000300a00 */
[C---:B--2---:R-:W-:Y:S01]  /*1a6e0*/  IMAD.WIDE R16, R233.reuse, 0x4, R230 ;  /* 0x00000004e9107825 */ /* 0x044fe200078e02e6 */
[----:B------:R-:W-:Y:S02]  /*1a6f0*/  SEL R46, R46, RZ, P5 ;  /* 0x000000ff2e2e7207 */ /* 0x000fe40002800000 */
[----:B------:R-:W-:Y:S02]  /*1a700*/  SEL R47, RZ, 0x4, P0 ;  /* 0x00000004ff2f7807 */ /* 0x000fe40000000000 */
[----:B------:R-:W-:Y:S01]  /*1a710*/  LOP3.LUT R231, R2, 0x36, RZ, 0xfc, !PT ;  /* 0x0000003602e77812 */ /* 0x000fe200078efcff */
[----:B-1----:R-:W-:Y:S01]  /*1a720*/  IMAD.WIDE R4, R233, 0x4, R202 ;  /* 0x00000004e9047825 */ /* 0x002fe200078e02ca */
[----:B------:R-:W-:Y:S01]  /*1a730*/  ISETP.NE.U32.AND P0, PT, R46, RZ, PT ;  /* 0x000000ff2e00720c */ /* 0x000fe20003f05070 */
[----:B------:R-:W-:Y:S01]  /*1a740*/  LDGSTS.E [R14+-0x66000], desc[UR40][R16.64], P4 ;  /* 0x9a000000100e7fae */ /* 0x000fe2000a1a1028 */
[----:B------:R-:W-:-:S02]  /*1a750*/  SEL R46, R47, RZ, P5 ;  /* 0x000000ff2f2e7207 */ /* 0x000fc40002800000 */
[----:B------:R-:W-:Y:S01]  /*1a760*/  ISETP.GE.AND P4, PT, R231, UR4, PT ;  /* 0x00000004e7007c0c */ /* 0x000fe2000bf86270 */
[----:B------:R-:W-:Y:S01]  /*1a770*/  STL.64 [R1+0x2a8], R16 ;  /* 0x0002a81001007387 */ /* 0x000fe20000100a00 */
[----:B------:R-:W-:-:S03]  /*1a780*/  LOP3.LUT R231, R2, 0x18, RZ, 0xfc, !PT ;  /* 0x0000001802e77812 */ /* 0x000fc600078efcff */
[----:B------:R1:W-:Y:S01]  /*1a790*/  LDGSTS.E [R14+-0x65ff8], desc[UR40][R4.64], P2 ;  /* 0x9a008000040e7fae */ /* 0x0003e200091a1028 */
[----:B------:R-:W-:Y:S02]  /*1a7a0*/  ISETP.NE.U32.AND P2, PT, R46, RZ, PT ;  /* 0x000000ff2e00720c */ /* 0x000fe40003f45070 */
[----:B------:R-:W-:Y:S01]  /*1a7b0*/  SEL R46, RZ, 0x4, P4 ;  /* 0x00000004ff2e7807 */ /* 0x000fe20002000000 */
[----:B------:R-:W-:Y:S01]  /*1a7c0*/  STL.64 [R1+0x2a0], R4 ;  /* 0x0002a00401007387 */ /* 0x000fe20000100a00 */
[----:B------:R-:W-:-:S03]  /*1a7d0*/  ISETP.GE.AND P4, PT, R231, UR4, PT ;  /* 0x00000004e7007c0c */ /* 0x000fc6000bf86270 */
[----:B------:R1:W-:Y:S04]  /*1a7e0*/  STL.64 [R1+0x8a8], R14 ;  /* 0x0008a80e01007387 */ /* 0x0003e80000100a00 */
[----:B------:R-:W2:Y:S04]  /*1a7f0*/  LDL.LU.64 R202, [R1+0x278] ;  /* 0x0002780001ca7983 */ /* 0x000ea80000300a00 */
[----:B------:R-:W2:Y:S01]  /*1a800*/  LDL.LU.64 R230, [R1+0x270] ;  /* 0x0002700001e67983 */ /* 0x000ea20000300a00 */
[----:B-1----:R-:W-:-:S04]  /*1a810*/  IMAD.WIDE R14, R233, 0x4, R200 ;  /* 0x00000004e90e7825 */ /* 0x002fc800078e02c8 */
[C---:B------:R-:W-:Y:S01]  /*1a820*/  IMAD.WIDE R4, R233.reuse, 0x4, R198 ;  /* 0x00000004e9047825 */ /* 0x040fe200078e02c6 */
[----:B------:R3:W-:Y:S04]  /*1a830*/  STL.64 [R1+0x298], R14 ;  /* 0x0002980e01007387 */ /* 0x0007e80000100a00 */
[----:B------:R4:W-:Y:S04]  /*1a840*/  STL.64 [R1+0x290], R4 ;  /* 0x0002900401007387 */ /* 0x0009e80000100a00 */
[----:B------:R-:W2:Y:S04]  /*1a850*/  LDL.LU.64 R200, [R1+0x268] ;  /* 0x0002680001c87983 */ /* 0x000ea80000300a00 */
[----:B------:R-:W2:Y:S04]  /*1a860*/  LDL.LU.64 R198, [R1+0x260] ;  /* 0x0002600001c67983 */ /* 0x000ea80000300a00 */
[----:B------:R3:W-:Y:S04]  /*1a870*/  LDGSTS.E [R13+-0x68000], desc[UR40][R14.64], P3 ;  /* 0x980000000e0d7fae */ /* 0x0007e800099a1028 */
[----:B------:R4:W-:Y:S01]  /*1a880*/  LDGSTS.E [R13+-0x67ff8], desc[UR40][R4.64], P0 ;  /* 0x98008000040d7fae */ /* 0x0009e200081a1028 */
[----:B---3--:R-:W-:-:S05]  /*1a890*/  IMAD.WIDE R14, R233, 0x4, R204 ;  /* 0x00000004e90e7825 */ /* 0x008fca00078e02cc */
[----:B------:R2:W-:Y:S01]  /*1a8a0*/  STL.64 [R1+0x288], R14 ;  /* 0x0002880e01007387 */ /* 0x0005e20000100a00 */
[----:B------:R-:W-:Y:S02]  /*1a8b0*/  SEL R46, R46, RZ, P5 ;  /* 0x000000ff2e2e7207 */ /* 0x000fe40002800000 */
[----:B------:R-:W-:Y:S01]  /*1a8c0*/  SEL R47, RZ, 0x4, P4 ;  /* 0x00000004ff2f7807 */ /* 0x000fe20002000000 */
[----:B------:R2:W-:Y:S01]  /*1a8d0*/  LDGSTS.E [R13+-0x66000], desc[UR40][R14.64], P2 ;  /* 0x9a0000000e0d7fae */ /* 0x0005e200091a1028 */
[----:B----4-:R-:W-:-:S03]  /*1a8e0*/  IMAD.WIDE R4, R233, 0x4, R196 ;  /* 0x00000004e9047825 */ /* 0x010fc600078e02c4 */
[----:B------:R-:W3:Y:S01]  /*1a8f0*/  LDL.LU.64 R196, [R1+0x258] ;  /* 0x0002580001c47983 */ /* 0x000ee20000300a00 */
[----:B------:R-:W-:Y:S02]  /*1a900*/  LOP3.LUT R232, R2, 0x1a, RZ, 0xfc, !PT ;  /* 0x0000001a02e87812 */ /* 0x000fe400078efcff */
[----:B------:R-:W-:Y:S02]  /*1a910*/  ISETP.NE.U32.AND P4, PT, R46, RZ, PT ;  /* 0x000000ff2e00720c */ /* 0x000fe40003f85070 */
[----:B------:R-:W-:Y:S02]  /*1a920*/  SEL R46, R47, RZ, P5 ;  /* 0x000000ff2f2e7207 */ /* 0x000fe40002800000 */
[----:B------:R-:W-:Y:S02]  /*1a930*/  ISETP.GE.AND P3, PT, R232, UR4, PT ;  /* 0x00000004e8007c0c */ /* 0x000fe4000bf66270 */
[----:B------:R-:W-:Y:S02]  /*1a940*/  LOP3.LUT R232, R2, 0x38, RZ, 0xfc, !PT ;  /* 0x0000003802e87812 */ /* 0x000fe400078efcff */
[----:B------:R-:W-:-:S02]  /*1a950*/  ISETP.NE.U32.AND P0, PT, R46, RZ, PT ;  /* 0x000000ff2e00720c */ /* 0x000fc40003f05070 */
[----:B------:R-:W-:Y:S02]  /*1a960*/  SEL R46, RZ, 0x4, P3 ;  /* 0x00000004ff2e7807 */ /* 0x000fe40001800000 */
[----:B------:R-:W-:Y:S01]  /*1a970*/  ISETP.GE.AND P3, PT, R232, UR4, PT ;  /* 0x00000004e8007c0c */ /* 0x000fe2000bf66270 */
[----:B------:R1:W-:Y:S01]  /*1a980*/  STL.64 [R1+0x280], R4 ;  /* 0x0002800401007387 */ /* 0x0003e20000100a00 */
[----:B------:R-:W-:Y:S02]  /*1a990*/  SEL R46, R46, RZ, P5 ;  /* 0x000000ff2e2e7207 */ /* 0x000fe40002800000 */
[----:B------:R-:W-:Y:S01]  /*1a9a0*/  SEL R47, RZ, 0x4, P3 ;  /* 0x00000004ff2f7807 */ /* 0x000fe20001800000 */
[----:B------:R1:W-:Y:S01]  /*1a9b0*/  LDGSTS.E [R13+-0x65ff8], desc[UR40][R4.64], P4 ;  /* 0x9a008000040d7fae */ /* 0x0003e2000a1a1028 */
[----:B------:R-:W-:Y:S01]  /*1a9c0*/  ISETP.NE.U32.AND P3, PT, R46, RZ, PT ;  /* 0x000000ff2e00720c */ /* 0x000fe20003f65070 */
[----:B--2---:R-:W-:-:S04]  /*1a9d0*/  IMAD.WIDE R14, R233, 0x4, R202 ;  /* 0x00000004e90e7825 */ /* 0x004fc800078e02ca */
[----:B-1----:R-:W-:Y:S01]  /*1a9e0*/  IMAD.WIDE R4, R233, 0x4, R230 ;  /* 0x00000004e9047825 */ /* 0x002fe200078e02e6 */
[----:B------:R-:W-:Y:S04]  /*1a9f0*/  STL.64 [R1+0x278], R14 ;  /* 0x0002780e01007387 */ /* 0x000fe80000100a00 */
[----:B------:R-:W-:Y:S04]  /*1aa00*/  LDGSTS.E [R12+-0x68000], desc[UR40][R14.64], P0 ;  /* 0x980000000e0c7fae */ /* 0x000fe800081a1028 */
[----:B------:R1:W-:Y:S04]  /*1aa10*/  STL.64 [R1+0x270], R4 ;  /* 0x0002700401007387 */ /* 0x0003e80000100a00 */
[----:B------:R1:W-:Y:S01]  /*1aa20*/  LDGSTS.E [R12+-0x67ff8], desc[UR40][R4.64], P3 ;  /* 0x98008000040c7fae */ /* 0x0003e200099a1028 */
[----:B------:R-:W-:Y:S01]  /*1aa30*/  LOP3.LUT R232, R2, 0x3a, RZ, 0xfc, !PT ;  /* 0x0000003a02e87812 */ /* 0x000fe200078efcff */
[----:B-1----:R-:W1:Y:S01]  /*1aa40*/  S2R R4, SR_TID.X ;  /* 0x0000000000047919 */ /* 0x002e620000002100 */
[----:B------:R-:W-:-:S02]  /*1aa50*/  SEL R46, R47, RZ, P5 ;  /* 0x000000ff2f2e7207 */ /* 0x000fc40002800000 */
[----:B------:R-:W-:Y:S02]  /*1aa60*/  ISETP.GE.AND P2, PT, R232, UR4, PT ;  /* 0x00000004e8007c0c */ /* 0x000fe4000bf46270 */
[----:B------:R-:W-:Y:S02]  /*1aa70*/  LOP3.LUT R232, R2, 0x1c, RZ, 0xfc, !PT ;  /* 0x0000001c02e87812 */ /* 0x000fe400078efcff */
[----:B------:R-:W-:Y:S02]  /*1aa80*/  ISETP.NE.U32.AND P4, PT, R46, RZ, PT ;  /* 0x000000ff2e00720c */ /* 0x000fe40003f85070 */
[----:B------:R-:W-:Y:S02]  /*1aa90*/  SEL R46, RZ, 0x4, P2 ;  /* 0x00000004ff2e7807 */ /* 0x000fe40001000000 */
[----:B------:R-:W-:Y:S02]  /*1aaa0*/  ISETP.GE.AND P2, PT, R232, UR4, PT ;  /* 0x00000004e8007c0c */ /* 0x000fe4000bf46270 */
[----:B------:R-:W-:Y:S01]  /*1aab0*/  SEL R46, R46, RZ, P5 ;  /* 0x000000ff2e2e7207 */ /* 0x000fe20002800000 */
[----:B------:R-:W-:Y:S01]  /*1aac0*/  UIADD3 UR19, UPT, UPT, UR18, -0x1c0, URZ ;  /* 0xfffffe4012137890 */ /* 0x000fe2000fffe0ff */
[----:B------:R-:W-:-:S02]  /*1aad0*/  SEL R47, RZ, 0x4, P2 ;  /* 0x00000004ff2f7807 */ /* 0x000fc40001000000 */
[----:B------:R-:W-:Y:S01]  /*1aae0*/  ISETP.NE.U32.AND P2, PT, R46, RZ, PT ;  /* 0x000000ff2e00720c */ /* 0x000fe20003f45070 */
[----:B------:R2:W-:Y:S01]  /*1aaf0*/  STL.64 [R1+0x8b0], R2 ;  /* 0x0008b00201007387 */ /* 0x0005e20000100a00 */
[----:B------:R-:W-:Y:S01]  /*1ab00*/  IMAD.WIDE R14, R233, 0x4, R200 ;  /* 0x00000004e90e7825 */ /* 0x000fe200078e02c8 */
[----:B------:R-:W-:Y:S02]  /*1ab10*/  ISETP.GE.AND P0, PT, R2, UR19, PT ;  /* 0x0000001302007c0c */ /* 0x000fe4000bf06270 */
[----:B------:R-:W4:Y:S01]  /*1ab20*/  LDL.LU.64 R230, [R1+0x250] ;  /* 0x0002500001e67983 */ /* 0x000f220000300a00 */
[----:B------:R-:W-:-:S03]  /*1ab30*/  SEL R46, R47, RZ, P5 ;  /* 0x000000ff2f2e7207 */ /* 0x000fc60002800000 */
[----:B------:R-:W-:Y:S01]  /*1ab40*/  STL.64 [R1+0x268], R14 ;  /* 0x0002680e01007387 */ /* 0x000fe20000100a00 */
[----:B--2---:R-:W-:-:S03]  /*1ab50*/  IMAD.WIDE R2, R233, 0x4, R198 ;  /* 0x00000004e9027825 */ /* 0x004fc600078e02c6 */
[----:B------:R-:W-:Y:S01]  /*1ab60*/  LDGSTS.E [R12+-0x66000], desc[UR40][R14.64], P4 ;  /* 0x9a0000000e0c7fae */ /* 0x000fe2000a1a1028 */
[----:B-1----:R-:W-:-:S03]  /*1ab70*/  SHF.R.U32.HI R232, RZ, 0x6, R4 ;  /* 0x00000006ffe87819 */ /* 0x002fc60000011604 */
[----:B------:R3:W-:Y:S01]  /*1ab80*/  STL.64 [R1+0x260], R2 ;  /* 0x0002600201007387 */ /* 0x0007e20000100a00 */
[----:B------:R-:W-:Y:S02]  /*1ab90*/  ISETP.NE.U32.AND P3, PT, R46, RZ, PT ;  /* 0x000000ff2e00720c */ /* 0x000fe40003f65070 */
[----:B------:R-:W-:Y:S01]  /*1aba0*/  SGXT.U32 R232, R232, 0x1 ;  /* 0x00000001e8e8781a */ /* 0x000fe20000000000 */
[----:B------:R-:W2:Y:S04]  /*1abb0*/  LDL.LU.64 R204, [R1+0x230] ;  /* 0x0002300001cc7983 */ /* 0x000ea80000300a00 */
[----:B------:R3:W-:Y:S01]  /*1abc0*/  LDGSTS.E [R12+-0x65ff8], desc[UR40][R2.64], P2 ;  /* 0x9a008000020c7fae */ /* 0x0007e200091a1028 */
[----:B------:R-:W-:-:S03]  /*1abd0*/  LOP3.LUT R232, R232, 0x1e, RZ, 0xfc, !PT ;  /* 0x0000001ee8e87812 */ /* 0x000fc600078efcff */
[----:B------:R-:W-:Y:S01]  /*1abe0*/  STL.64 [R1+0x8b8], R12 ;  /* 0x0008b80c01007387 */ /* 0x000fe20000100a00 */
[----:B------:R-:W-:-:S03]  /*1abf0*/  SEL R46, RZ, 0x4, P0 ;  /* 0x00000004ff2e7807 */ /* 0x000fc60000000000 */
[----:B------:R-:W2:Y:S01]  /*1ac00*/  LDL.LU.64 R202, [R1+0x210] ;  /* 0x0002100001ca7983 */ /* 0x000ea20000300a00 */
[----:B------:R-:W-:Y:S02]  /*1ac10*/  ISETP.GE.AND P2, PT, R232, UR4, PT ;  /* 0x00000004e8007c0c */ /* 0x000fe4000bf46270 */
[----:B------:R-:W-:Y:S02]  /*1ac20*/  ISETP.GT.AND P0, PT, R252, 0x1ff, PT ;  /* 0x000001fffc00780c */ /* 0x000fe40003f04270 */
[----:B------:R-:W-:Y:S02]  /*1ac30*/  SHF.R.U32.HI R232, RZ, 0x6, R4 ;  /* 0x00000006ffe87819 */ /* 0x000fe40000011604 */
[----:B------:R-:W-:Y:S02]  /*1ac40*/  SEL R46, R46, RZ, P0 ;  /* 0x000000ff2e2e7207 */ /* 0x000fe40000000000 */
[----:B------:R-:W-:Y:S02]  /*1ac50*/  SGXT.U32 R232, R232, 0x1 ;  /* 0x00000001e8e8781a */ /* 0x000fe40000000000 */
[----:B------:R-:W-:-:S02]  /*1ac60*/  ISETP.NE.U32.AND P4, PT, R46, RZ, PT ;  /* 0x000000ff2e00720c */ /* 0x000fc40003f85070 */
[----:B------:R-:W-:Y:S02]  /*1ac70*/  LOP3.LUT R232, R232, 0x3c, RZ, 0xfc, !PT ;  /* 0x0000003ce8e87812 */ /* 0x000fe400078efcff */
[----:B------:R-:W-:Y:S02]  /*1ac80*/  SEL R46, RZ, 0x4, P2 ;  /* 0x00000004ff2e7807 */ /* 0x000fe40001000000 */
[----:B------:R-:W-:Y:S02]  /*1ac90*/  ISETP.GE.AND P2, PT, R232, UR4, PT ;  /* 0x00000004e8007c0c */ /* 0x000fe4000bf46270 */
[----:B------:R-:W-:Y:S02]  /*1aca0*/  SEL R46, R46, RZ, P5 ;  /* 0x000000ff2e2e7207 */ /* 0x000fe40002800000 */
[----:B------:R-:W-:Y:S02]  /*1acb0*/  SEL R47, RZ, 0x4, P2 ;  /* 0x00000004ff2f7807 */ /* 0x000fe40001000000 */
[----:B------:R-:W-:Y:S01]  /*1acc0*/  ISETP.NE.U32.AND P2, PT, R46, RZ, PT ;  /* 0x000000ff2e00720c */ /* 0x000fe20003f45070 */
[----:B---3--:R-:W-:Y:S01]  /*1acd0*/  IMAD.WIDE R2, R233, 0x4, R196 ;  /* 0x00000004e9027825 */ /* 0x008fe200078e02c4 */
[----:B------:R-:W-:-:S04]  /*1ace0*/  SHF.R.U32.HI R197, RZ, 0x6, R4 ;  /* 0x00000006ffc57819 */ /* 0x000fc80000011604 */
[----:B------:R-:W-:Y:S01]  /*1acf0*/  SGXT.U32 R197, R197, 0x1 ;  /* 0x00000001c5c5781a */ /* 0x000fe20000000000 */
[----:B------:R4:W-:Y:S03]  /*1ad00*/  STL.64 [R1+0x258], R2 ;  /* 0x0002580201007387 */ /* 0x0009e60000100a00 */
[----:B------:R-:W-:Y:S01]  /*1ad10*/  LOP3.LUT R197, R197, 0x3e, RZ, 0xfc, !PT ;  /* 0x0000003ec5c57812 */ /* 0x000fe200078efcff */
[----:B------:R-:W3:Y:S04]  /*1ad20*/  LDL.LU.64 R206, [R1+0x1f0] ;  /* 0x0001f00001ce7983 */ /* 0x000ee80000300a00 */
[----:B------:R4:W-:Y:S01]  /*1ad30*/  LDGSTS.E [R11+-0x68000], desc[UR40][R2.64], P3 ;  /* 0x98000000020b7fae */ /* 0x0009e200099a1028 */
[----:B------:R-:W-:-:S02]  /*1ad40*/  ISETP.GE.AND P3, PT, R197, UR4, PT ;  /* 0x00000004c5007c0c */ /* 0x000fc4000bf66270 */
[----:B------:R-:W-:Y:S01]  /*1ad50*/  SHF.R.U32.HI R197, RZ, 0x6, R4 ;  /* 0x00000006ffc57819 */ /* 0x000fe20000011604 */
[----:B------:R-:W3:Y:S03]  /*1ad60*/  LDL.LU.64 R200, [R1+0x1d0] ;  /* 0x0001d00001c87983 */ /* 0x000ee60000300a00 */
[----:B------:R-:W-:Y:S01]  /*1ad70*/  SGXT.U32 R197, R197, 0x1 ;  /* 0x00000001c5c5781a */ /* 0x000fe20000000000 */
[----:B------:R-:W3:Y:S03]  /*1ad80*/  LDL.LU.64 R198, [R1+0x1b0] ;  /* 0x0001b00001c67983 */ /* 0x000ee60000300a00 */
[----:B------:R-:W-:Y:S02]  /*1ad90*/  LOP3.LUT R197, R197, 0x2, RZ, 0xfc, !PT ;  /* 0x00000002c5c57812 */ /* 0x000fe400078efcff */
[----:B------:R-:W-:-:S02]  /*1ada0*/  SEL R46, RZ, 0x4, P3 ;  /* 0x00000004ff2e7807 */ /* 0x000fc40001800000 */
[----:B------:R-:W-:Y:S02]  /*1adb0*/  ISETP.GE.AND P3, PT, R197, UR19, PT ;  /* 0x00000013c5007c0c */ /* 0x000fe4000bf66270 */
[----:B------:R-:W3:Y:S01]  /*1adc0*/  LDL.LU.64 R196, [R1+0x188] ;  /* 0x0001880001c47983 */ /* 0x000ee20000300a00 */
[----:B----4-:R-:W-:-:S05]  /*1add0*/  IMAD.WIDE R2, R233, 0x4, R230 ;  /* 0x00000004e9027825 */ /* 0x010fca00078e02e6 */
[----:B------:R2:W-:Y:S04]  /*1ade0*/  STL.64 [R1+0x250], R2 ;  /* 0x0002500201007387 */ /* 0x0005e80000100a00 */
[----:B------:R2:W-:Y:S04]  /*1adf0*/  LDGSTS.E [R11+-0x67ff8], desc[UR40][R2.64], P2 ;  /* 0x98008000020b7fae */ /* 0x0005e800091a1028 */
[----:B------:R-:W4:Y:S01]  /*1ae00*/  LDL.LU.64 R230, [R1+0x160] ;  /* 0x0001600001e67983 */ /* 0x000f220000300a00 */
[----:B--2---:R-:W-:-:S05]  /*1ae10*/  IMAD.WIDE R2, R8, 0x4, R204 ;  /* 0x0000000408027825 */ /* 0x004fca00078e02cc */
[----:B------:R1:W-:Y:S04]  /*1ae20*/  STL.64 [R1+0x230], R2 ;  /* 0x0002300201007387 */ /* 0x0003e80000100a00 */
[----:B------:R-:W2:Y:S01]  /*1ae30*/  LDL.LU.64 R204, [R1+0x150] ;  /* 0x0001500001cc7983 */ /* 0x000ea20000300a00 */
[----:B-1----:R-:W-:-:S05]  /*1ae40*/  IMAD.WIDE R2, R8, 0x4, R202 ;  /* 0x0000000408027825 */ /* 0x002fca00078e02ca */
[----:B------:R3:W-:Y:S04]  /*1ae50*/  STL.64 [R1+0x210], R2 ;  /* 0x0002100201007387 */ /* 0x0007e80000100a00 */
[----:B------:R-:W2:Y:S01]  /*1ae60*/  LDL.LU.64 R202, [R1+0x140] ;  /* 0x0001400001ca7983 */ /* 0x000ea20000300a00 */
[----:B---3--:R-:W-:-:S05]  /*1ae70*/  IMAD.WIDE R2, R8, 0x4, R206 ;  /* 0x0000000408027825 */ /* 0x008fca00078e02ce */
[----:B------:R1:W-:Y:S02]  /*1ae80*/  STL.64 [R1+0x1f0], R2 ;  /* 0x0001f00201007387 */ /* 0x0003e40000100a00 */
[C---:B-1----:R-:W-:Y:S02]  /*1ae90*/  IMAD.WIDE R2, R8.reuse, 0x4, R200 ;  /* 0x0000000408027825 */ /* 0x042fe400078e02c8 */
[----:B------:R-:W3:Y:S04]  /*1aea0*/  LDL.LU.64 R200, [R1+0x130] ;  /* 0x0001300001c87983 */ /* 0x000ee80000300a00 */
[----:B------:R1:W-:Y:S02]  /*1aeb0*/  STL.64 [R1+0x1d0], R2 ;  /* 0x0001d00201007387 */ /* 0x0003e40000100a00 */
[----:B-1----:R-:W-:-:S02]  /*1aec0*/  IMAD.WIDE R2, R8, 0x4, R198 ;  /* 0x0000000408027825 */ /* 0x002fc400078e02c6 */
[----:B------:R-:W3:Y:S04]  /*1aed0*/  LDL.LU.64 R198, [R1+0x120] ;  /* 0x0001200001c67983 */ /* 0x000ee80000300a00 */
[----:B------:R1:W-:Y:S02]  /*1aee0*/  STL.64 [R1+0x1c8], R2 ;  /* 0x0001c80201007387 */ /* 0x0003e40000100a00 */
[----:B-1----:R-:W-:-:S05]  /*1aef0*/  IMAD.WIDE R2, R8, 0x4, R196 ;  /* 0x0000000408027825 */ /* 0x002fca00078e02c4 */
[----:B------:R4:W-:Y:S04]  /*1af00*/  STL.64 [R1+0x1c0], R2 ;  /* 0x0001c00201007387 */ /* 0x0009e80000100a00 */
[----:B------:R-:W3:Y:S01]  /*1af10*/  LDL.LU.64 R196, [R1+0x110] ;  /* 0x0001100001c47983 */ /* 0x000ee20000300a00 */
[----:B----4-:R-:W-:-:S03]  /*1af20*/  IMAD.WIDE R2, R8, 0x4, R230 ;  /* 0x0000000408027825 */ /* 0x010fc600078e02e6 */
[----:B------:R-:W4:Y:S04]  /*1af30*/  LDL.LU.64 R230, [R1+0x108] ;  /* 0x0001080001e67983 */ /* 0x000f280000300a00 */
[----:B------:R1:W-:Y:S01]  /*1af40*/  STL.64 [R1+0x1b8], R2 ;  /* 0x0001b80201007387 */ /* 0x0003e20000100a00 */
[----:B--2---:R-:W-:-:S05]  /*1af50*/  IMAD.WIDE R12, R8, 0x4, R204 ;  /* 0x00000004080c7825 */ /* 0x004fca00078e02cc */
[----:B------:R-:W-:Y:S04]  /*1af60*/  STL.64 [R1+0x1b0], R12 ;  /* 0x0001b00c01007387 */ /* 0x000fe80000100a00 */
[----:B------:R-:W-:Y:S01]  /*1af70*/  STL.64 [R1+0x8c0], R12 ;  /* 0x0008c00c01007387 */ /* 0x000fe20000100a00 */
[----:B-1----:R-:W-:-:S05]  /*1af80*/  IMAD.WIDE R2, R8, 0x4, R202 ;  /* 0x0000000408027825 */ /* 0x002fca00078e02ca */
[----:B------:R-:W-:Y:S04]  /*1af90*/  STL.64 [R1+0x1a0], R2 ;  /* 0x0001a00201007387 */ /* 0x000fe80000100a00 */
[----:B------:R-:W-:Y:S01]  /*1afa0*/  STL.64 [R1+0x8c8], R2 ;  /* 0x0008c80201007387 */ /* 0x000fe20000100a00 */
[----:B---3--:R-:W-:-:S05]  /*1afb0*/  IMAD.WIDE R14, R8, 0x4, R200 ;  /* 0x00000004080e7825 */ /* 0x008fca00078e02c8 */
[----:B------:R-:W-:Y:S04]  /*1afc0*/  STL.64 [R1+0x190], R14 ;  /* 0x0001900e01007387 */ /* 0x000fe80000100a00 */
[----:B------:R-:W-:Y:S01]  /*1afd0*/  STL.64 [R1+0x8d0], R14 ;  /* 0x0008d00e01007387 */ /* 0x000fe20000100a00 */
[----:B------:R-:W-:-:S05]  /*1afe0*/  IMAD.WIDE R228, R8, 0x4, R198 ;  /* 0x0000000408e47825 */ /* 0x000fca00078e02c6 */
[----:B------:R-:W-:Y:S04]  /*1aff0*/  STL.64 [R1+0x178], R228 ;  /* 0x000178e401007387 */ /* 0x000fe80000100a00 */
[----:B------:R-:W-:Y:S01]  /*1b000*/  STL.64 [R1+0x8d8], R228 ;  /* 0x0008d8e401007387 */ /* 0x000fe20000100a00 */
[----:B------:R-:W-:-:S05]  /*1b010*/  IMAD.WIDE R226, R8, 0x4, R196 ;  /* 0x0000000408e27825 */ /* 0x000fca00078e02c4 */
[----:B------:R-:W-:Y:S04]  /*1b020*/  STL.64 [R1+0x168], R226 ;  /* 0x000168e201007387 */ /* 0x000fe80000100a00 */
[----:B------:R-:W-:Y:S04]  /*1b030*/  STL.64 [R1+0x8e0], R226 ;  /* 0x0008e0e201007387 */ /* 0x000fe80000100a00 */
[----:B------:R-:W2:Y:S04]  /*1b040*/  LDL.LU.64 R204, [R1+0x100] ;  /* 0x0001000001cc7983 */ /* 0x000ea80000300a00 */
[----:B------:R-:W3:Y:S01]  /*1b050*/  LDL.LU.64 R202, [R1+0xf8] ;  /* 0x0000f80001ca7983 */ /* 0x000ee20000300a00 */
[----:B------:R-:W-:-:S03]  /*1b060*/  IMAD.WIDE R224, R8, 0x4, R44 ;  /* 0x0000000408e07825 */ /* 0x000fc600078e022c */
[----:B------:R-:W3:Y:S01]  /*1b070*/  LDL.LU.64 R200, [R1+0xf0] ;  /* 0x0000f00001c87983 */ /* 0x000ee20000300a00 */
[----:B----4-:R-:W-:-:S03]  /*1b080*/  IMAD.WIDE R4, R8, 0x4, R230 ;  /* 0x0000000408047825 */ /* 0x010fc600078e02e6 */
[----:B------:R-:W4:Y:S01]  /*1b090*/  LDL.LU.64 R198, [R1+0xe8] ;  /* 0x0000e80001c67983 */ /* 0x000f220000300a00 */
[----:B------:R-:W-:-:S03]  /*1b0a0*/  IMAD.WIDE R222, R8, 0x4, R42 ;  /* 0x0000000408de7825 */ /* 0x000fc600078e022a */
[----:B------:R-:W4:Y:S01]  /*1b0b0*/  LDL.LU.64 R196, [R1+0xd8] ;  /* 0x0000d80001c47983 */ /* 0x000f220000300a00 */
[----:B------:R-:W-:-:S03]  /*1b0c0*/  IMAD.WIDE R220, R8, 0x4, R40 ;  /* 0x0000000408dc7825 */ /* 0x000fc600078e0228 */
[----:B------:R-:W4:Y:S01]  /*1b0d0*/  LDL.LU.64 R230, [R1+0xb8] ;  /* 0x0000b80001e67983 */ /* 0x000f220000300a00 */
[----:B------:R-:W-:-:S03]  /*1b0e0*/  IMAD.WIDE R218, R8, 0x4, R38 ;  /* 0x0000000408da7825 */ /* 0x000fc600078e0226 */
[----:B------:R-:W-:Y:S04]  /*1b0f0*/  STL.64 [R1+0x140], R4 ;  /* 0x0001400401007387 */ /* 0x000fe80000100a00 */
[----:B------:R1:W-:Y:S04]  /*1b100*/  STL.64 [R1+0x8e8], R4 ;  /* 0x0008e80401007387 */ /* 0x0003e80000100a00 */
[----:B------:R-:W-:Y:S04]  /*1b110*/  STL.64 [R1+0x130], R224 ;  /* 0x000130e001007387 */ /* 0x000fe80000100a00 */
[----:B------:R1:W-:Y:S04]  /*1b120*/  STL.64 [R1+0x8f0], R224 ;  /* 0x0008f0e001007387 */ /* 0x0003e80000100a00 */
[----:B------:R-:W-:Y:S04]  /*1b130*/  STL.64 [R1+0x118], R222 ;  /* 0x000118de01007387 */ /* 0x000fe80000100a00 */
[----:B------:R-:W-:Y:S04]  /*1b140*/  STL.64 [R1+0x110], R220 ;  /* 0x000110dc01007387 */ /* 0x000fe80000100a00 */
[----:B------:R-:W-:Y:S01]  /*1b150*/  STL.64 [R1+0x108], R218 ;  /* 0x000108da01007387 */ /* 0x000fe20000100a00 */
[----:B--2---:R-:W-:-:S05]  /*1b160*/  IMAD.WIDE R16, R8, 0x4, R204 ;  /* 0x0000000408107825 */ /* 0x004fca00078e02cc */
[----:B------:R-:W-:Y:S04]  /*1b170*/  STL.64 [R1+0x100], R16 ;  /* 0x0001001001007387 */ /* 0x000fe80000100a00 */
[----:B------:R-:W2:Y:S01]  /*1b180*/  LDL.LU.64 R208, [R1+0x98] ;  /* 0x0000980001d07983 */ /* 0x000ea20000300a00 */
[----:B---3--:R-:W-:-:S05]  /*1b190*/  IMAD.WIDE R216, R8, 0x4, R202 ;  /* 0x0000000408d87825 */ /* 0x008fca00078e02ca */
[----:B------:R-:W-:Y:S04]  /*1b1a0*/  STL.64 [R1+0xf8], R216 ;  /* 0x0000f8d801007387 */ /* 0x000fe80000100a00 */
[----:B------:R-:W3:Y:S01]  /*1b1b0*/  LDL.LU.64 R206, [R1+0x78] ;  /* 0x0000780001ce7983 */ /* 0x000ee20000300a00 */
[----:B------:R-:W-:Y:S02]  /*1b1c0*/  SEL R47, R47, RZ, P5 ;  /* 0x000000ff2f2f7207 */ /* 0x000fe40002800000 */
[----:B------:R-:W-:Y:S01]  /*1b1d0*/  SEL R46, R46, RZ, P5 ;  /* 0x000000ff2e2e7207 */ /* 0x000fe20002800000 */
[C---:B------:R-:W-:Y:S01]  /*1b1e0*/  IMAD.WIDE R214, R8.reuse, 0x4, R200 ;  /* 0x0000000408d67825 */ /* 0x040fe200078e02c8 */
[----:B------:R-:W-:Y:S02]  /*1b1f0*/  ISETP.NE.U32.AND P5, PT, R47, RZ, PT ;  /* 0x000000ff2f00720c */ /* 0x000fe40003fa5070 */
[----:B------:R-:W-:Y:S01]  /*1b200*/  SEL R47, RZ, 0x4, P3 ;  /* 0x00000004ff2f7807 */ /* 0x000fe20001800000 */
[----:B----4-:R-:W-:Y:S01]  /*1b210*/  IMAD.WIDE R212, R8, 0x4, R198 ;  /* 0x0000000408d47825 */ /* 0x010fe200078e02c6 */
[----:B------:R-:W-:Y:S01]  /*1b220*/  ISETP.NE.U32.AND P3, PT, R46, RZ, PT ;  /* 0x000000ff2e00720c */ /* 0x000fe20003f65070 */
[----:B------:R-:W-:Y:S01]  /*1b230*/  STL.64 [R1+0xf0], R214 ;  /* 0x0000f0d601007387 */ /* 0x000fe20000100a00 */
[----:B------:R-:W-:Y:S01]  /*1b240*/  SEL R46, R47, RZ, P0 ;  /* 0x000000ff2f2e7207 */ /* 0x000fe20000000000 */
[----:B------:R-:W-:-:S02]  /*1b250*/  IMAD.WIDE R210, R8, 0x4, R196 ;  /* 0x0000000408d27825 */ /* 0x000fc400078e02c4 */
[----:B------:R-:W4:Y:S01]  /*1b260*/  LDL.LU.64 R204, [R1+0x58] ;  /* 0x0000580001cc7983 */ /* 0x000f220000300a00 */
[----:B------:R-:W-:-:S03]  /*1b270*/  ISETP.NE.U32.AND P2, PT, R46, RZ, PT ;  /* 0x000000ff2e00720c */ /* 0x000fc60003f45070 */
[----:B------:R-:W-:Y:S04]  /*1b280*/  STL.64 [R1+0xe8], R212 ;  /* 0x0000e8d401007387 */ /* 0x000fe80000100a00 */
[----:B------:R-:W-:Y:S01]  /*1b290*/  STL.64 [R1+0xd8], R210 ;  /* 0x0000d8d201007387 */ /* 0x000fe20000100a00 */
[----:B------:R-:W-:-:S03]  /*1b2a0*/  IMAD.WIDE R20, R8, 0x4, R230 ;  /* 0x0000000408147825 */ /* 0x000fc600078e02e6 */
[----:B------:R-:W4:Y:S04]  /*1b2b0*/  LDL.LU.64 R202, [R1+0x50] ;  /* 0x0000500001ca7983 */ /* 0x000f280000300a00 */
[----:B------:R-:W4:Y:S04]  /*1b2c0*/  LDL.LU.64 R46, [R1+0x40] ;  /* 0x00004000012e7983 */ /* 0x000f280000300a00 */
[----:B------:R-:W4:Y:S04]  /*1b2d0*/  LDL.LU.64 R200, [R1+0x38] ;  /* 0x0000380001c87983 */ /* 0x000f280000300a00 */
[----:B-1----:R-:W4:Y:S04]  /*1b2e0*/  LDL.LU.64 R4, [R1+0x30] ;  /* 0x0000300001047983 */ /* 0x002f280000300a00 */
[----:B------:R-:W4:Y:S04]  /*1b2f0*/  LDL.LU.64 R226, [R1+0x28] ;  /* 0x0000280001e27983 */ /* 0x000f280000300a00 */
[----:B------:R-:W4:Y:S04]  /*1b300*/  LDL.LU.64 R198, [R1+0x20] ;  /* 0x0000200001c67983 */ /* 0x000f280000300a00 */
[----:B------:R-:W4:Y:S04]  /*1b310*/  LDL.LU.64 R196, [R1+0x18] ;  /* 0x0000180001c47983 */ /* 0x000f280000300a00 */
[----:B------:R-:W4:Y:S04]  /*1b320*/  LDL.LU.64 R230, [R1] ;  /* 0x0000000001e67983 */ /* 0x000f280000300a00 */
[----:B------:R-:W-:Y:S01]  /*1b330*/  STL.64 [R1+0xb8], R20 ;  /* 0x0000b81401007387 */ /* 0x000fe20000100a00 */
[----:B--2---:R-:W-:-:S05]  /*1b340*/  IMAD.WIDE R208, R8, 0x4, R208 ;  /* 0x0000000408d07825 */ /* 0x004fca00078e02d0 */
[----:B------:R-:W-:Y:S04]  /*1b350*/  STL.64 [R1+0x98], R208 ;  /* 0x000098d001007387 */ /* 0x000fe80000100a00 */
[----:B------:R-:W2:Y:S01]  /*1b360*/  LDL.LU.64 R228, [R1+0x310] ;  /* 0x0003100001e47983 */ /* 0x000ea20000300a00 */
[----:B---3--:R-:W-:-:S03]  /*1b370*/  IMAD.WIDE R206, R8, 0x4, R206 ;  /* 0x0000000408ce7825 */ /* 0x008fc600078e02ce */
[----:B------:R-:W3:Y:S04]  /*1b380*/  LDL.LU.64 R2, [R1+0x308] ;  /* 0x0003080001027983 */ /* 0x000ee80000300a00 */
[----:B------:R-:W-:Y:S04]  /*1b390*/  STL.64 [R1+0x78], R206 ;  /* 0x000078ce01007387 */ /* 0x000fe80000100a00 */
[----:B------:R-:W3:Y:S04]  /*1b3a0*/  LDL.LU.64 R14, [R1+0x8] ;  /* 0x00000800010e7983 */ /* 0x000ee80000300a00 */
[----:B------:R-:W3:Y:S01]  /*1b3b0*/  LDL.LU.64 R12, [R1+0x10] ;  /* 0x00001000010c7983 */ /* 0x000ee20000300a00 */
[----:B----4-:R-:W-:-:S05]  /*1b3c0*/  IMAD.WIDE R204, R8, 0x4, R204 ;  /* 0x0000000408cc7825 */ /* 0x010fca00078e02cc */
[----:B------:R-:W-:Y:S01]  /*1b3d0*/  STL.64 [R1+0x58], R204 ;  /* 0x000058cc01007387 */ /* 0x000fe20000100a00 */
[----:B------:R-:W-:-:S04]  /*1b3e0*/  IMAD.WIDE R202, R8, 0x4, R202 ;  /* 0x0000000408ca7825 */ /* 0x000fc800078e02ca */
[C---:B------:R-:W-:Y:S01]  /*1b3f0*/  IMAD.WIDE R200, R8.reuse, 0x4, R200 ;  /* 0x0000000408c87825 */ /* 0x040fe200078e02c8 */
[----:B------:R-:W-:Y:S03]  /*1b400*/  STL.64 [R1+0x68], R202 ;  /* 0x000068ca01007387 */ /* 0x000fe60000100a00 */
[C---:B------:R-:W-:Y:S01]  /*1b410*/  IMAD.WIDE R44, R8.reuse, 0x4, R4 ;  /* 0x00000004082c7825 */ /* 0x040fe200078e0204 */
[----:B------:R-:W-:Y:S03]  /*1b420*/  STL.64 [R1+0x48], R200 ;  /* 0x000048c801007387 */ /* 0x000fe60000100a00 */
[----:B------:R-:W-:-:S04]  /*1b430*/  IMAD.WIDE R40, R8, 0x4, R198 ;  /* 0x0000000408287825 */ /* 0x000fc800078e02c6 */
[----:B------:R-:W-:-:S04]  /*1b440*/  IMAD.WIDE R198, R8, 0x4, R196 ;  /* 0x0000000408c67825 */ /* 0x000fc800078e02c4 */
[----:B------:R-:W-:-:S04]  /*1b450*/  IMAD.WIDE R38, R8, 0x4, R230 ;  /* 0x0000000408267825 */ /* 0x000fc800078e02e6 */
[C---:B------:R-:W-:Y:S01]  /*1b460*/  IMAD.WIDE R196, R8.reuse, 0x4, R18 ;  /* 0x0000000408c47825 */ /* 0x040fe200078e0212 */
[----:B------:R-:W-:Y:S03]  /*1b470*/  STL.64 [R1+0x38], R198 ;  /* 0x000038c601007387 */ /* 0x000fe60000100a00 */
[C---:B------:R-:W-:Y:S01]  /*1b480*/  IMAD.WIDE R230, R8.reuse, 0x4, R22 ;  /* 0x0000000408e67825 */ /* 0x040fe200078e0216 */
[----:B------:R-:W-:Y:S04]  /*1b490*/  STL.64 [R1+0x28], R196 ;  /* 0x000028c401007387 */ /* 0x000fe80000100a00 */
[----:B------:R-:W-:Y:S01]  /*1b4a0*/  STL.64 [R1+0x20], R230 ;  /* 0x000020e601007387 */ /* 0x000fe20000100a00 */
[----:B------:R-:W-:-:S04]  /*1b4b0*/  IMAD.WIDE R42, R8, 0x4, R226 ;  /* 0x00000004082a7825 */ /* 0x000fc800078e02e2 */
[----:B------:R-:W-:-:S04]  /*1b4c0*/  IMAD.WIDE R250, R8, 0x4, R250 ;  /* 0x0000000408fa7825 */ /* 0x000fc800078e02fa */
[----:B------:R-:W-:-:S04]  /*1b4d0*/  IMAD.WIDE R244, R8, 0x4, R244 ;  /* 0x0000000408f47825 */ /* 0x000fc800078e02f4 */
[----:B------:R-:W-:-:S04]  /*1b4e0*/  IMAD.WIDE R238, R8, 0x4, R238 ;  /* 0x0000000408ee7825 */ /* 0x000fc800078e02ee */
[----:B------:R-:W-:-:S04]  /*1b4f0*/  IMAD.WIDE R194, R8, 0x4, R194 ;  /* 0x0000000408c27825 */ /* 0x000fc800078e02c2 */
[----:B------:R-:W-:-:S04]  /*1b500*/  IMAD.WIDE R188, R8, 0x4, R188 ;  /* 0x0000000408bc7825 */ /* 0x000fc800078e02bc */
[----:B--2---:R-:W-:-:S04]  /*1b510*/  IMAD.WIDE R4, R233, 0x4, R228 ;  /* 0x00000004e9047825 */ /* 0x004fc800078e02e4 */
[----:B---3--:R-:W-:Y:S01]  /*1b520*/  IMAD.WIDE R2, R233, 0x4, R2 ;  /* 0x00000004e9027825 */ /* 0x008fe200078e0202 */
[----:B------:R1:W-:Y:S04]  /*1b530*/  STL.64 [R1], R4 ;  /* 0x0000000401007387 */ /* 0x0003e80000100a00 */
[----:B------:R2:W-:Y:S04]  /*1b540*/  STL.64 [R1+0x18], R2 ;  /* 0x0000180201007387 */ /* 0x0005e80000100a00 */
[----:B------:R-:W-:Y:S01]  /*1b550*/  LDGSTS.E [R11+-0x66000], desc[UR40][R4.64], P5 ;  /* 0x9a000000040b7fae */ /* 0x000fe2000a9a1028 */
[----:B------:R-:W-:-:S03]  /*1b560*/  IMAD.WIDE R22, R8, 0x4, R14 ;  /* 0x0000000408167825 */ /* 0x000fc600078e020e */
[----:B------:R-:W3:Y:S01]  /*1b570*/  LDL.64 R224, [R1+0x230] ;  /* 0x0002300001e07983 */ /* 0x000ee20000100a00 */
[----:B------:R-:W-:-:S03]  /*1b580*/  IMAD.WIDE R18, R8, 0x4, R12 ;  /* 0x0000000408127825 */ /* 0x000fc600078e020c */
[----:B------:R-:W4:Y:S04]  /*1b590*/  LDL.64 R226, [R1+0x1f0] ;  /* 0x0001f00001e27983 */ /* 0x000f280000100a00 */
[----:B-1----:R-:W3:Y:S04]  /*1b5a0*/  LDL.64 R4, [R1+0x210] ;  /* 0x0002100001047983 */ /* 0x002ee80000100a00 */
[----:B------:R-:W3:Y:S04]  /*1b5b0*/  LDL.64 R228, [R1+0x1d0] ;  /* 0x0001d00001e47983 */ /* 0x000ee80000100a00 */
[----:B------:R-:W-:Y:S04]  /*1b5c0*/  LDGSTS.E [R11+-0x65ff8], desc[UR40][R2.64], P3 ;  /* 0x9a008000020b7fae */ /* 0x000fe800099a1028 */
[----:B------:R-:W3:Y:S04]  /*1b5d0*/  LDL.64 R14, [R1+0x1c8] ;  /* 0x0001c800010e7983 */ /* 0x000ee80000100a00 */
[----:B------:R-:W3:Y:S04]  /*1b5e0*/  LDL.64 R12, [R1+0x1b8] ;  /* 0x0001b800010c7983 */ /* 0x000ee80000100a00 */
[----:B--2---:R-:W2:Y:S01]  /*1b5f0*/  LDL.64 R2, [R1+0x1c0] ;  /* 0x0001c00001027983 */ /* 0x004ea20000100a00 */
[----:B------:R-:W-:-:S03]  /*1b600*/  IMAD.WIDE R182, R8, 0x4, R182 ;  /* 0x0000000408b67825 */ /* 0x000fc600078e02b6 */
[----:B------:R-:W0:Y:S01]  /*1b610*/  LDGDEPBAR ;  /* 0x00000000000079af */ /* 0x000e220000000000 */
        /* <DEDUP_REMOVED lines=182> */
[----:B------:R-:W-:Y:S04]  /*1c180*/  LDGSTS.E [R6+0x60700], desc[UR40][R4.64], P1 ;  /* 0x6070000004067fae */ /* 0x000fe800089a1028 */
[----:B----4-:R-:W-:Y:S04]  /*1c190*/  LDGSTS.E [R6+0x60b00], desc[UR40][R226.64], P1 ;  /* 0x60b00000e2067fae */ /* 0x010fe800089a1028 */
[----:B------:R-:W3:Y:S04]  /*1c1a0*/  LDL.LU.64 R224, [R1+0x8f0] ;  /* 0x0008f00001e07983 */ /* 0x000ee80000300a00 */
[----:B------:R-:W4:Y:S04]  /*1c1b0*/  LDL.LU.64 R4, [R1+0x8e8] ;  /* 0x0008e80001047983 */ /* 0x000f280000300a00 */
[----:B------:R-:W3:Y:S04]  /*1c1c0*/  LDL.LU.64 R226, [R1+0x8e0] ;  /* 0x0008e00001e27983 */ /* 0x000ee80000300a00 */
[----:B------:R-:W-:Y:S04]  /*1c1d0*/  LDGSTS.E [R6+0x60f00], desc[UR40][R228.64], P1 ;  /* 0x60f00000e4067fae */ /* 0x000fe800089a1028 */
[----:B------:R-:W-:Y:S04]  /*1c1e0*/  LDGSTS.E [R6+0x61300], desc[UR40][R14.64], P1 ;  /* 0x613000000e067fae */ /* 0x000fe800089a1028 */
[----:B--2---:R-:W-:Y:S04]  /*1c1f0*/  LDGSTS.E [R6+0x61700], desc[UR40][R2.64], P1 ;  /* 0x6170000002067fae */ /* 0x004fe800089a1028 */
[----:B------:R-:W2:Y:S04]  /*1c200*/  LDL.LU.64 R228, [R1+0x8d8] ;  /* 0x0008d80001e47983 */ /* 0x000ea80000300a00 */
[----:B------:R-:W2:Y:S04]  /*1c210*/  LDL.LU.64 R14, [R1+0x8d0] ;  /* 0x0008d000010e7983 */ /* 0x000ea80000300a00 */
[----:B------:R-:W2:Y:S04]  /*1c220*/  LDL.LU.64 R2, [R1+0x8c8] ;  /* 0x0008c80001027983 */ /* 0x000ea80000300a00 */
[----:B------:R-:W-:Y:S04]  /*1c230*/  LDGSTS.E [R6+0x61b00], desc[UR40][R12.64], P1 ;  /* 0x61b000000c067fae */ /* 0x000fe800089a1028 */
[----:B------:R-:W2:Y:S04]  /*1c240*/  LDL.LU.64 R12, [R1+0x8c0] ;  /* 0x0008c000010c7983 */ /* 0x000ea80000300a00 */
[----:B--2---:R-:W-:Y:S04]  /*1c250*/  LDGSTS.E [R6+0x61f00], desc[UR40][R12.64], P1 ;  /* 0x61f000000c067fae */ /* 0x004fe800089a1028 */
[----:B------:R-:W-:Y:S04]  /*1c260*/  LDGSTS.E [R6+0x62300], desc[UR40][R2.64], P1 ;  /* 0x6230000002067fae */ /* 0x000fe800089a1028 */
[----:B------:R-:W-:Y:S04]  /*1c270*/  LDGSTS.E [R6+0x62700], desc[UR40][R14.64], P1 ;  /* 0x627000000e067fae */ /* 0x000fe800089a1028 */
[----:B------:R-:W5:Y:S04]  /*1c280*/  LDL.LU.64 R12, [R1+0x8b8] ;  /* 0x0008b800010c7983 */ /* 0x000f680000300a00 */
[----:B------:R-:W5:Y:S04]  /*1c290*/  LDL.LU.64 R2, [R1+0x8b0] ;  /* 0x0008b00001027983 */ /* 0x000f680000300a00 */
[----:B------:R-:W5:Y:S04]  /*1c2a0*/  LDL.LU.64 R14, [R1+0x8a8] ;  /* 0x0008a800010e7983 */ /* 0x000f680000300a00 */
[----:B------:R-:W-:Y:S04]  /*1c2b0*/  LDGSTS.E [R6+0x62b00], desc[UR40][R228.64], P1 ;  /* 0x62b00000e4067fae */ /* 0x000fe800089a1028 */
[----:B---3--:R-:W-:Y:S04]  /*1c2c0*/  LDGSTS.E [R6+0x62f00], desc[UR40][R226.64], P1 ;  /* 0x62f00000e2067fae */ /* 0x008fe800089a1028 */
[----:B----4-:R-:W-:Y:S04]  /*1c2d0*/  LDGSTS.E [R6+0x63300], desc[UR40][R4.64], P1 ;  /* 0x6330000004067fae */ /* 0x010fe800089a1028 */
[----:B------:R-:W5:Y:S04]  /*1c2e0*/  LDL.LU.64 R228, [R1+0x8a0] ;  /* 0x0008a00001e47983 */ /* 0x000f680000300a00 */
[----:B------:R-:W5:Y:S04]  /*1c2f0*/  LDL.LU.64 R226, [R1+0x898] ;  /* 0x0008980001e27983 */ /* 0x000f680000300a00 */
[----:B------:R-:W5:Y:S04]  /*1c300*/  LDL.LU.64 R4, [R1+0x890] ;  /* 0x0008900001047983 */ /* 0x000f680000300a00 */
[----:B------:R-:W-:Y:S04]  /*1c310*/  LDGSTS.E [R6+0x63700], desc[UR40][R224.64], P1 ;  /* 0x63700000e0067fae */ /* 0x000fe800089a1028 */
[----:B------:R-:W-:Y:S04]  /*1c320*/  LDGSTS.E [R6+0x63b00], desc[UR40][R222.64], P1 ;  /* 0x63b00000de067fae */ /* 0x000fe800089a1028 */
[----:B------:R-:W-:Y:S04]  /*1c330*/  LDGSTS.E [R6+0x63f00], desc[UR40][R220.64], P1 ;  /* 0x63f00000dc067fae */ /* 0x000fe800089a1028 */
        /* <DEDUP_REMOVED lines=28> */
[----:B------:R1:W-:Y:S04]  /*1c500*/  LDGSTS.E [R6+0x67700], desc[UR40][R196.64], P1 ;  /* 0x67700000c4067fae */ /* 0x0003e800089a1028 */
[----:B------:R2:W-:Y:S04]  /*1c510*/  LDGSTS.E [R6+0x67b00], desc[UR40][R230.64], P1 ;  /* 0x67b00000e6067fae */ /* 0x0005e800089a1028 */
[----:B------:R3:W5:Y:S04]  /*1c520*/  LDL.LU.64 R198, [R1+0x810] ;  /* 0x0008100001c67983 */ /* 0x0007680000300a00 */
[----:B------:R-:W4:Y:S04]  /*1c530*/  LDL.LU R196, [R1+0x808] ;  /* 0x0008080001c47983 */ /* 0x000f280000300800 */
[----:B------:R-:W2:Y:S01]  /*1c540*/  LDL.LU.64 R230, [R1+0x800] ;  /* 0x0008000001e67983 */ /* 0x000ea20000300a00 */
[----:B-1----:R-:W-:Y:S01]  /*1c550*/  SHF.R.S32.HI R197, RZ, 0x1f, R233 ;  /* 0x0000001fffc57819 */ /* 0x002fe200000114e9 */
[----:B------:R-:W-:-:S02]  /*1c560*/  IMAD.SHL.U32 R232, R233, 0x4, RZ ;  /* 0x00000004e9e87824 */ /* 0x000fc400078e00ff */
[----:B------:R3:W-:Y:S01]  /*1c570*/  LDGSTS.E [R6+0x67f00], desc[UR40][R18.64], P1 ;  /* 0x67f0000012067fae */ /* 0x0007e200089a1028 */
[----:B------:R-:W-:-:S03]  /*1c580*/  SHF.L.U64.HI R233, R233, 0x2, R197 ;  /* 0x00000002e9e97819 */ /* 0x000fc600000102c5 */
[----:B------:R-:W-:Y:S04]  /*1c590*/  STL [R1+0x154], R232 ;  /* 0x000154e801007387 */ /* 0x000fe80000100800 */
[----:B------:R4:W-:Y:S04]  /*1c5a0*/  STL [R1+0x150], R233 ;  /* 0x000150e901007387 */ /* 0x0009e80000100800 */
[----:B------:R-:W0:Y:S01]  /*1c5b0*/  LDGDEPBAR ;  /* 0x00000000000079af */ /* 0x000e220000000000 */
[----:B------:R-:W-:-:S04]  /*1c5c0*/  DEPBAR.LE SB0, 0xc ;  /* 0x000083000000791a */ /* 0x000fc80000000000 */
[----:B------:R-:W-:Y:S01]  /*1c5d0*/  BAR.SYNC.DEFER_BLOCKING 0x0 ;  /* 0x0000000000007b1d */ /* 0x000fe20000010000 */
[----:B----4-:R-:W-:Y:S01]  /*1c5e0*/  IMAD.SHL.U32 R233, R196, 0x40, RZ ;  /* 0x00000040c4e97824 */ /* 0x010fe200078e00ff */
[----:B--2---:R-:W-:-:S04]  /*1c5f0*/  IADD3 R232, P1, PT, R230, R232, RZ ;  /* 0x000000e8e6e87210 */ /* 0x004fc80007f3e0ff */
[----:B------:R-:W-:-:S05]  /*1c600*/  SHF.L.U64.HI R233, R233, 0x2, R197 ;  /* 0x00000002e9e97819 */ /* 0x000fca00000102c5 */
[----:B------:R-:W-:-:S05]  /*1c610*/  IMAD.X R233, R231, 0x1, R233, P1 ;  /* 0x00000001e7e97824 */ /* 0x000fca00008e06e9 */
[----:B------:R1:W-:Y:S04]  /*1c620*/  STL.64 [R1+0x8], R232 ;  /* 0x000008e801007387 */ /* 0x0003e80000100a00 */
[----:B-1----:R-:W2:Y:S01]  /*1c630*/  LDL.LU.64 R232, [R1+0x7f8] ;  /* 0x0007f80001e87983 */ /* 0x002ea20000300a00 */
[----:B------:R-:W-:Y:S01]  /*1c640*/  IMAD.SHL.U32 R231, R196, 0x40, RZ ;  /* 0x00000040c4e77824 */ /* 0x000fe200078e00ff */
[----:B------:R-:W-:-:S03]  /*1c650*/  ISETP.NE.U32.AND P1, PT, RZ, UR6, PT ;  /* 0x00000006ff007c0c */ /* 0x000fc6000bf25070 */
[----:B------:R-:W-:Y:S01]  /*1c660*/  IMAD.SHL.U32 R231, R231, 0x4, RZ ;  /* 0x00000004e7e77824 */ /* 0x000fe200078e00ff */
[----:B------:R-:W-:-:S04]  /*1c670*/  ISETP.LT.OR P3, PT, R252, 0x40, P1 ;  /* 0x00000040fc00780c */ /* 0x000fc80000f61670 */
[----:B--2---:R-:W-:Y:S01]  /*1c680*/  IADD3 R230, P5, PT, R232, R231, RZ ;  /* 0x000000e7e8e67210 */ /* 0x004fe20007fbe0ff */
[----:B------:R-:W-:-:S05]  /*1c690*/  IMAD.SHL.U32 R231, R196, 0x40, RZ ;  /* 0x00000040c4e77824 */ /* 0x000fca00078e00ff */
[----:B------:R-:W-:-:S05]  /*1c6a0*/  SHF.L.U64.HI R231, R231, 0x2, R197 ;  /* 0x00000002e7e77819 */ /* 0x000fca00000102c5 */
[----:B------:R-:W-:Y:S01]  /*1c6b0*/  IMAD.X R231, R233, 0x1, R231, P5 ;  /* 0x00000001e9e77824 */ /* 0x000fe200028e06e7 */
[----:B---3--:R-:W-:Y:S06]  /*1c6c0*/  @P3 BRA `(.L_x_6) ;  /* 0x0000000000d83947 */ /* 0x008fec0003800000 */
[----:B------:R-:W-:Y:S02]  /*1c6d0*/  USHF.R.U32.HI UR8, URZ, 0x4, UR10 ;  /* 0x00000004ff087899 */ /* 0x000fe4000801160a */
[----:B------:R-:W-:Y:S02]  /*1c6e0*/  UIADD3 UR5, UPT, UPT, UR10, 0x80000, URZ ;  /* 0x000800000a057890 */ /* 0x000fe4000fffe0ff */
[----:B------:R-:W-:Y:S02]  /*1c6f0*/  USGXT.U32 UR8, UR8, 0xe ;  /* 0x0000000e0808789a */ /* 0x000fe40008000000 */
[----:B------:R-:W-:Y:S02]  /*1c700*/  USHF.R.U32.HI UR5, URZ, 0x4, UR5 ;  /* 0x00000004ff057899 */ /* 0x000fe40008011605 */
[----:B------:R-:W-:Y:S02]  /*1c710*/  UIADD3 UR28, UP1, UPT, UR8, 0x2, URZ ;  /* 0x00000002081c7890 */ /* 0x000fe4000ff3e0ff */
[----:B------:R-:W-:Y:S01]  /*1c720*/  USGXT.U32 UR14, UR5, 0xe ;  /* 0x0000000e050e789a */ /* 0x000fe20008000000 */
[----:B------:R-:W-:Y:S01]  /*1c730*/  UMOV UR4, URZ ;  /* 0x000000ff00047c82 */ /* 0x000fe20008000000 */
[----:B------:R-:W-:Y:S01]  /*1c740*/  UMOV UR6, URZ ;  /* 0x000000ff00067c82 */ /* 0x000fe20008000000 */
[----:B------:R-:W-:-:S02]  /*1c750*/  UIADD3.X UR29, UPT, UPT, UR4, 0x40004040, URZ, UP1, !UPT ;  /* 0x40004040041d7890 */ /* 0x000fc40008ffe4ff */
[----:B------:R-:W-:Y:S01]  /*1c760*/  UIADD3 UR62, UP1, UPT, UR14, 0x2, URZ ;  /* 0x000000020e3e7890 */ /* 0x000fe2000ff3e0ff */
[----:B------:R-:W-:Y:S01]  /*1c770*/  UMOV UR4, UR13 ;  /* 0x0000000d00047c82 */ /* 0x000fe20008000000 */
[----:B------:R-:W-:Y:S02]  /*1c780*/  UMOV UR5, URZ ;  /* 0x000000ff00057c82 */ /* 0x000fe40008000000 */
[----:B------:R-:W-:Y:S01]  /*1c790*/  UIADD3.X UR63, UPT, UPT, UR6, 0x40004040, URZ, UP1, !UPT ;  /* 0x40004040063f7890 */ /* 0x000fe20008ffe4ff */
[----:B------:R-:W-:Y:S01]  /*1c7a0*/  UMOV UR60, UR4 ;  /* 0x00000004003c7c82 */ /* 0x000fe20008000000 */
[----:B------:R-:W-:Y:S02]  /*1c7b0*/  UIADD3.64 UR6, UPT, UPT, UR28, 0x2, URZ ;  /* 0x000000021c067897 */ /* 0x000fe4000fffe0ff */
[----:B------:R-:W-:Y:S02]  /*1c7c0*/  UIADD3.64 UR4, UPT, UPT, UR62, 0x2, URZ ;  /* 0x000000023e047897 */ /* 0x000fe4000fffe0ff */
[----:B------:R-:W-:-:S02]  /*1c7d0*/  UIADD3.64 UR42, UPT, UPT, UR28, 0x4, URZ ;  /* 0x000000041c2a7897 */ /* 0x000fc4000fffe0ff */
[----:B------:R-:W-:Y:S02]  /*1c7e0*/  UIADD3.64 UR38, UPT, UPT, UR62, 0x4, URZ ;  /* 0x000000043e267897 */ /* 0x000fe4000fffe0ff */
[----:B------:R-:W-:Y:S02]  /*1c7f0*/  UIADD3.64 UR46, UPT, UPT, UR28, 0x7fe, URZ ;  /* 0x000007fe1c2e7897 */ /* 0x000fe4000fffe0ff */
[----:B------:R-:W-:Y:S02]  /*1c800*/  UIADD3.64 UR44, UPT, UPT, UR62, 0x1fe, URZ ;  /* 0x000001fe3e2c7897 */ /* 0x000fe4000fffe0ff */
[----:B------:R-:W-:Y:S02]  /*1c810*/  UIADD3.64 UR50, UPT, UPT, UR28, 0x800, URZ ;  /* 0x000008001c327897 */ /* 0x000fe4000fffe0ff */
[----:B------:R-:W-:Y:S02]  /*1c820*/  UIADD3.64 UR48, UPT, UPT, UR62, 0x200, URZ ;  /* 0x000002003e307897 */ /* 0x000fe4000fffe0ff */
[----:B------:R-:W-:-:S02]  /*1c830*/  UIADD3.64 UR54, UPT, UPT, UR28, 0x802, URZ ;  /* 0x000008021c367897 */ /* 0x000fc4000fffe0ff */
[----:B------:R-:W-:Y:S01]  /*1c840*/  UIADD3.64 UR52, UPT, UPT, UR62, 0x202, URZ ;  /* 0x000002023e347897 */ /* 0x000fe2000fffe0ff */
[----:B------:R-:W-:Y:S01]  /*1c850*/  UMOV UR16, 0x0 ;  /* 0x0000000000107882 */ /* 0x000fe20000000000 */
[----:B------:R-:W-:Y:S01]  /*1c860*/  UMOV UR17, 0x4400910 ;  /* 0x0440091000117882 */ /* 0x000fe20000000000 */
[----:B------:R-:W-:Y:S01]  /*1c870*/  UIADD3.64 UR58, UPT, UPT, UR28, 0x804, URZ ;  /* 0x000008041c3a7897 */ /* 0x000fe2000fffe0ff */
[----:B------:R-:W-:Y:S01]  /*1c880*/  UMOV UR9, 0x40004040 ;  /* 0x4000404000097882 */ /* 0x000fe20000000000 */
[----:B------:R-:W-:Y:S01]  /*1c890*/  UIADD3.64 UR56, UPT, UPT, UR62, 0x204, URZ ;  /* 0x000002043e387897 */ /* 0x000fe2000fffe0ff */
[----:B------:R-:W-:Y:S01]  /*1c8a0*/  UMOV UR15, 0x40004040 ;  /* 0x40004040000f7882 */ /* 0x000fe20000000000 */
[----:B------:R-:W-:Y:S01]  /*1c8b0*/  UMOV UR24, 0x0 ;  /* 0x0000000000187882 */ /* 0x000fe20000000000 */
[----:B------:R-:W-:Y:S01]  /*1c8c0*/  UMOV UR25, 0x4400910 ;  /* 0x0440091000197882 */ /* 0x000fe20000000000 */
[----:B------:R-:W-:Y:S01]  /*1c8d0*/  UMOV UR26, 0x0 ;  /* 0x00000000001a7882 */ /* 0x000fe20000000000 */
[----:B------:R-:W-:Y:S01]  /*1c8e0*/  UMOV UR27, 0x4400910 ;  /* 0x04400910001b7882 */ /* 0x000fe20000000000 */
[----:B------:R1:W-:Y:S01]  /*1c8f0*/  UTCHMMA gdesc[UR14], gdesc[UR8], tmem[UR11], tmem[UR16], idesc[UR17], !UPT ;  /* 0x00ff10080e0075ea */ /* 0x0003e2000f80000b */
[----:B------:R-:W-:Y:S01]  /*1c900*/  UMOV UR30, 0x0 ;  /* 0x00000000001e7882 */ /* 0x000fe20000000000 */
[----:B------:R-:W-:Y:S01]  /*1c910*/  UMOV UR31, 0x4400910 ;  /* 0x04400910001f7882 */ /* 0x000fe20000000000 */
[----:B------:R1:W-:Y:S01]  /*1c920*/  UTCHMMA gdesc[UR62], gdesc[UR28], tmem[UR11], tmem[UR24], idesc[UR25], UPT ;  /* 0x00ff181c3e0075ea */ /* 0x0003e2000b80000b */
        /* <DEDUP_REMOVED lines=12> */
[----:B------:R1:W-:Y:S01]  /*1c9f0*/  UTCHMMA gdesc[UR52], gdesc[UR54], tmem[UR11], tmem[UR34], idesc[UR35], UPT ;  /* 0x00ff2236340075ea */ /* 0x0003e2000b80000b */
[----:B------:R1:W-:Y:S01]  /*1ca00*/  UTCHMMA gdesc[UR56], gdesc[UR58], tmem[UR11], tmem[UR64], idesc[UR65], UPT ;  /* 0x00ff403a380075ea */ /* 0x0003e2000b80000b */
[----:B------:R1:W-:Y:S01]  /*1ca10*/  UTCBAR [UR60], URZ ;  /* 0x000000ff3c0073e9 */ /* 0x0003e200080000ff */
[----:B------:R-:W-:Y:S01]  /*1ca20*/  NOP ;  /* 0x0000000000007918 */ /* 0x000fe20000000000 */
.L_x_6:
[----:B-----5:R2:W-:Y:S01]  /*1ca30*/  STL [R1+0x854], R4 ;  /* 0x0008540401007387 */ /* 0x0205e20000100800 */
[----:B------:R-:W-:-:S04]  /*1ca40*/  IMAD.SHL.U32 R232, R196, 0x40, RZ ;  /* 0x00000040c4e87824 */ /* 0x000fc800078e00ff */
[----:B------:R-:W-:Y:S01]  /*1ca50*/  IMAD.SHL.U32 R232, R232, 0x4, RZ ;  /* 0x00000004e8e87824 */ /* 0x000fe200078e00ff */
[----:B--2---:R-:W2:Y:S04]  /*1ca60*/  LDL R4, [R1+0x150] ;  /* 0x0001500001047983 */ /* 0x004ea80000100800 */
[----:B------:R-:W-:Y:S04]  /*1ca70*/  STL [R1+0x850], R0 ;  /* 0x0008500001007387 */ /* 0x000fe80000100800 */
[----:B------:R3:W-:Y:S04]  /*1ca80*/  STL.64 [R1+0x808], R6 ;  /* 0x0008080601007387 */ /* 0x0007e80000100a00 */
[----:B---3--:R-:W3:Y:S01]  /*1ca90*/  LDL.LU.64 R6, [R1+0x8] ;  /* 0x0000080001067983 */ /* 0x008ee20000300a00 */
[----:B------:R-:W4:Y:S01]  /*1caa0*/  S2R R0, SR_TID.X ;  /* 0x0000000000007919 */ /* 0x000f220000002100 */
[----:B------:R-:W-:Y:S06]  /*1cab0*/  BAR.SYNC.DEFER_BLOCKING 0x0 ;  /* 0x0000000000007b1d */ /* 0x000fec0000010000 */
[----:B------:R-:W-:Y:S04]  /*1cac0*/  STL.64 [R1+0x800], R196 ;  /* 0x000800c401007387 */ /* 0x000fe80000100a00 */
[----:B------:R1:W-:Y:S04]  /*1cad0*/  STL.64 [R1+0x7f8], R2 ;  /* 0x0007f80201007387 */ /* 0x0003e80000100a00 */
[----:B------:R-:W-:Y:S01]  /*1cae0*/  STL.64 [R1+0x810], R8 ;  /* 0x0008100801007387 */ /* 0x000fe20000100a00 */
[----:B-1----:R-:W-:-:S02]  /*1caf0*/  SHF.R.S32.HI R2, RZ, 0x1f, R8 ;  /* 0x0000001fff027819 */ /* 0x002fc40000011408 */
[--C-:B----4-:R-:W-:Y:S02]  /*1cb00*/  SHF.R.U32.HI R233, RZ, 0x6, R0.reuse ;  /* 0x00000006ffe97819 */ /* 0x110fe40000011600 */
[----:B------:R-:W-:Y:S02]  /*1cb10*/  SHF.R.U32.HI R0, RZ, 0x6, R0 ;  /* 0x00000006ff007819 */ /* 0x000fe40000011600 */
[----:B------:R-:W-:Y:S02]  /*1cb20*/  SGXT.U32 R233, R233, 0x1 ;  /* 0x00000001e9e9781a */ /* 0x000fe40000000000 */
[----:B------:R-:W-:Y:S02]  /*1cb30*/  SGXT.U32 R0, R0, 0x1 ;  /* 0x000000010000781a */ /* 0x000fe40000000000 */
[----:B------:R-:W-:Y:S02]  /*1cb40*/  LOP3.LUT R233, R233, 0x22, RZ, 0xfc, !PT ;  /* 0x00000022e9e97812 */ /* 0x000fe400078efcff */
[----:B------:R-:W-:-:S02]  /*1cb50*/  LOP3.LUT R0, R0, 0x20, RZ, 0xfc, !PT ;  /* 0x0000002000007812 */ /* 0x000fc400078efcff */
[----:B------:R-:W-:Y:S01]  /*1cb60*/  ISETP.GE.AND P3, PT, R233, UR19, PT ;  /* 0x00000013e9007c0c */ /* 0x000fe2000bf66270 */
[----:B------:R-:W-:Y:S01]  /*1cb70*/  @!PT LDS RZ, [RZ] ;  /* 0x00000000fffff984 */ /* 0x000fe20000000800 */
[----:B------:R-:W-:Y:S01]  /*1cb80*/  @!PT LDS RZ, [RZ] ;  /* 0x00000000fffff984 */ /* 0x000fe20000000800 */
[----:B------:R-:W-:Y:S01]  /*1cb90*/  @!PT LDS RZ, [RZ] ;  /* 0x00000000fffff984 */ /* 0x000fe20000000800 */
[----:B---3--:R-:W-:Y:S04]  /*1cba0*/  LDGSTS.E [R21+-0x64000], desc[UR40][R6.64], P4 ;  /* 0x9c00000006157fae */ /* 0x008fe8000a1a1028 */
[----:B------:R1:W-:Y:S01]  /*1cbb0*/  LDGSTS.E [R21+-0x63ff8], desc[UR40][R230.64], P2 ;  /* 0x9c008000e6157fae */ /* 0x0003e200091a1028 */
[----:B------:R-:W-:Y:S02]  /*1cbc0*/  ISETP.GE.AND P2, PT, R0, UR19, PT ;  /* 0x0000001300007c0c */ /* 0x000fe4000bf46270 */
[----:B------:R-:W3:Y:S02]  /*1cbd0*/  S2R R0, SR_TID.X ;  /* 0x0000000000007919 */ /* 0x000ee40000002100 */
[----:B-1----:R-:W-:-:S02]  /*1cbe0*/  SEL R231, RZ, 0x4, P2 ;  /* 0x00000004ffe77807 */ /* 0x002fc40001000000 */
[----:B------:R-:W-:Y:S02]  /*1cbf0*/  SEL R230, RZ, 0x4, P3 ;  /* 0x00000004ffe67807 */ /* 0x000fe40001800000 */
[----:B------:R-:W-:Y:S02]  /*1cc00*/  SEL R231, R231, RZ, P0 ;  /* 0x000000ffe7e77207 */ /* 0x000fe40000000000 */
[----:B------:R-:W-:Y:S02]  /*1cc10*/  SEL R230, R230, RZ, P0 ;  /* 0x000000ffe6e67207 */ /* 0x000fe40000000000 */
[----:B------:R-:W-:Y:S02]  /*1cc20*/  ISETP.NE.U32.AND P2, PT, R231, RZ, PT ;  /* 0x000000ffe700720c */ /* 0x000fe40003f45070 */
[----:B------:R-:W-:Y:S02]  /*1cc30*/  ISETP.NE.U32.AND P3, PT, R230, RZ, PT ;  /* 0x000000ffe600720c */ /* 0x000fe40003f65070 */
[----:B------:R-:W-:-:S05]  /*1cc40*/  IADD3 R230, P4, PT, R198, R232, RZ ;  /* 0x000000e8c6e67210 */ /* 0x000fca0007f9e0ff */
[----:B--2---:R-:W-:Y:S01]  /*1cc50*/  IMAD.X R231, R199, 0x1, R4, P4 ;  /* 0x00000001c7e77824 */ /* 0x004fe200020e0604 */
[----:B------:R-:W-:-:S04]  /*1cc60*/  IADD3 R198, P4, PT, R200, R232, RZ ;  /* 0x000000e8c8c67210 */ /* 0x000fc80007f9e0ff */
[----:B------:R-:W-:Y:S01]  /*1cc70*/  LDGSTS.E [R21+-0x62000], desc[UR40][R230.64], P2 ;  /* 0x9e000000e6157fae */ /* 0x000fe200091a1028 */
[----:B------:R-:W-:Y:S01]  /*1cc80*/  IMAD.X R199, R201, 0x1, R4, P4 ;  /* 0x00000001c9c77824 */ /* 0x000fe200020e0604 */
[--C-:B---3--:R-:W-:Y:S02]  /*1cc90*/  SHF.R.U32.HI R233, RZ, 0x6, R0.reuse ;  /* 0x00000006ffe97819 */ /* 0x108fe40000011600 */
[----:B------:R-:W-:Y:S02]  /*1cca0*/  SHF.R.U32.HI R0, RZ, 0x6, R0 ;  /* 0x00000006ff007819 */ /* 0x000fe40000011600 */
[----:B------:R-:W-:Y:S01]  /*1ccb0*/  SGXT.U32 R233, R233, 0x1 ;  /* 0x00000001e9e9781a */ /* 0x000fe20000000000 */
[----:B------:R1:W-:Y:S01]  /*1ccc0*/  LDGSTS.E [R21+-0x61ff8], desc[UR40][R198.64], P3 ;  /* 0x9e008000c6157fae */ /* 0x0003e200099a1028 */
[----:B------:R-:W-:Y:S02]  /*1ccd0*/  SGXT.U32 R0, R0, 0x1 ;  /* 0x000000010000781a */ /* 0x000fe40000000000 */
[----:B------:R-:W-:-:S02]  /*1cce0*/  LOP3.LUT R233, R233, 0x6, RZ, 0xfc, !PT ;  /* 0x00000006e9e97812 */ /* 0x000fc400078efcff */
[----:B------:R-:W-:Y:S02]  /*1ccf0*/  LOP3.LUT R0, R0, 0x4, RZ, 0xfc, !PT ;  /* 0x0000000400007812 */ /* 0x000fe400078efcff */
[----:B------:R-:W-:Y:S02]  /*1cd00*/  ISETP.GE.AND P3, PT, R233, UR19, PT ;  /* 0x00000013e9007c0c */ /* 0x000fe4000bf66270 */
[----:B------:R-:W-:Y:S02]  /*1cd10*/  ISETP.GE.AND P2, PT, R0, UR19, PT ;  /* 0x0000001300007c0c */ /* 0x000fe4000bf46270 */
[----:B------:R-:W2:Y:S01]  /*1cd20*/  S2R R0, SR_TID.X ;  /* 0x0000000000007919 */ /* 0x000ea20000002100 */
[----:B------:R-:W-:Y:S02]  /*1cd30*/  IADD3 R200, P4, PT, R202, R232, RZ ;  /* 0x000000e8cac87210 */ /* 0x000fe40007f9e0ff */
[----:B-1----:R-:W-:Y:S02]  /*1cd40*/  SEL R198, RZ, 0x4, P2 ;  /* 0x00000004ffc67807 */ /* 0x002fe40001000000 */
[----:B------:R-:W-:Y:S01]  /*1cd50*/  SEL R21, RZ, 0x4, P3 ;  /* 0x00000004ff157807 */ /* 0x000fe20001800000 */
[----:B------:R-:W-:Y:S01]  /*1cd60*/  IMAD.X R201, R203, 0x1, R4, P4 ;  /* 0x00000001cbc97824 */ /* 0x000fe200020e0604 */
[----:B------:R-:W-:-:S02]  /*1cd70*/  SEL R198, R198, RZ, P0 ;  /* 0x000000ffc6c67207 */ /* 0x000fc40000000000 */
[----:B------:R-:W-:Y:S02]  /*1cd80*/  SEL R21, R21, RZ, P0 ;  /* 0x000000ff15157207 */ /* 0x000fe40000000000 */
[----:B------:R-:W-:Y:S02]  /*1cd90*/  ISETP.NE.U32.AND P2, PT, R198, RZ, PT ;  /* 0x000000ffc600720c */ /* 0x000fe40003f45070 */
[----:B------:R-:W-:Y:S02]  /*1cda0*/  ISETP.NE.U32.AND P3, PT, R21, RZ, PT ;  /* 0x000000ff1500720c */ /* 0x000fe40003f65070 */
[----:B------:R-:W-:-:S05]  /*1cdb0*/  IADD3 R198, P4, PT, R204, R232, RZ ;  /* 0x000000e8ccc67210 */ /* 0x000fca0007f9e0ff */
[----:B------:R-:W-:-:S04]  /*1cdc0*/  IMAD.X R199, R205, 0x1, R4, P4 ;  /* 0x00000001cdc77824 */ /* 0x000fc800020e0604 */
[----:B------:R1:W-:Y:S04]  /*1cdd0*/  LDGSTS.E [R20+-0x64000], desc[UR40][R200.64], P2 ;  /* 0x9c000000c8147fae */ /* 0x0003e800091a1028 */
[----:B------:R3:W-:Y:S01]  /*1cde0*/  LDGSTS.E [R20+-0x63ff8], desc[UR40][R198.64], P3 ;  /* 0x9c008000c6147fae */ /* 0x0007e200099a1028 */
[--C-:B--2---:R-:W-:Y:S02]  /*1cdf0*/  SHF.R.U32.HI R233, RZ, 0x6, R0.reuse ;  /* 0x00000006ffe97819 */ /* 0x104fe40000011600 */
[----:B------:R-:W-:Y:S02]  /*1ce00*/  SHF.R.U32.HI R0, RZ, 0x6, R0 ;  /* 0x00000006ff007819 */ /* 0x000fe40000011600 */
[----:B------:R-:W-:Y:S02]  /*1ce10*/  SGXT.U32 R233, R233, 0x1 ;  /* 0x00000001e9e9781a */ /* 0x000fe40000000000 */
[----:B------:R-:W-:-:S02]  /*1ce20*/  SGXT.U32 R0, R0, 0x1 ;  /* 0x000000010000781a */ /* 0x000fc40000000000 */
[----:B------:R-:W-:Y:S02]  /*1ce30*/  LOP3.LUT R233, R233, 0x26, RZ, 0xfc, !PT ;  /* 0x00000026e9e97812 */ /* 0x000fe400078efcff */
[----:B------:R-:W-:Y:S02]  /*1ce40*/  LOP3.LUT R0, R0, 0x24, RZ, 0xfc, !PT ;  /* 0x0000002400007812 */ /* 0x000fe400078efcff */
[----:B------:R-:W-:Y:S02]  /*1ce50*/  ISETP.GE.AND P3, PT, R233, UR19, PT ;  /* 0x00000013e9007c0c */ /* 0x000fe4000bf66270 */
[----:B------:R-:W-:Y:S02]  /*1ce60*/  ISETP.GE.AND P2, PT, R0, UR19, PT ;  /* 0x0000001300007c0c */ /* 0x000fe4000bf46270 */
[----:B------:R-:W2:Y:S01]  /*1ce70*/  S2R R0, SR_TID.X ;  /* 0x0000000000007919 */ /* 0x000ea20000002100 */
[----:B-1----:R-:W-:Y:S02]  /*1ce80*/  IADD3 R200, P4, PT, R206, R232, RZ ;  /* 0x000000e8cec87210 */ /* 0x002fe40007f9e0ff */
[----:B---3--:R-:W-:-:S02]  /*1ce90*/  SEL R198, RZ, 0x4, P2 ;  /* 0x00000004ffc67807 */ /* 0x008fc40001000000 */
[----:B------:R-:W-:Y:S01]  /*1cea0*/  SEL R21, RZ, 0x4, P3 ;  /* 0x00000004ff157807 */ /* 0x000fe20001800000 */
[----:B------:R-:W-:Y:S01]  /*1ceb0*/  IMAD.X R201, R207, 0x1, R4, P4 ;  /* 0x00000001cfc97824 */ /* 0x000fe200020e0604 */
[----:B------:R-:W-:Y:S02]  /*1cec0*/  SEL R198, R198, RZ, P0 ;  /* 0x000000ffc6c67207 */ /* 0x000fe40000000000 */
[----:B------:R-:W-:Y:S02]  /*1ced0*/  SEL R21, R21, RZ, P0 ;  /* 0x000000ff15157207 */ /* 0x000fe40000000000 */
[----:B------:R-:W-:Y:S02]  /*1cee0*/  ISETP.NE.U32.AND P2, PT, R198, RZ, PT ;  /* 0x000000ffc600720c */ /* 0x000fe40003f45070 */
[----:B------:R-:W-:Y:S02]  /*1cef0*/  ISETP.NE.U32.AND P3, PT, R21, RZ, PT ;  /* 0x000000ff1500720c */ /* 0x000fe40003f65070 */
[----:B------:R-:W-:-:S05]  /*1cf00*/  IADD3 R198, P4, PT, R208, R232, RZ ;  /* 0x000000e8d0c67210 */ /* 0x000fca0007f9e0ff */
[----:B------:R-:W-:-:S04]  /*1cf10*/  IMAD.X R199, R209, 0x1, R4, P4 ;  /* 0x00000001d1c77824 */ /* 0x000fc800020e0604 */
[----:B------:R-:W-:Y:S04]  /*1cf20*/  LDGSTS.E [R20+-0x62000], desc[UR40][R200.64], P2 ;  /* 0x9e000000c8147fae */ /* 0x000fe800091a1028 */
        /* <DEDUP_REMOVED lines=10> */
[----:B-1----:R-:W-:Y:S02]  /*1cfd0*/  SEL R20, RZ, 0x4, P3 ;  /* 0x00000004ff147807 */ /* 0x002fe40001800000 */
[----:B------:R-:W-:-:S02]  /*1cfe0*/  IADD3 R198, P4, PT, R210, R232, RZ ;  /* 0x000000e8d2c67210 */ /* 0x000fc40007f9e0ff */
[----:B------:R-:W-:Y:S02]  /*1cff0*/  SEL R20, R20, RZ, P0 ;  /* 0x000000ff14147207 */ /* 0x000fe40000000000 */
[----:B------:R-:W-:Y:S01]  /*1d000*/  SEL R21, RZ, 0x4, P2 ;  /* 0x00000004ff157807 */ /* 0x000fe20001000000 */
[----:B------:R-:W-:Y:S01]  /*1d010*/  IMAD.X R199, R211, 0x1, R4, P4 ;  /* 0x00000001d3c77824 */ /* 0x000fe200020e0604 */
[----:B------:R-:W-:Y:S02]  /*1d020*/  ISETP.NE.U32.AND P3, PT, R20, RZ, PT ;  /* 0x000000ff1400720c */ /* 0x000fe40003f65070 */
[----:B------:R-:W-:Y:S02]  /*1d030*/  SEL R21, R21, RZ, P0 ;  /* 0x000000ff15157207 */ /* 0x000fe40000000000 */
[----:B------:R-:W-:Y:S02]  /*1d040*/  IADD3 R20, P4, PT, R212, R232, RZ ;  /* 0x000000e8d4147210 */ /* 0x000fe40007f9e0ff */
[----:B------:R-:W-:-:S03]  /*1d050*/  ISETP.NE.U32.AND P2, PT, R21, RZ, PT ;  /* 0x000000ff1500720c */ /* 0x000fc60003f45070 */
[----:B------:R-:W-:Y:S02]  /*1d060*/  IMAD.X R21, R213, 0x1, R4, P4 ;  /* 0x00000001d5157824 */ /* 0x000fe400020e0604 */
[----:B------:R-:W-:-:S08]  /*1d070*/  IMAD.MOV.U32 R213, RZ, RZ, R232 ;  /* 0x000000ffffd57224 */ /* 0x000fd000078e00e8 */
[----:B------:R-:W-:Y:S01]  /*1d080*/  LDGSTS.E [R17+-0x64000], desc[UR40][R198.64], P2 ;  /* 0x9c000000c6117fae */ /* 0x000fe200091a1028 */
[----:B--2---:R-:W-:-:S03]  /*1d090*/  SHF.R.U32.HI R232, RZ, 0x6, R0 ;  /* 0x00000006ffe87819 */ /* 0x004fc60000011600 */
[----:B------:R1:W-:Y:S01]  /*1d0a0*/  LDGSTS.E [R17+-0x63ff8], desc[UR40][R20.64], P3 ;  /* 0x9c00800014117fae */ /* 0x0003e200099a1028 */
[----:B------:R-:W-:Y:S02]  /*1d0b0*/  SHF.R.U32.HI R233, RZ, 0x6, R0 ;  /* 0x00000006ffe97819 */ /* 0x000fe40000011600 */
[----:B------:R-:W-:Y:S02]  /*1d0c0*/  SGXT.U32 R232, R232, 0x1 ;  /* 0x00000001e8e8781a */ /* 0x000fe40000000000 */
[----:B------:R-:W-:Y:S02]  /*1d0d0*/  SGXT.U32 R233, R233, 0x1 ;  /* 0x00000001e9e9781a */ /* 0x000fe40000000000 */
[----:B------:R-:W-:Y:S02]  /*1d0e0*/  LOP3.LUT R232, R232, 0x2a, RZ, 0xfc, !PT ;  /* 0x0000002ae8e87812 */ /* 0x000fe400078efcff */
[----:B------:R-:W-:Y:S02]  /*1d0f0*/  LOP3.LUT R233, R233, 0x28, RZ, 0xfc, !PT ;  /* 0x00000028e9e97812 */ /* 0x000fe400078efcff */
[----:B------:R-:W-:-:S02]  /*1d100*/  ISETP.GE.AND P3, PT, R232, UR19, PT ;  /* 0x00000013e8007c0c */ /* 0x000fc4000bf66270 */
[----:B------:R-:W-:Y:S02]  /*1d110*/  ISETP.GE.AND P2, PT, R233, UR19, PT ;  /* 0x00000013e9007c0c */ /* 0x000fe4000bf46270 */
[----:B-1----:R-:W-:Y:S02]  /*1d120*/  SEL R20, RZ, 0x4, P3 ;  /* 0x00000004ff147807 */ /* 0x002fe40001800000 */
[----:B------:R-:W-:Y:S02]  /*1d130*/  SEL R21, RZ, 0x4, P2 ;  /* 0x00000004ff157807 */ /* 0x000fe40001000000 */
[----:B------:R-:W-:Y:S02]  /*1d140*/  SEL R20, R20, RZ, P0 ;  /* 0x000000ff14147207 */ /* 0x000fe40000000000 */
[----:B------:R-:W-:Y:S02]  /*1d150*/  SEL R21, R21, RZ, P0 ;  /* 0x000000ff15157207 */ /* 0x000fe40000000000 */
[----:B------:R-:W-:-:S02]  /*1d160*/  ISETP.NE.U32.AND P3, PT, R20, RZ, PT ;  /* 0x000000ff1400720c */ /* 0x000fc40003f65070 */
[----:B------:R-:W-:Y:S02]  /*1d170*/  ISETP.NE.U32.AND P2, PT, R21, RZ, PT ;  /* 0x000000ff1500720c */ /* 0x000fe40003f45070 */
[-C--:B------:R-:W-:Y:S02]  /*1d180*/  IADD3 R20, P4, PT, R214, R213.reuse, RZ ;  /* 0x000000d5d6147210 */ /* 0x080fe40007f9e0ff */
[--C-:B------:R-:W-:Y:S02]  /*1d190*/  SHF.R.U32.HI R233, RZ, 0x6, R0.reuse ;  /* 0x00000006ffe97819 */ /* 0x100fe40000011600 */
[----:B------:R-:W-:Y:S01]  /*1d1a0*/  SHF.R.U32.HI R232, RZ, 0x6, R0 ;  /* 0x00000006ffe87819 */ /* 0x000fe20000011600 */
[----:B------:R-:W-:Y:S01]  /*1d1b0*/  IMAD.X R21, R215, 0x1, R4, P4 ;  /* 0x00000001d7157824 */ /* 0x000fe200020e0604 */
[----:B------:R-:W-:Y:S02]  /*1d1c0*/  SGXT.U32 R233, R233, 0x1 ;  /* 0x00000001e9e9781a */ /* 0x000fe40000000000 */
[----:B------:R-:W-:-:S02]  /*1d1d0*/  IADD3 R198, P4, PT, R216, R213, RZ ;  /* 0x000000d5d8c67210 */ /* 0x000fc40007f9e0ff */
[----:B------:R-:W-:Y:S01]  /*1d1e0*/  SGXT.U32 R232, R232, 0x1 ;  /* 0x00000001e8e8781a */ /* 0x000fe20000000000 */
[----:B------:R1:W-:Y:S01]  /*1d1f0*/  LDGSTS.E [R17+-0x62000], desc[UR40][R20.64], P2 ;  /* 0x9e00000014117fae */ /* 0x0003e200091a1028 */
[----:B------:R-:W-:Y:S01]  /*1d200*/  LOP3.LUT R233, R233, 0xc, RZ, 0xfc, !PT ;  /* 0x0000000ce9e97812 */ /* 0x000fe200078efcff */
[----:B------:R-:W-:Y:S01]  /*1d210*/  IMAD.X R199, R217, 0x1, R4, P4 ;  /* 0x00000001d9c77824 */ /* 0x000fe200020e0604 */
[----:B------:R-:W-:Y:S02]  /*1d220*/  LOP3.LUT R232, R232, 0xe, RZ, 0xfc, !PT ;  /* 0x0000000ee8e87812 */ /* 0x000fe400078efcff */
[----:B------:R-:W-:Y:S02]  /*1d230*/  ISETP.GE.AND P2, PT, R233, UR19, PT ;  /* 0x00000013e9007c0c */ /* 0x000fe4000bf46270 */
[----:B------:R2:W-:Y:S01]  /*1d240*/  LDGSTS.E [R17+-0x61ff8], desc[UR40][R198.64], P3 ;  /* 0x9e008000c6117fae */ /* 0x0005e200099a1028 */
[----:B------:R-:W-:Y:S02]  /*1d250*/  ISETP.GE.AND P3, PT, R232, UR19, PT ;  /* 0x00000013e8007c0c */ /* 0x000fe4000bf66270 */
[----:B------:R-:W-:-:S02]  /*1d260*/  SHF.R.U32.HI R233, RZ, 0x6, R0 ;  /* 0x00000006ffe97819 */ /* 0x000fc40000011600 */
[----:B-1----:R-:W-:Y:S02]  /*1d270*/  SEL R20, RZ, 0x4, P2 ;  /* 0x00000004ff147807 */ /* 0x002fe40001000000 */
[----:B------:R-:W-:Y:S02]  /*1d280*/  SHF.R.U32.HI R232, RZ, 0x6, R0 ;  /* 0x00000006ffe87819 */ /* 0x000fe40000011600 */
[----:B------:R-:W-:Y:S02]  /*1d290*/  SEL R20, R20, RZ, P0 ;  /* 0x000000ff14147207 */ /* 0x000fe40000000000 */
[----:B------:R-:W-:Y:S02]  /*1d2a0*/  SGXT.U32 R233, R233, 0x1 ;  /* 0x00000001e9e9781a */ /* 0x000fe40000000000 */
[----:B--2---:R-:W-:Y:S02]  /*1d2b0*/  SEL R17, RZ, 0x4, P3 ;  /* 0x00000004ff117807 */ /* 0x004fe40001800000 */
[----:B------:R-:W-:-:S02]  /*1d2c0*/  ISETP.NE.U32.AND P2, PT, R20, RZ, PT ;  /* 0x000000ff1400720c */ /* 0x000fc40003f45070 */
[----:B------:R-:W-:Y:S02]  /*1d2d0*/  SEL R17, R17, RZ, P0 ;  /* 0x000000ff11117207 */ /* 0x000fe40000000000 */
[-C--:B------:R-:W-:Y:S02]  /*1d2e0*/  IADD3 R20, P4, PT, R218, R213.reuse, RZ ;  /* 0x000000d5da147210 */ /* 0x080fe40007f9e0ff */
[----:B------:R-:W-:Y:S02]  /*1d2f0*/  ISETP.NE.U32.AND P3, PT, R17, RZ, PT ;  /* 0x000000ff1100720c */ /* 0x000fe40003f65070 */
[----:B------:R-:W-:Y:S01]  /*1d300*/  SGXT.U32 R232, R232, 0x1 ;  /* 0x00000001e8e8781a */ /* 0x000fe20000000000 */
[----:B------:R-:W-:Y:S01]  /*1d310*/  IMAD.X R21, R219, 0x1, R4, P4 ;  /* 0x00000001db157824 */ /* 0x000fe200020e0604 */
[----:B------:R-:W-:Y:S02]  /*1d320*/  IADD3 R198, P4, PT, R220, R213, RZ ;  /* 0x000000d5dcc67210 */ /* 0x000fe40007f9e0ff */
[----:B------:R-:W-:-:S02]  /*1d330*/  LOP3.LUT R233, R233, 0x2c, RZ, 0xfc, !PT ;  /* 0x0000002ce9e97812 */ /* 0x000fc400078efcff */
[----:B------:R1:W-:Y:S01]  /*1d340*/  LDGSTS.E [R5+-0x64000], desc[UR40][R20.64], P2 ;  /* 0x9c00000014057fae */ /* 0x0003e200091a1028 */
[----:B------:R-:W-:Y:S01]  /*1d350*/  IMAD.X R199, R221, 0x1, R4, P4 ;  /* 0x00000001ddc77824 */ /* 0x000fe200020e0604 */
[----:B------:R-:W-:Y:S02]  /*1d360*/  LOP3.LUT R232, R232, 0x2e, RZ, 0xfc, !PT ;  /* 0x0000002ee8e87812 */ /* 0x000fe400078efcff */
[----:B------:R-:W-:Y:S02]  /*1d370*/  ISETP.GE.AND P2, PT, R233, UR19, PT ;  /* 0x00000013e9007c0c */ /* 0x000fe4000bf46270 */
[----:B------:R2:W-:Y:S01]  /*1d380*/  LDGSTS.E [R5+-0x63ff8], desc[UR40][R198.64], P3 ;  /* 0x9c008000c6057fae */ /* 0x0005e200099a1028 */
[----:B------:R-:W-:Y:S02]  /*1d390*/  ISETP.GE.AND P3, PT, R232, UR19, PT ;  /* 0x00000013e8007c0c */ /* 0x000fe4000bf66270 */
[----:B------:R-:W-:Y:S02]  /*1d3a0*/  SHF.R.U32.HI R232, RZ, 0x6, R0 ;  /* 0x00000006ffe87819 */ /* 0x000fe40000011600 */
[----:B------:R-:W-:-:S02]  /*1d3b0*/  SEL R17, RZ, 0x4, P3 ;  /* 0x00000004ff117807 */ /* 0x000fc40001800000 */
[----:B-1----:R-:W-:Y:S02]  /*1d3c0*/  SEL R20, RZ, 0x4, P2 ;  /* 0x00000004ff147807 */ /* 0x002fe40001000000 */
[----:B------:R-:W-:Y:S02]  /*1d3d0*/  SEL R17, R17, RZ, P0 ;  /* 0x000000ff11117207 */ /* 0x000fe40000000000 */
[----:B------:R-:W-:Y:S02]  /*1d3e0*/  SEL R20, R20, RZ, P0 ;  /* 0x000000ff14147207 */ /* 0x000fe40000000000 */
[----:B------:R-:W-:Y:S02]  /*1d3f0*/  ISETP.NE.U32.AND P3, PT, R17, RZ, PT ;  /* 0x000000ff1100720c */ /* 0x000fe40003f65070 */
[----:B------:R-:W-:Y:S02]  /*1d400*/  ISETP.NE.U32.AND P2, PT, R20, RZ, PT ;  /* 0x000000ff1400720c */ /* 0x000fe40003f45070 */
[----:B------:R-:W-:-:S02]  /*1d410*/  IADD3 R20, P4, PT, R222, R213, RZ ;  /* 0x000000d5de147210 */ /* 0x000fc40007f9e0ff */
[----:B------:R-:W-:-:S03]  /*1d420*/  SGXT.U32 R232, R232, 0x1 ;  /* 0x00000001e8e8781a */ /* 0x000fc60000000000 */
[----:B------:R-:W-:Y:S01]  /*1d430*/  IMAD.X R21, R223, 0x1, R4, P4 ;  /* 0x00000001df157824 */ /* 0x000fe200020e0604 */
[----:B--2---:R-:W-:Y:S02]  /*1d440*/  IADD3 R198, P4, PT, R224, R213, RZ ;  /* 0x000000d5e0c67210 */ /* 0x004fe40007f9e0ff */
[----:B------:R-:W-:-:S03]  /*1d450*/  LOP3.LUT R232, R232, 0x10, RZ, 0xfc, !PT ;  /* 0x00000010e8e87812 */ /* 0x000fc600078efcff */
[----:B------:R-:W-:Y:S01]  /*1d460*/  IMAD.X R199, R225, 0x1, R4, P4 ;  /* 0x00000001e1c77824 */ /* 0x000fe200020e0604 */
[----:B------:R-:W-:Y:S01]  /*1d470*/  LDGSTS.E [R5+-0x62000], desc[UR40][R20.64], P2 ;  /* 0x9e00000014057fae */ /* 0x000fe200091a1028 */
[----:B------:R-:W-:Y:S02]  /*1d480*/  ISETP.GE.AND P2, PT, R232, UR19, PT ;  /* 0x00000013e8007c0c */ /* 0x000fe4000bf46270 */
[----:B------:R-:W-:Y:S01]  /*1d490*/  SHF.R.U32.HI R232, RZ, 0x6, R0 ;  /* 0x00000006ffe87819 */ /* 0x000fe20000011600 */
[----:B------:R1:W-:Y:S03]  /*1d4a0*/  LDGSTS.E [R5+-0x61ff8], desc[UR40][R198.64], P3 ;  /* 0x9e008000c6057fae */ /* 0x0003e600099a1028 */
[----:B------:R-:W-:-:S04]  /*1d4b0*/  SGXT.U32 R232, R232, 0x1 ;  /* 0x00000001e8e8781a */ /* 0x000fc80000000000 */
[----:B------:R-:W-:Y:S02]  /*1d4c0*/  LOP3.LUT R232, R232, 0x12, RZ, 0xfc, !PT ;  /* 0x00000012e8e87812 */ /* 0x000fe400078efcff */
[----:B-1----:R-:W-:Y:S02]  /*1d4d0*/  SEL R5, RZ, 0x4, P2 ;  /* 0x00000004ff057807 */ /* 0x002fe40001000000 */
[----:B------:R-:W-:Y:S02]  /*1d4e0*/  IADD3 R20, P2, PT, R226, R213, RZ ;  /* 0x000000d5e2147210 */ /* 0x000fe40007f5e0ff */
[----:B------:R-:W-:-:S03]  /*1d4f0*/  SEL R5, R5, RZ, P0 ;  /* 0x000000ff05057207 */ /* 0x000fc60000000000 */
[----:B------:R-:W-:Y:S01]  /*1d500*/  IMAD.X R21, R227, 0x1, R4, P2 ;  /* 0x00000001e3157824 */ /* 0x000fe200010e0604 */
[----:B------:R-:W-:Y:S02]  /*1d510*/  ISETP.NE.U32.AND P3, PT, R5, RZ, PT ;  /* 0x000000ff0500720c */ /* 0x000fe40003f65070 */
[----:B------:R-:W-:Y:S02]  /*1d520*/  ISETP.GE.AND P2, PT, R232, UR19, PT ;  /* 0x00000013e8007c0c */ /* 0x000fe4000bf46270 */
[----:B------:R-:W-:Y:S01]  /*1d530*/  SHF.R.U32.HI R232, RZ, 0x6, R0 ;  /* 0x00000006ffe87819 */ /* 0x000fe20000011600 */
[----:B------:R-:W-:Y:S01]  /*1d540*/  IMAD.SHL.U32 R0, R8, 0x4, RZ ;  /* 0x0000000408007824 */ /* 0x000fe200078e00ff */
[----:B------:R-:W-:Y:S02]  /*1d550*/  SEL R5, RZ, 0x4, P2 ;  /* 0x00000004ff057807 */ /* 0x000fe40001000000 */
[----:B------:R-:W-:Y:S02]  /*1d560*/  SGXT.U32 R232, R232, 0x1 ;  /* 0x00000001e8e8781a */ /* 0x000fe40000000000 */
[----:B------:R-:W-:Y:S01]  /*1d570*/  SEL R5, R5, RZ, P0 ;  /* 0x000000ff05057207 */ /* 0x000fe20000000000 */
[----:B------:R-:W-:Y:S01]  /*1d580*/  STL [R1+0x14c], R0 ;  /* 0x00014c0001007387 */ /* 0x000fe20000100800 */
[----:B------:R-:W-:-:S03]  /*1d590*/  LOP3.LUT R232, R232, 0x30, RZ, 0xfc, !PT ;  /* 0x00000030e8e87812 */ /* 0x000fc600078efcff */
[----:B------:R1:W-:Y:S01]  /*1d5a0*/  LDGSTS.E [R14+-0x64000], desc[UR40][R20.64], P3 ;  /* 0x9c000000140e7fae */ /* 0x0003e200099a1028 */
[----:B------:R-:W-:Y:S02]  /*1d5b0*/  ISETP.NE.U32.AND P3, PT, R5, RZ, PT ;  /* 0x000000ff0500720c */ /* 0x000fe40003f65070 */
[----:B------:R-:W-:-:S04]  /*1d5c0*/  ISETP.GE.AND P2, PT, R232, UR19, PT ;  /* 0x00000013e8007c0c */ /* 0x000fc8000bf46270 */
[----:B------:R-:W-:-:S04]  /*1d5d0*/  SEL R5, RZ, 0x4, P2 ;  /* 0x00000004ff057807 */ /* 0x000fc80001000000 */
[----:B------:R-:W-:Y:S02]  /*1d5e0*/  SEL R5, R5, RZ, P0 ;  /* 0x000000ff05057207 */ /* 0x000fe40000000000 */
[----:B-1----:R-:W-:Y:S02]  /*1d5f0*/  IADD3 R20, P4, PT, R228, R213, RZ ;  /* 0x000000d5e4147210 */ /* 0x002fe40007f9e0ff */
[----:B------:R-:W-:Y:S02]  /*1d600*/  ISETP.NE.U32.AND P2, PT, R5, RZ, PT ;  /* 0x000000ff0500720c */ /* 0x000fe40003f45070 */
[----:B------:R-:W-:Y:S01]  /*1d610*/  SHF.L.U64.HI R5, R8, 0x2, R2 ;  /* 0x0000000208057819 */ /* 0x000fe20000010202 */
[----:B------:R-:W-:-:S05]  /*1d620*/  IMAD.X R21, R229, 0x1, R4, P4 ;  /* 0x00000001e5157824 */ /* 0x000fca00020e0604 */
[----:B------:R1:W-:Y:S01]  /*1d630*/  LDGSTS.E [R14+-0x63ff8], desc[UR40][R20.64], P3 ;  /* 0x9c008000140e7fae */ /* 0x0003e200099a1028 */
[----:B------:R-:W-:-:S05]  /*1d640*/  IADD3 R2, P3, PT, R250, R0, RZ ;  /* 0x00000000fa027210 */ /* 0x000fca0007f7e0ff */
[----:B------:R-:W-:Y:S01]  /*1d650*/  IMAD.X R3, R251, 0x1, R5, P3 ;  /* 0x00000001fb037824 */ /* 0x000fe200018e0605 */
[----:B------:R-:W-:-:S04]  /*1d660*/  IADD3 R6, P3, PT, R244, R0, RZ ;  /* 0x00000000f4067210 */ /* 0x000fc80007f7e0ff */
[----:B------:R2:W-:Y:S01]  /*1d670*/  STL.64 [R1+0x1a8], R2 ;  /* 0x0001a80201007387 */ /* 0x0005e20000100a00 */
[----:B------:R-:W-:-:S05]  /*1d680*/  IMAD.X R7, R245, 0x1, R5, P3 ;  /* 0x00000001f5077824 */ /* 0x000fca00018e0605 */
[----:B------:R3:W-:Y:S01]  /*1d690*/  STL.64 [R1+0x198], R6 ;  /* 0x0001980601007387 */ /* 0x0007e20000100a00 */
[----:B--2---:R-:W-:-:S05]  /*1d6a0*/  IADD3 R2, P4, PT, R238, R0, RZ ;  /* 0x00000000ee027210 */ /* 0x004fca0007f9e0ff */
[----:B------:R-:W-:Y:S01]  /*1d6b0*/  IMAD.X R3, R239, 0x1, R5, P4 ;  /* 0x00000001ef037824 */ /* 0x000fe200020e0605 */
[----:B---3--:R-:W-:-:S04]  /*1d6c0*/  IADD3 R6, P3, PT, R194, R0, RZ ;  /* 0x00000000c2067210 */ /* 0x008fc80007f7e0ff */
        /* <DEDUP_REMOVED lines=55> */
[----:B------:R-:W-:-:S03]  /*1da40*/  IMAD.X R7, R87, 0x1, R5, P3 ;  /* 0x0000000157077824 */ /* 0x000fc600018e0605 */
[----:B------:R-:W3:Y:S04]  /*1da50*/  LDL.LU.64 R202, [R1+0x230] ;  /* 0x0002300001ca7983 */ /* 0x000ee80000300a00 */
[----:B------:R-:W4:Y:S04]  /*1da60*/  LDL.LU.64 R220, [R1+0x210] ;  /* 0x0002100001dc7983 */ /* 0x000f280000300a00 */
[----:B------:R1:W-:Y:S01]  /*1da70*/  STL.64 [R1+0x60], R6 ;  /* 0x0000600601007387 */ /* 0x0003e20000100a00 */
[----:B--2---:R-:W-:-:S03]  /*1da80*/  IADD3 R2, P4, PT, R80, R0, RZ ;  /* 0x0000000050027210 */ /* 0x004fc60007f9e0ff */
[----:B------:R-:W2:Y:S02]  /*1da90*/  LDL.LU.64 R230, [R1+0x1f0] ;  /* 0x0001f00001e67983 */ /* 0x000ea40000300a00 */
[----:B------:R-:W-:Y:S01]  /*1daa0*/  IMAD.X R3, R81, 0x1, R5, P4 ;  /* 0x0000000151037824 */ /* 0x000fe200020e0605 */
[----:B------:R-:W-:-:S04]  /*1dab0*/  IADD3 R8, P3, PT, R74, R0, RZ ;  /* 0x000000004a087210 */ /* 0x000fc80007f7e0ff */
[----:B------:R1:W-:Y:S02]  /*1dac0*/  STL.64 [R1+0x50], R2 ;  /* 0x0000500201007387 */ /* 0x0003e40000100a00 */
[----:B-1----:R-:W-:Y:S02]  /*1dad0*/  IADD3 R6, P4, PT, R68, R0, RZ ;  /* 0x0000000044067210 */ /* 0x002fe40007f9e0ff */
[----:B------:R-:W2:Y:S01]  /*1dae0*/  LDL.LU.64 R218, [R1+0x1d0] ;  /* 0x0001d00001da7983 */ /* 0x000ea20000300a00 */
[----:B------:R-:W-:-:S03]  /*1daf0*/  IMAD.X R9, R75, 0x1, R5, P3 ;  /* 0x000000014b097824 */ /* 0x000fc600018e0605 */
[----:B------:R-:W2:Y:S01]  /*1db00*/  LDL.LU.64 R216, [R1+0x1c8] ;  /* 0x0001c80001d87983 */ /* 0x000ea20000300a00 */
[----:B------:R-:W-:Y:S01]  /*1db10*/  IMAD.X R7, R69, 0x1, R5, P4 ;  /* 0x0000000145077824 */ /* 0x000fe200020e0605 */
[-C--:B------:R-:W-:Y:S02]  /*1db20*/  IADD3 R196, P3, PT, R62, R0.reuse, RZ ;  /* 0x000000003ec47210 */ /* 0x080fe40007f7e0ff */
[----:B------:R-:W2:Y:S01]  /*1db30*/  LDL.LU.64 R214, [R1+0x1c0] ;  /* 0x0001c00001d67983 */ /* 0x000ea20000300a00 */
[----:B------:R-:W-:-:S03]  /*1db40*/  IADD3 R2, P4, PT, R56, R0, RZ ;  /* 0x0000000038027210 */ /* 0x000fc60007f9e0ff */
[----:B------:R-:W2:Y:S01]  /*1db50*/  LDL.LU.64 R210, [R1+0x1b8] ;  /* 0x0001b80001d27983 */ /* 0x000ea20000300a00 */
[--C-:B------:R-:W-:Y:S02]  /*1db60*/  IMAD.X R197, R63, 0x1, R5.reuse, P3 ;  /* 0x000000013fc57824 */ /* 0x100fe400018e0605 */
[--C-:B------:R-:W-:Y:S01]  /*1db70*/  IMAD.X R3, R57, 0x1, R5.reuse, P4 ;  /* 0x0000000139037824 */ /* 0x100fe200020e0605 */
[----:B------:R-:W2:Y:S01]  /*1db80*/  LDL.LU.64 R182, [R1+0x1b0] ;  /* 0x0001b00001b67983 */ /* 0x000ea20000300a00 */
[-C--:B------:R-:W-:Y:S02]  /*1db90*/  IADD3 R244, P4, PT, R44, R0.reuse, RZ ;  /* 0x000000002cf47210 */ /* 0x080fe40007f9e0ff */
[-C--:B------:R-:W-:Y:S01]  /*1dba0*/  IADD3 R250, P3, PT, R50, R0.reuse, RZ ;  /* 0x0000000032fa7210 */ /* 0x080fe20007f7e0ff */
[----:B------:R-:W2:Y:S02]  /*1dbb0*/  LDL.LU.64 R228, [R1+0x1a0] ;  /* 0x0001a00001e47983 */ /* 0x000ea40000300a00 */
[--C-:B------:R-:W-:Y:S01]  /*1dbc0*/  IMAD.X R245, R45, 0x1, R5.reuse, P4 ;  /* 0x000000012df57824 */ /* 0x100fe200020e0605 */
[-C--:B------:R-:W-:Y:S01]  /*1dbd0*/  IADD3 R232, P4, PT, R32, R0.reuse, RZ ;  /* 0x0000000020e87210 */ /* 0x080fe20007f9e0ff */
[----:B------:R-:W2:Y:S01]  /*1dbe0*/  LDL.LU.64 R208, [R1+0x190] ;  /* 0x0001900001d07983 */ /* 0x000ea20000300a00 */
[----:B------:R-:W-:Y:S01]  /*1dbf0*/  IMAD.X R251, R51, 0x1, R5, P3 ;  /* 0x0000000133fb7824 */ /* 0x000fe200018e0605 */
[----:B------:R-:W-:-:S02]  /*1dc00*/  IADD3 R238, P3, PT, R38, R0, RZ ;  /* 0x0000000026ee7210 */ /* 0x000fc40007f7e0ff */
[--C-:B------:R-:W-:Y:S01]  /*1dc10*/  IMAD.X R233, R33, 0x1, R5.reuse, P4 ;  /* 0x0000000121e97824 */ /* 0x100fe200020e0605 */
[-C--:B------:R-:W-:Y:S01]  /*1dc20*/  IADD3 R20, P4, PT, R26, R0.reuse, RZ ;  /* 0x000000001a147210 */ /* 0x080fe20007f9e0ff */
[----:B------:R-:W2:Y:S01]  /*1dc30*/  LDL.LU.64 R226, [R1+0x178] ;  /* 0x0001780001e27983 */ /* 0x000ea20000300a00 */
[--C-:B------:R-:W-:Y:S01]  /*1dc40*/  IMAD.X R239, R39, 0x1, R5.reuse, P3 ;  /* 0x0000000127ef7824 */ /* 0x100fe200018e0605 */
[-C--:B------:R-:W-:Y:S02]  /*1dc50*/  IADD3 R26, P3, PT, R248, R0.reuse, RZ ;  /* 0x00000000f81a7210 */ /* 0x080fe40007f7e0ff */
[--C-:B------:R-:W-:Y:S01]  /*1dc60*/  IMAD.X R21, R27, 0x1, R5.reuse, P4 ;  /* 0x000000011b157824 */ /* 0x100fe200020e0605 */
[-C--:B------:R-:W-:Y:S02]  /*1dc70*/  IADD3 R38, P4, PT, R236, R0.reuse, RZ ;  /* 0x00000000ec267210 */ /* 0x080fe40007f9e0ff */
[----:B------:R-:W-:Y:S01]  /*1dc80*/  IMAD.X R27, R249, 0x1, R5, P3 ;  /* 0x00000001f91b7824 */ /* 0x000fe200018e0605 */
[----:B------:R-:W-:-:S02]  /*1dc90*/  IADD3 R32, P3, PT, R242, R0, RZ ;  /* 0x00000000f2207210 */ /* 0x000fc40007f7e0ff */
[--C-:B------:R-:W-:Y:S01]  /*1dca0*/  IMAD.X R39, R237, 0x1, R5.reuse, P4 ;  /* 0x00000001ed277824 */ /* 0x100fe200020e0605 */
[-C--:B------:R-:W-:Y:S02]  /*1dcb0*/  IADD3 R50, P4, PT, R186, R0.reuse, RZ ;  /* 0x00000000ba327210 */ /* 0x080fe40007f9e0ff */
        /* <DEDUP_REMOVED lines=116> */
[--C-:B------:R-:W-:Y:S01]  /*1e400*/  IMAD.X R47, R47, 0x1, R5.reuse, P3 ;  /* 0x000000012f2f7824 */ /* 0x100fe200018e0605 */
[-C--:B------:R-:W-:Y:S01]  /*1e410*/  IADD3 R34, P3, PT, R34, R0.reuse, RZ ;  /* 0x0000000022227210 */ /* 0x080fe20007f7e0ff */
[----:B------:R-:W-:Y:S01]  /*1e420*/  STL.64 [R1+0x818], R8 ;  /* 0x0008180801007387 */ /* 0x000fe20000100a00 */
[----:B------:R-:W-:Y:S01]  /*1e430*/  IMAD.X R29, R29, 0x1, R5, P4 ;  /* 0x000000011d1d7824 */ /* 0x000fe200020e0605 */
[----:B------:R-:W-:-:S02]  /*1e440*/  IADD3 R206, P4, PT, R22, R0, RZ ;  /* 0x0000000016ce7210 */ /* 0x000fc40007f9e0ff */
[--C-:B------:R-:W-:Y:S01]  /*1e450*/  IMAD.X R35, R35, 0x1, R5.reuse, P3 ;  /* 0x0000000123237824 */ /* 0x100fe200018e0605 */
[----:B------:R-:W-:Y:S04]  /*1e460*/  STL.64 [R1+0x820], R6 ;  /* 0x0008200601007387 */ /* 0x000fe80000100a00 */
[----:B------:R-:W-:Y:S04]  /*1e470*/  STL.64 [R1+0x828], R196 ;  /* 0x000828c401007387 */ /* 0x000fe80000100a00 */
[----:B------:R1:W-:Y:S01]  /*1e480*/  STL.64 [R1+0x830], R2 ;  /* 0x0008300201007387 */ /* 0x0003e20000100a00 */
[----:B------:R-:W-:-:S03]  /*1e490*/  IMAD.X R207, R23, 0x1, R5, P4 ;  /* 0x0000000117cf7824 */ /* 0x000fc600020e0605 */
[----:B------:R1:W-:Y:S04]  /*1e4a0*/  STL.64 [R1+0x838], R250 ;  /* 0x000838fa01007387 */ /* 0x0003e80000100a00 */
[----:B------:R-:W-:Y:S04]  /*1e4b0*/  STL.64 [R1+0x840], R244 ;  /* 0x000840f401007387 */ /* 0x000fe80000100a00 */
[----:B------:R1:W-:Y:S04]  /*1e4c0*/  STL.64 [R1+0x848], R238 ;  /* 0x000848ee01007387 */ /* 0x0003e80000100a00 */
[----:B------:R-:W2:Y:S04]  /*1e4d0*/  LDL.LU.64 R224, [R1+0x168] ;  /* 0x0001680001e07983 */ /* 0x000ea80000300a00 */
[----:B------:R-:W2:Y:S01]  /*1e4e0*/  LDL.LU.64 R222, [R1+0x140] ;  /* 0x0001400001de7983 */ /* 0x000ea20000300a00 */
[----:B---3--:R-:W-:-:S05]  /*1e4f0*/  IADD3 R204, P3, PT, R202, R0, RZ ;  /* 0x00000000cacc7210 */ /* 0x008fca0007f7e0ff */
[----:B------:R-:W-:Y:S01]  /*1e500*/  IMAD.X R205, R203, 0x1, R5, P3 ;  /* 0x00000001cbcd7824 */ /* 0x000fe200018e0605 */
[-C--:B----4-:R-:W-:Y:S02]  /*1e510*/  IADD3 R202, P3, PT, R220, R0.reuse, RZ ;  /* 0x00000000dcca7210 */ /* 0x090fe40007f7e0ff */
[----:B--2---:R-:W-:-:S03]  /*1e520*/  IADD3 R200, P4, PT, R230, R0, RZ ;  /* 0x00000000e6c87210 */ /* 0x004fc60007f9e0ff */
[--C-:B------:R-:W-:Y:S02]  /*1e530*/  IMAD.X R203, R221, 0x1, R5.reuse, P3 ;  /* 0x00000001ddcb7824 */ /* 0x100fe400018e0605 */
[----:B------:R-:W2:Y:S01]  /*1e540*/  LDL.LU.64 R220, [R1+0x130] ;  /* 0x0001300001dc7983 */ /* 0x000ea20000300a00 */
[----:B------:R-:W-:-:S03]  /*1e550*/  IMAD.X R201, R231, 0x1, R5, P4 ;  /* 0x00000001e7c97824 */ /* 0x000fc600020e0605 */
[----:B------:R-:W3:Y:S01]  /*1e560*/  LDL.LU.64 R230, [R1+0x118] ;  /* 0x0001180001e67983 */ /* 0x000ee20000300a00 */
[-C--:B------:R-:W-:Y:S02]  /*1e570*/  IADD3 R198, P3, PT, R218, R0.reuse, RZ ;  /* 0x00000000dac67210 */ /* 0x080fe40007f7e0ff */
[----:B------:R-:W-:-:S03]  /*1e580*/  IADD3 R194, P4, PT, R216, R0, RZ ;  /* 0x00000000d8c27210 */ /* 0x000fc60007f9e0ff */
[--C-:B------:R-:W-:Y:S02]  /*1e590*/  IMAD.X R199, R219, 0x1, R5.reuse, P3 ;  /* 0x00000001dbc77824 */ /* 0x100fe400018e0605 */
[----:B------:R-:W4:Y:S01]  /*1e5a0*/  LDL.LU.64 R218, [R1+0x110] ;  /* 0x0001100001da7983 */ /* 0x000f220000300a00 */
[-C--:B------:R-:W-:Y:S01]  /*1e5b0*/  IADD3 R192, P3, PT, R214, R0.reuse, RZ ;  /* 0x00000000d6c07210 */ /* 0x080fe20007f7e0ff */
[--C-:B------:R-:W-:Y:S02]  /*1e5c0*/  IMAD.X R195, R217, 0x1, R5.reuse, P4 ;  /* 0x00000001d9c37824 */ /* 0x100fe400020e0605 */
[----:B------:R-:W2:Y:S01]  /*1e5d0*/  LDL.LU.64 R216, [R1+0x108] ;  /* 0x0001080001d87983 */ /* 0x000ea20000300a00 */
[-C--:B------:R-:W-:Y:S01]  /*1e5e0*/  IADD3 R190, P4, PT, R210, R0.reuse, RZ ;  /* 0x00000000d2be7210 */ /* 0x080fe20007f9e0ff */
[--C-:B------:R-:W-:Y:S02]  /*1e5f0*/  IMAD.X R193, R215, 0x1, R5.reuse, P3 ;  /* 0x00000001d7c17824 */ /* 0x100fe400018e0605 */
[----:B------:R-:W2:Y:S01]  /*1e600*/  LDL.LU.64 R214, [R1+0x100] ;  /* 0x0001000001d67983 */ /* 0x000ea20000300a00 */
[----:B------:R-:W-:Y:S01]  /*1e610*/  IADD3 R188, P3, PT, R182, R0, RZ ;  /* 0x00000000b6bc7210 */ /* 0x000fe20007f7e0ff */
[----:B------:R-:W-:-:S02]  /*1e620*/  IMAD.X R191, R211, 0x1, R5, P4 ;  /* 0x00000001d3bf7824 */ /* 0x000fc400020e0605 */
[----:B------:R-:W4:Y:S01]  /*1e630*/  LDL.LU.64 R210, [R1+0xf8] ;  /* 0x0000f80001d27983 */ /* 0x000f220000300a00 */
[-C--:B------:R-:W-:Y:S01]  /*1e640*/  IADD3 R186, P4, PT, R228, R0.reuse, RZ ;  /* 0x00000000e4ba7210 */ /* 0x080fe20007f9e0ff */
[----:B------:R-:W-:Y:S01]  /*1e650*/  IMAD.X R189, R183, 0x1, R5, P3 ;  /* 0x00000001b7bd7824 */ /* 0x000fe200018e0605 */
[----:B------:R-:W-:-:S03]  /*1e660*/  IADD3 R184, P3, PT, R208, R0, RZ ;  /* 0x00000000d0b87210 */ /* 0x000fc60007f7e0ff */
[----:B------:R-:W-:Y:S02]  /*1e670*/  IMAD.X R187, R229, 0x1, R5, P4 ;  /* 0x00000001e5bb7824 */ /* 0x000fe400020e0605 */
[----:B------:R-:W-:Y:S02]  /*1e680*/  IMAD.MOV.U32 R229, RZ, RZ, R213 ;  /* 0x000000ffffe57224 */ /* 0x000fe400078e00d5 */
[----:B------:R-:W-:Y:S01]  /*1e690*/  IMAD.X R185, R209, 0x1, R5, P3 ;  /* 0x00000001d1b97824 */ /* 0x000fe200018e0605 */
[----:B------:R-:W4:Y:S04]  /*1e6a0*/  LDL.LU.64 R212, [R1+0xf0] ;  /* 0x0000f00001d47983 */ /* 0x000f280000300a00 */
[----:B------:R-:W4:Y:S01]  /*1e6b0*/  LDL.LU.64 R208, [R1+0xe8] ;  /* 0x0000e80001d07983 */ /* 0x000f220000300a00 */
[----:B------:R-:W-:-:S03]  /*1e6c0*/  IADD3 R182, P4, PT, R226, R0, RZ ;  /* 0x00000000e2b67210 */ /* 0x000fc60007f9e0ff */
[----:B------:R-:W4:Y:S02]  /*1e6d0*/  LDL.LU.64 R152, [R1+0xd8] ;  /* 0x0000d80001987983 */ /* 0x000f240000300a00 */
[----:B------:R-:W-:Y:S02]  /*1e6e0*/  IMAD.X R183, R227, 0x1, R5, P4 ;  /* 0x00000001e3b77824 */ /* 0x000fe400020e0605 */
[----:B------:R-:W4:Y:S01]  /*1e6f0*/  LDL.LU.64 R226, [R1+0xb8] ;  /* 0x0000b80001e27983 */ /* 0x000f220000300a00 */
[-C--:B------:R-:W-:Y:S02]  /*1e700*/  IADD3 R178, P4, PT, R222, R0.reuse, RZ ;  /* 0x00000000deb27210 */ /* 0x080fe40007f9e0ff */
[----:B------:R-:W-:-:S03]  /*1e710*/  IADD3 R180, P3, PT, R224, R0, RZ ;  /* 0x00000000e0b47210 */ /* 0x000fc60007f7e0ff */
[--C-:B------:R-:W-:Y:S02]  /*1e720*/  IMAD.X R179, R223, 0x1, R5.reuse, P4 ;  /* 0x00000001dfb37824 */ /* 0x100fe400020e0605 */
[----:B------:R-:W-:Y:S02]  /*1e730*/  IMAD.X R181, R225, 0x1, R5, P3 ;  /* 0x00000001e1b57824 */ /* 0x000fe400018e0605 */
[----:B------:R-:W4:Y:S01]  /*1e740*/  LDL.LU.64 R224, [R1+0x98] ;  /* 0x0000980001e07983 */ /* 0x000f220000300a00 */
[----:B---3--:R-:W-:-:S05]  /*1e750*/  IADD3 R174, P4, PT, R230, R0, RZ ;  /* 0x00000000e6ae7210 */ /* 0x008fca0007f9e0ff */
[----:B------:R-:W-:Y:S02]  /*1e760*/  IMAD.X R175, R231, 0x1, R5, P4 ;  /* 0x00000001e7af7824 */ /* 0x000fe400020e0605 */
[----:B------:R-:W3:Y:S04]  /*1e770*/  LDL.LU.64 R230, [R1+0x78] ;  /* 0x0000780001e67983 */ /* 0x000ee80000300a00 */
[----:B-1----:R-:W3:Y:S04]  /*1e780*/  LDL.LU.64 R2, [R1+0x2a8] ;  /* 0x0002a80001027983 */ /* 0x002ee80000300a00 */
[----:B------:R-:W3:Y:S04]  /*1e790*/  LDL.LU.64 R222, [R1+0x2a0] ;  /* 0x0002a00001de7983 */ /* 0x000ee80000300a00 */
[----:B------:R-:W3:Y:S01]  /*1e7a0*/  LDL.LU.64 R6, [R1+0x298] ;  /* 0x0002980001067983 */ /* 0x000ee20000300a00 */
[----:B--2---:R-:W-:-:S02]  /*1e7b0*/  IADD3 R176, P3, PT, R220, R0, RZ ;  /* 0x00000000dcb07210 */ /* 0x004fc40007f7e0ff */
[----:B------:R-:W-:-:S03]  /*1e7c0*/  IADD3 R170, P4, PT, R216, R0, RZ ;  /* 0x00000000d8aa7210 */ /* 0x000fc60007f9e0ff */
[--C-:B------:R-:W-:Y:S01]  /*1e7d0*/  IMAD.X R177, R221, 0x1, R5.reuse, P3 ;  /* 0x00000001ddb17824 */ /* 0x100fe200018e0605 */
[-C--:B----4-:R-:W-:Y:S01]  /*1e7e0*/  IADD3 R172, P3, PT, R218, R0.reuse, RZ ;  /* 0x00000000daac7210 */ /* 0x090fe20007f7e0ff */
[--C-:B------:R-:W-:Y:S01]  /*1e7f0*/  IMAD.X R171, R217, 0x1, R5.reuse, P4 ;  /* 0x00000001d9ab7824 */ /* 0x100fe200020e0605 */
[-C--:B------:R-:W-:Y:S01]  /*1e800*/  IADD3 R166, P4, PT, R210, R0.reuse, RZ ;  /* 0x00000000d2a67210 */ /* 0x080fe20007f9e0ff */
[----:B------:R-:W2:Y:S02]  /*1e810*/  LDL.LU.64 R220, [R1+0x290] ;  /* 0x0002900001dc7983 */ /* 0x000ea40000300a00 */
[--C-:B------:R-:W-:Y:S01]  /*1e820*/  IMAD.X R173, R219, 0x1, R5.reuse, P3 ;  /* 0x00000001dbad7824 */ /* 0x100fe200018e0605 */
[-C--:B------:R-:W-:Y:S01]  /*1e830*/  IADD3 R168, P3, PT, R214, R0.reuse, RZ ;  /* 0x00000000d6a87210 */ /* 0x080fe20007f7e0ff */
[--C-:B------:R-:W-:Y:S01]  /*1e840*/  IMAD.X R167, R211, 0x1, R5.reuse, P4 ;  /* 0x00000001d3a77824 */ /* 0x100fe200020e0605 */
[----:B------:R-:W4:Y:S03]  /*1e850*/  LDL.LU.64 R218, [R1+0x288] ;  /* 0x0002880001da7983 */ /* 0x000f260000300a00 */
[----:B------:R-:W-:Y:S01]  /*1e860*/  IMAD.X R169, R215, 0x1, R5, P3 ;  /* 0x00000001d7a97824 */ /* 0x000fe200018e0605 */
[-C--:B------:R-:W-:Y:S01]  /*1e870*/  IADD3 R164, P3, PT, R212, R0.reuse, RZ ;  /* 0x00000000d4a47210 */ /* 0x080fe20007f7e0ff */
[----:B------:R-:W2:Y:S01]  /*1e880*/  LDL.LU.64 R216, [R1+0x280] ;  /* 0x0002800001d87983 */ /* 0x000ea20000300a00 */
[----:B------:R-:W-:-:S03]  /*1e890*/  IADD3 R162, P4, PT, R208, R0, RZ ;  /* 0x00000000d0a27210 */ /* 0x000fc60007f9e0ff */
[----:B------:R-:W2:Y:S01]  /*1e8a0*/  LDL.LU.64 R214, [R1+0x278] ;  /* 0x0002780001d67983 */ /* 0x000ea20000300a00 */
[--C-:B------:R-:W-:Y:S02]  /*1e8b0*/  IMAD.X R165, R213, 0x1, R5.reuse, P3 ;  /* 0x00000001d5a57824 */ /* 0x100fe400018e0605 */
[----:B------:R-:W-:Y:S01]  /*1e8c0*/  IMAD.X R163, R209, 0x1, R5, P4 ;  /* 0x00000001d1a37824 */ /* 0x000fe200020e0605 */
[----:B------:R-:W2:Y:S04]  /*1e8d0*/  LDL.LU.64 R210, [R1+0x270] ;  /* 0x0002700001d27983 */ /* 0x000ea80000300a00 */
[----:B------:R-:W2:Y:S04]  /*1e8e0*/  LDL.LU.64 R212, [R1+0x268] ;  /* 0x0002680001d47983 */ /* 0x000ea80000300a00 */
[----:B------:R-:W2:Y:S04]  /*1e8f0*/  LDL.LU.64 R208, [R1+0x260] ;  /* 0x0002600001d07983 */ /* 0x000ea80000300a00 */
[----:B------:R-:W2:Y:S04]  /*1e900*/  LDL.LU.64 R8, [R1+0x58] ;  /* 0x0000580001087983 */ /* 0x000ea80000300a00 */
[----:B------:R-:W4:Y:S01]  /*1e910*/  LDL.LU.64 R196, [R1+0x258] ;  /* 0x0002580001c47983 */ /* 0x000f220000300a00 */
[----:B------:R-:W-:-:S05]  /*1e920*/  IADD3 R158, P4, PT, R226, R0, RZ ;  /* 0x00000000e29e7210 */ /* 0x000fca0007f9e0ff */
[----:B------:R-:W-:Y:S02]  /*1e930*/  IMAD.X R159, R227, 0x1, R5, P4 ;  /* 0x00000001e39f7824 */ /* 0x000fe400020e0605 */
[----:B------:R-:W4:Y:S01]  /*1e940*/  LDL.LU.64 R226, [R1+0x250] ;  /* 0x0002500001e27983 */ /* 0x000f220000300a00 */
[----:B------:R-:W-:-:S05]  /*1e950*/  IADD3 R160, P3, PT, R152, R0, RZ ;  /* 0x0000000098a07210 */ /* 0x000fca0007f7e0ff */
[----:B------:R-:W-:Y:S01]  /*1e960*/  IMAD.X R161, R153, 0x1, R5, P3 ;  /* 0x0000000199a17824 */ /* 0x000fe200018e0605 */
[----:B------:R-:W-:-:S05]  /*1e970*/  IADD3 R156, P3, PT, R224, R0, RZ ;  /* 0x00000000e09c7210 */ /* 0x000fca0007f7e0ff */
[----:B------:R-:W-:Y:S01]  /*1e980*/  IMAD.X R157, R225, 0x1, R5, P3 ;  /* 0x00000001e19d7824 */ /* 0x000fe200018e0605 */
[----:B---3--:R-:W-:-:S05]  /*1e990*/  IADD3 R154, P4, PT, R230, R0, RZ ;  /* 0x00000000e69a7210 */ /* 0x008fca0007f9e0ff */
[----:B------:R-:W-:Y:S02]  /*1e9a0*/  IMAD.X R155, R231, 0x1, R5, P4 ;  /* 0x00000001e79b7824 */ /* 0x000fe400020e0605 */
[----:B------:R-:W3:Y:S01]  /*1e9b0*/  LDL.LU.64 R230, [R1] ;  /* 0x0000000001e67983 */ /* 0x000ee20000300a00 */
[-C--:B------:R-:W-:Y:S02]  /*1e9c0*/  IADD3 R152, P3, PT, R2, R229.reuse, RZ ;  /* 0x000000e502987210 */ /* 0x080fe40007f7e0ff */
[----:B------:R-:W-:-:S03]  /*1e9d0*/  IADD3 R224, P4, PT, R222, R229, RZ ;  /* 0x000000e5dee07210 */ /* 0x000fc60007f9e0ff */
[--C-:B------:R-:W-:Y:S01]  /*1e9e0*/  IMAD.X R153, R3, 0x1, R4.reuse, P3 ;  /* 0x0000000103997824 */ /* 0x100fe200018e0604 */
[----:B------:R-:W-:Y:S01]  /*1e9f0*/  IADD3 R222, P3, PT, R6, R229, RZ ;  /* 0x000000e506de7210 */ /* 0x000fe20007f7e0ff */
[----:B------:R-:W-:-:S03]  /*1ea00*/  IMAD.X R225, R223, 0x1, R4, P4 ;  /* 0x00000001dfe17824 */ /* 0x000fc600020e0604 */
[----:B------:R2:W-:Y:S01]  /*1ea10*/  LDGSTS.E [R14+-0x62000], desc[UR40][R152.64], P2 ;  /* 0x9e000000980e7fae */ /* 0x0005e200091a1028 */
[----:B------:R-:W-:-:S03]  /*1ea20*/  IMAD.X R223, R7, 0x1, R4, P3 ;  /* 0x0000000107df7824 */ /* 0x000fc600018e0604 */
[----:B------:R-:W3:Y:S04]  /*1ea30*/  LDL.LU.64 R6, [R1+0x18] ;  /* 0x0000180001067983 */ /* 0x000ee80000300a00 */
[----:B------:R-:W3:Y:S01]  /*1ea40*/  LDL.LU.64 R250, [R1+0x68] ;  /* 0x0000680001fa7983 */ /* 0x000ee20000300a00 */
[----:B--2---:R-:W-:-:S05]  /*1ea50*/  IADD3 R152, P5, PT, R8, R0, RZ ;  /* 0x0000000008987210 */ /* 0x004fca0007fbe0ff */
[----:B------:R-:W-:Y:S02]  /*1ea60*/  IMAD.X R153, R9, 0x1, R5, P5 ;  /* 0x0000000109997824 */ /* 0x000fe400028e0605 */
[----:B------:R-:W2:Y:S01]  /*1ea70*/  LDL.LU.64 R8, [R1+0x48] ;  /* 0x0000480001087983 */ /* 0x000ea20000300a00 */
[----:B------:R-:W1:Y:S01]  /*1ea80*/  S2R R2, SR_TID.X ;  /* 0x0000000000027919 */ /* 0x000e620000002100 */
[-C--:B------:R-:W-:Y:S02]  /*1ea90*/  IADD3 R150, P4, PT, R220, R229.reuse, RZ ;  /* 0x000000e5dc967210 */ /* 0x080fe40007f9e0ff */
[----:B----4-:R-:W-:-:S03]  /*1eaa0*/  IADD3 R22, P3, PT, R218, R229, RZ ;  /* 0x000000e5da167210 */ /* 0x010fc60007f7e0ff */
[--C-:B------:R-:W-:Y:S01]  /*1eab0*/  IMAD.X R151, R221, 0x1, R4.reuse, P4 ;  /* 0x00000001dd977824 */ /* 0x100fe200020e0604 */
[-C--:B------:R-:W-:Y:S01]  /*1eac0*/  IADD3 R220, P4, PT, R216, R229.reuse, RZ ;  /* 0x000000e5d8dc7210 */ /* 0x080fe20007f9e0ff */
[----:B------:R-:W-:Y:S01]  /*1ead0*/  IMAD.X R23, R219, 0x1, R4, P3 ;  /* 0x00000001db177824 */ /* 0x000fe200018e0604 */
[----:B------:R-:W-:-:S03]  /*1eae0*/  IADD3 R218, P3, PT, R214, R229, RZ ;  /* 0x000000e5d6da7210 */ /* 0x000fc60007f7e0ff */
        /* <DEDUP_REMOVED lines=8> */
[--C-:B------:R-:W-:Y:S02]  /*1eb70*/  IMAD.X R211, R209, 0x1, R4.reuse, P4 ;  /* 0x00000001d1d37824 */ /* 0x100fe400020e0604 */
[----:B------:R-:W-:Y:S01]  /*1eb80*/  IMAD.X R213, R197, 0x1, R4, P3 ;  /* 0x00000001c5d57824 */ /* 0x000fe200018e0604 */
[----:B-1----:R-:W-:-:S04]  /*1eb90*/  SHF.R.U32.HI R209, RZ, 0x6, R2 ;  /* 0x00000006ffd17819 */ /* 0x002fc80000011602 */
[----:B------:R-:W-:Y:S02]  /*1eba0*/  SGXT.U32 R209, R209, 0x1 ;  /* 0x00000001d1d1781a */ /* 0x000fe40000000000 */
[----:B------:R-:W-:Y:S02]  /*1ebb0*/  SHF.R.U32.HI R197, RZ, 0x6, R2 ;  /* 0x00000006ffc57819 */ /* 0x000fe40000011602 */
[----:B------:R-:W-:Y:S02]  /*1ebc0*/  LOP3.LUT R209, R209, 0x32, RZ, 0xfc, !PT ;  /* 0x00000032d1d17812 */ /* 0x000fe400078efcff */
[----:B------:R-:W-:Y:S02]  /*1ebd0*/  IADD3 R208, P4, PT, R226, R229, RZ ;  /* 0x000000e5e2d07210 */ /* 0x000fe40007f9e0ff */
[----:B------:R-:W-:Y:S02]  /*1ebe0*/  SGXT.U32 R197, R197, 0x1 ;  /* 0x00000001c5c5781a */ /* 0x000fe40000000000 */
[----:B------:R-:W-:Y:S01]  /*1ebf0*/  ISETP.GE.AND P2, PT, R209, UR19, PT ;  /* 0x00000013d1007c0c */ /* 0x000fe2000bf46270 */
[----:B------:R-:W-:Y:S01]  /*1ec00*/  IMAD.X R209, R227, 0x1, R4, P4 ;  /* 0x00000001e3d17824 */ /* 0x000fe200020e0604 */
[----:B------:R-:W-:-:S02]  /*1ec10*/  LOP3.LUT R197, R197, 0x14, RZ, 0xfc, !PT ;  /* 0x00000014c5c57812 */ /* 0x000fc400078efcff */
[----:B------:R-:W-:Y:S02]  /*1ec20*/  SEL R17, RZ, 0x4, P2 ;  /* 0x00000004ff117807 */ /* 0x000fe40001000000 */
[----:B------:R-:W-:Y:S02]  /*1ec30*/  ISETP.GE.AND P2, PT, R197, UR19, PT ;  /* 0x00000013c5007c0c */ /* 0x000fe4000bf46270 */
[----:B------:R-:W-:Y:S01]  /*1ec40*/  SEL R17, R17, RZ, P0 ;  /* 0x000000ff11117207 */ /* 0x000fe20000000000 */
[----:B------:R-:W4:Y:S01]  /*1ec50*/  LDL.LU.64 R196, [R1+0x38] ;  /* 0x0000380001c47983 */ /* 0x000f220000300a00 */
[--C-:B------:R-:W-:Y:S02]  /*1ec60*/  SHF.R.U32.HI R3, RZ, 0x6, R2.reuse ;  /* 0x00000006ff037819 */ /* 0x100fe40000011602 */
[----:B------:R-:W-:Y:S02]  /*1ec70*/  SHF.R.U32.HI R228, RZ, 0x6, R2 ;  /* 0x00000006ffe47819 */ /* 0x000fe40000011602 */
[----:B------:R-:W-:-:S02]  /*1ec80*/  SGXT.U32 R3, R3, 0x1 ;  /* 0x000000010303781a */ /* 0x000fc40000000000 */
[----:B------:R-:W-:Y:S02]  /*1ec90*/  SGXT.U32 R228, R228, 0x1 ;  /* 0x00000001e4e4781a */ /* 0x000fe40000000000 */
[----:B------:R-:W-:Y:S02]  /*1eca0*/  LOP3.LUT R3, R3, 0x36, RZ, 0xfc, !PT ;  /* 0x0000003603037812 */ /* 0x000fe400078efcff */
[----:B------:R-:W-:-:S04]  /*1ecb0*/  LOP3.LUT R228, R228, 0x16, RZ, 0xfc, !PT ;  /* 0x00000016e4e47812 */ /* 0x000fc800078efcff */
[----:B------:R-:W-:Y:S02]  /*1ecc0*/  ISETP.GE.AND P3, PT, R228, UR19, PT ;  /* 0x00000013e4007c0c */ /* 0x000fe4000bf66270 */
[----:B---3--:R-:W-:-:S05]  /*1ecd0*/  IADD3 R226, P4, PT, R230, R229, RZ ;  /* 0x000000e5e6e27210 */ /* 0x008fca0007f9e0ff */
[----:B------:R-:W-:Y:S01]  /*1ece0*/  IMAD.X R227, R231, 0x1, R4, P4 ;  /* 0x00000001e7e37824 */ /* 0x000fe200020e0604 */
[----:B------:R-:W-:Y:S02]  /*1ecf0*/  SEL R231, RZ, 0x4, P2 ;  /* 0x00000004ffe77807 */ /* 0x000fe40001000000 */
[----:B------:R-:W-:Y:S02]  /*1ed00*/  ISETP.NE.U32.AND P2, PT, R17, RZ, PT ;  /* 0x000000ff1100720c */ /* 0x000fe40003f45070 */
[----:B------:R-:W-:-:S11]  /*1ed10*/  SEL R17, RZ, 0x4, P3 ;  /* 0x00000004ff117807 */ /* 0x000fd60001800000 */
[----:B------:R1:W-:Y:S01]  /*1ed20*/  LDGSTS.E [R14+-0x61ff8], desc[UR40][R224.64], P2 ;  /* 0x9e008000e00e7fae */ /* 0x0003e200091a1028 */
[----:B------:R-:W-:Y:S02]  /*1ed30*/  ISETP.GE.AND P2, PT, R3, UR19, PT ;  /* 0x0000001303007c0c */ /* 0x000fe4000bf46270 */
[----:B------:R-:W3:Y:S01]  /*1ed40*/  S2R R3, SR_TID.X ;  /* 0x0000000000037919 */ /* 0x000ee20000002100 */
[----:B------:R-:W-:-:S05]  /*1ed50*/  IADD3 R228, P3, PT, R6, R229, RZ ;  /* 0x000000e506e47210 */ /* 0x000fca0007f7e0ff */
[----:B------:R-:W-:Y:S02]  /*1ed60*/  IMAD.X R229, R7, 0x1, R4, P3 ;  /* 0x0000000107e57824 */ /* 0x000fe400018e0604 */
[----:B------:R-:W5:Y:S04]  /*1ed70*/  LDL.LU R4, [R1+0x854] ;  /* 0x0008540001047983 */ /* 0x000f680000300800 */
[----:B------:R-:W4:Y:S01]  /*1ed80*/  LDL.LU.64 R6, [R1+0x28] ;  /* 0x0000280001067983 */ /* 0x000f220000300a00 */
[----:B------:R-:W-:Y:S02]  /*1ed90*/  SHF.R.U32.HI R230, RZ, 0x6, R2 ;  /* 0x00000006ffe67819 */ /* 0x000fe40000011602 */
[----:B------:R-:W-:Y:S02]  /*1eda0*/  SEL R231, R231, RZ, P0 ;  /* 0x000000ffe7e77207 */ /* 0x000fe40000000000 */
[----:B------:R-:W-:-:S02]  /*1edb0*/  SGXT.U32 R230, R230, 0x1 ;  /* 0x00000001e6e6781a */ /* 0x000fc40000000000 */
[----:B------:R-:W-:Y:S02]  /*1edc0*/  ISETP.NE.U32.AND P3, PT, R231, RZ, PT ;  /* 0x000000ffe700720c */ /* 0x000fe40003f65070 */
[----:B------:R-:W-:-:S04]  /*1edd0*/  LOP3.LUT R230, R230, 0x34, RZ, 0xfc, !PT ;  /* 0x00000034e6e67812 */ /* 0x000fc800078efcff */
[----:B------:R-:W-:Y:S02]  /*1ede0*/  ISETP.GE.AND P4, PT, R230, UR19, PT ;  /* 0x00000013e6007c0c */ /* 0x000fe4000bf86270 */
[----:B------:R-:W-:Y:S02]  /*1edf0*/  SEL R230, R17, RZ, P0 ;  /* 0x000000ff11e67207 */ /* 0x000fe40000000000 */
[----:B------:R-:W-:Y:S02]  /*1ee00*/  SEL R17, RZ, 0x4, P4 ;  /* 0x00000004ff117807 */ /* 0x000fe40002000000 */
[----:B---3--:R-:W-:Y:S01]  /*1ee10*/  SHF.R.U32.HI R2, RZ, 0x6, R3 ;  /* 0x00000006ff027819 */ /* 0x008fe20000011603 */
[----:B------:R-:W-:Y:S03]  /*1ee20*/  LDGSTS.E [R13+-0x64000], desc[UR40][R222.64], P3 ;  /* 0x9c000000de0d7fae */ /* 0x000fe600099a1028 */
[----:B------:R-:W-:-:S02]  /*1ee30*/  SGXT.U32 R2, R2, 0x1 ;  /* 0x000000010202781a */ /* 0x000fc40000000000 */
[----:B-1----:R-:W-:Y:S02]  /*1ee40*/  SEL R14, R17, RZ, P0 ;  /* 0x000000ff110e7207 */ /* 0x002fe40000000000 */
[----:B------:R-:W-:Y:S02]  /*1ee50*/  LOP3.LUT R2, R2, 0x18, RZ, 0xfc, !PT ;  /* 0x0000001802027812 */ /* 0x000fe400078efcff */
[----:B------:R-:W-:Y:S02]  /*1ee60*/  ISETP.NE.U32.AND P3, PT, R14, RZ, PT ;  /* 0x000000ff0e00720c */ /* 0x000fe40003f65070 */
[----:B------:R-:W-:Y:S02]  /*1ee70*/  SEL R14, RZ, 0x4, P2 ;  /* 0x00000004ff0e7807 */ /* 0x000fe40001000000 */
[----:B------:R-:W-:Y:S02]  /*1ee80*/  ISETP.GE.AND P2, PT, R2, UR19, PT ;  /* 0x0000001302007c0c */ /* 0x000fe4000bf46270 */
[----:B------:R-:W1:Y:S01]  /*1ee90*/  S2R R2, SR_TID.X ;  /* 0x0000000000027919 */ /* 0x000e620000002100 */
[----:B------:R-:W-:-:S02]  /*1eea0*/  ISETP.NE.U32.AND P4, PT, R230, RZ, PT ;  /* 0x000000ffe600720c */ /* 0x000fc40003f85070 */
[----:B------:R-:W-:Y:S02]  /*1eeb0*/  IADD3 R230, P5, PT, R250, R0, RZ ;  /* 0x00000000fae67210 */ /* 0x000fe40007fbe0ff */
[----:B------:R-:W-:-:S03]  /*1eec0*/  SHF.R.U32.HI R3, RZ, 0x6, R3 ;  /* 0x00000006ff037819 */ /* 0x000fc60000011603 */
[----:B------:R-:W-:-:S06]  /*1eed0*/  IMAD.X R231, R251, 0x1, R5, P5 ;  /* 0x00000001fbe77824 */ /* 0x000fcc00028e0605 */
[----:B------:R2:W-:Y:S01]  /*1eee0*/  LDGSTS.E [R13+-0x63ff8], desc[UR40][R150.64], P4 ;  /* 0x9c008000960d7fae */ /* 0x0005e2000a1a1028 */
[----:B------:R-:W-:Y:S02]  /*1eef0*/  SGXT.U32 R3, R3, 0x1 ;  /* 0x000000010303781a */ /* 0x000fe40000000000 */
[----:B------:R-:W-:Y:S01]  /*1ef00*/  SEL R14, R14, RZ, P0 ;  /* 0x000000ff0e0e7207 */ /* 0x000fe20000000000 */
[----:B------:R3:W-:Y:S01]  /*1ef10*/  LDGSTS.E [R13+-0x62000], desc[UR40][R22.64], P3 ;  /* 0x9e000000160d7fae */ /* 0x0007e200099a1028 */
[----:B--2---:R-:W-:-:S05]  /*1ef20*/  IADD3 R150, P5, PT, R8, R0, RZ ;  /* 0x0000000008967210 */ /* 0x004fca0007fbe0ff */
[----:B------:R-:W-:Y:S01]  /*1ef30*/  IMAD.X R151, R9, 0x1, R5, P5 ;  /* 0x0000000109977824 */ /* 0x000fe200028e0605 */
[----:B-1----:R-:W-:Y:S02]  /*1ef40*/  SHF.R.U32.HI R9, RZ, 0x6, R2 ;  /* 0x00000006ff097819 */ /* 0x002fe40000011602 */
[----:B------:R-:W-:Y:S02]  /*1ef50*/  LOP3.LUT R3, R3, 0x1a, RZ, 0xfc, !PT ;  /* 0x0000001a03037812 */ /* 0x000fe400078efcff */
[----:B------:R-:W-:Y:S02]  /*1ef60*/  SGXT.U32 R9, R9, 0x1 ;  /* 0x000000010909781a */ /* 0x000fe40000000000 */
[----:B------:R-:W-:Y:S02]  /*1ef70*/  ISETP.GE.AND P4, PT, R3, UR19, PT ;  /* 0x0000001303007c0c */ /* 0x000fe4000bf86270 */
[----:B------:R-:W-:Y:S02]  /*1ef80*/  LOP3.LUT R9, R9, 0x38, RZ, 0xfc, !PT ;  /* 0x0000003809097812 */ /* 0x000fe400078efcff */
[----:B------:R-:W-:-:S02]  /*1ef90*/  SEL R17, RZ, 0x4, P2 ;  /* 0x00000004ff117807 */ /* 0x000fc40001000000 */
[----:B------:R-:W-:Y:S02]  /*1efa0*/  ISETP.NE.U32.AND P2, PT, R14, RZ, PT ;  /* 0x000000ff0e00720c */ /* 0x000fe40003f45070 */
[----:B------:R-:W-:Y:S02]  /*1efb0*/  SEL R14, RZ, 0x4, P4 ;  /* 0x00000004ff0e7807 */ /* 0x000fe40002000000 */
[----:B------:R-:W-:Y:S02]  /*1efc0*/  ISETP.GE.AND P4, PT, R9, UR19, PT ;  /* 0x0000001309007c0c */ /* 0x000fe4000bf86270 */
[----:B------:R-:W2:Y:S01]  /*1efd0*/  LDL.LU.64 R8, [R1+0x20] ;  /* 0x0000200001087983 */ /* 0x000ea20000300a00 */
[----:B---3--:R-:W-:Y:S02]  /*1efe0*/  SEL R23, R17, RZ, P0 ;  /* 0x000000ff11177207 */ /* 0x008fe40000000000 */
[----:B----4-:R-:W-:Y:S01]  /*1eff0*/  IADD3 R22, P5, PT, R196, R0, RZ ;  /* 0x00000000c4167210 */ /* 0x010fe20007fbe0ff */
[----:B------:R-:W3:Y:S01]  /*1f000*/  LDL.LU.64 R238, [R1+0x1a8] ;  /* 0x0001a80001ee7983 */ /* 0x000ee20000300a00 */
[----:B------:R-:W-:-:S03]  /*1f010*/  ISETP.NE.U32.AND P3, PT, R23, RZ, PT ;  /* 0x000000ff1700720c */ /* 0x000fc60003f65070 */
[----:B------:R-:W-:Y:S01]  /*1f020*/  IMAD.X R23, R197, 0x1, R5, P5 ;  /* 0x00000001c5177824 */ /* 0x000fe200028e0605 */
[----:B------:R1:W-:Y:S01]  /*1f030*/  LDGSTS.E [R13+-0x61ff8], desc[UR40][R220.64], P2 ;  /* 0x9e008000dc0d7fae */ /* 0x0003e200091a1028 */
[----:B------:R-:W-:Y:S02]  /*1f040*/  SEL R17, R14, RZ, P0 ;  /* 0x000000ff0e117207 */ /* 0x000fe40000000000 */
[----:B------:R-:W-:Y:S01]  /*1f050*/  SEL R14, RZ, 0x4, P4 ;  /* 0x00000004ff0e7807 */ /* 0x000fe20002000000 */
[----:B------:R-:W4:Y:S03]  /*1f060*/  LDL.LU.64 R244, [R1+0x198] ;  /* 0x0001980001f47983 */ /* 0x000f260000300a00 */
[----:B------:R-:W-:Y:S01]  /*1f070*/  SEL R14, R14, RZ, P0 ;  /* 0x000000ff0e0e7207 */ /* 0x000fe20000000000 */
[----:B------:R-:W3:Y:S01]  /*1f080*/  LDL.LU.64 R250, [R1+0x188] ;  /* 0x0001880001fa7983 */ /* 0x000ee20000300a00 */
[----:B------:R-:W-:-:S02]  /*1f090*/  ISETP.NE.U32.AND P4, PT, R17, RZ, PT ;  /* 0x000000ff1100720c */ /* 0x000fc40003f85070 */
[----:B------:R-:W-:Y:S01]  /*1f0a0*/  ISETP.NE.U32.AND P2, PT, R14, RZ, PT ;  /* 0x000000ff0e00720c */ /* 0x000fe20003f45070 */
[----:B------:R-:W-:Y:S10]  /*1f0b0*/  LDGSTS.E [R12+-0x64000], desc[UR40][R218.64], P3 ;  /* 0x9c000000da0c7fae */ /* 0x000ff400099a1028 */
[----:B------:R1:W-:Y:S04]  /*1f0c0*/  LDGSTS.E [R12+-0x63ff8], desc[UR40][R216.64], P4 ;  /* 0x9c008000d80c7fae */ /* 0x0003e8000a1a1028 */
[----:B------:R2:W-:Y:S01]  /*1f0d0*/  LDGSTS.E [R12+-0x62000], desc[UR40][R214.64], P2 ;  /* 0x9e000000d60c7fae */ /* 0x0005e200091a1028 */
[----:B-1----:R-:W-:-:S05]  /*1f0e0*/  IADD3 R220, P5, PT, R6, R0, RZ ;  /* 0x0000000006dc7210 */ /* 0x002fca0007fbe0ff */
[----:B------:R-:W-:Y:S01]  /*1f0f0*/  IMAD.X R221, R7, 0x1, R5, P5 ;  /* 0x0000000107dd7824 */ /* 0x000fe200028e0605 */
[----:B------:R-:W-:-:S04]  /*1f100*/  SHF.R.U32.HI R7, RZ, 0x6, R2 ;  /* 0x00000006ff077819 */ /* 0x000fc80000011602 */
[----:B------:R-:W-:-:S04]  /*1f110*/  SGXT.U32 R7, R7, 0x1 ;  /* 0x000000010707781a */ /* 0x000fc80000000000 */
[----:B------:R-:W-:-:S04]  /*1f120*/  LOP3.LUT R7, R7, 0x1c, RZ, 0xfc, !PT ;  /* 0x0000001c07077812 */ /* 0x000fc800078efcff */
[----:B------:R-:W-:Y:S02]  /*1f130*/  ISETP.GE.AND P3, PT, R7, UR19, PT ;  /* 0x0000001307007c0c */ /* 0x000fe4000bf66270 */
[----:B------:R-:W-:-:S04]  /*1f140*/  SHF.R.U32.HI R7, RZ, 0x6, R2 ;  /* 0x00000006ff077819 */ /* 0x000fc80000011602 */
[----:B------:R-:W-:-:S04]  /*1f150*/  SGXT.U32 R7, R7, 0x1 ;  /* 0x000000010707781a */ /* 0x000fc80000000000 */
[----:B------:R-:W-:-:S04]  /*1f160*/  LOP3.LUT R7, R7, 0x1e, RZ, 0xfc, !PT ;  /* 0x0000001e07077812 */ /* 0x000fc800078efcff */
[----:B------:R-:W-:Y:S02]  /*1f170*/  ISETP.GE.AND P2, PT, R7, UR19, PT ;  /* 0x0000001307007c0c */ /* 0x000fe4000bf46270 */
[----:B------:R-:W-:-:S04]  /*1f180*/  SHF.R.U32.HI R7, RZ, 0x6, R2 ;  /* 0x00000006ff077819 */ /* 0x000fc80000011602 */
[----:B------:R-:W-:-:S04]  /*1f190*/  SGXT.U32 R7, R7, 0x1 ;  /* 0x000000010707781a */ /* 0x000fc80000000000 */
[----:B------:R-:W-:Y:S02]  /*1f1a0*/  LOP3.LUT R7, R7, 0x3e, RZ, 0xfc, !PT ;  /* 0x0000003e07077812 */ /* 0x000fe400078efcff */
[----:B------:R-:W-:Y:S02]  /*1f1b0*/  SEL R13, RZ, 0x4, P3 ;  /* 0x00000004ff0d7807 */ /* 0x000fe40001800000 */
[----:B------:R-:W-:Y:S02]  /*1f1c0*/  ISETP.GE.AND P3, PT, R7, UR19, PT ;  /* 0x0000001307007c0c */ /* 0x000fe4000bf66270 */
[----:B------:R-:W1:Y:S01]  /*1f1d0*/  S2R R7, SR_TID.X ;  /* 0x0000000000077919 */ /* 0x000e620000002100 */
[----:B------:R-:W-:-:S04]  /*1f1e0*/  SHF.R.U32.HI R6, RZ, 0x6, R2 ;  /* 0x00000006ff067819 */ /* 0x000fc80000011602 */
[----:B------:R-:W-:-:S04]  /*1f1f0*/  SGXT.U32 R6, R6, 0x1 ;  /* 0x000000010606781a */ /* 0x000fc80000000000 */
[----:B------:R-:W-:-:S04]  /*1f200*/  LOP3.LUT R6, R6, 0x3a, RZ, 0xfc, !PT ;  /* 0x0000003a06067812 */ /* 0x000fc800078efcff */
[----:B------:R-:W-:Y:S02]  /*1f210*/  ISETP.GE.AND P4, PT, R6, UR19, PT ;  /* 0x0000001306007c0c */ /* 0x000fe4000bf86270 */
[----:B------:R-:W-:Y:S02]  /*1f220*/  SHF.R.U32.HI R6, RZ, 0x6, R2 ;  /* 0x00000006ff067819 */ /* 0x000fe40000011602 */
[----:B------:R-:W-:Y:S01]  /*1f230*/  SEL R216, RZ, 0x4, P3 ;  /* 0x00000004ffd87807 */ /* 0x000fe20001800000 */
[----:B------:R-:W4:Y:S01]  /*1f240*/  LDL.LU.64 R2, [R1+0x180] ;  /* 0x0001800001027983 */ /* 0x000f220000300a00 */
[----:B------:R-:W-:-:S03]  /*1f250*/  SGXT.U32 R6, R6, 0x1 ;  /* 0x000000010606781a */ /* 0x000fc60000000000 */
[----:B------:R-:W4:Y:S01]  /*1f260*/  LDL.LU.64 R196, [R1+0x170] ;  /* 0x0001700001c47983 */ /* 0x000f220000300a00 */
[----:B------:R-:W-:-:S04]  /*1f270*/  LOP3.LUT R6, R6, 0x3c, RZ, 0xfc, !PT ;  /* 0x0000003c06067812 */ /* 0x000fc800078efcff */
[----:B------:R-:W-:-:S04]  /*1f280*/  ISETP.GE.AND P5, PT, R6, UR19, PT ;  /* 0x0000001306007c0c */ /* 0x000fc8000bfa6270 */
[----:B------:R-:W-:Y:S02]  /*1f290*/  SEL R217, RZ, 0x4, P5 ;  /* 0x00000004ffd97807 */ /* 0x000fe40002800000 */
[----:B-1----:R-:W-:Y:S02]  /*1f2a0*/  LOP3.LUT R7, R7, 0x3f, RZ, 0xc0, !PT ;  /* 0x0000003f07077812 */ /* 0x002fe400078ec0ff */
[----:B--2---:R-:W-:Y:S02]  /*1f2b0*/  IADD3 R214, P5, PT, R8, R0, RZ ;  /* 0x0000000008d67210 */ /* 0x004fe40007fbe0ff */
[----:B------:R-:W-:Y:S02]  /*1f2c0*/  ISETP.GE.AND P3, PT, R7, UR19, PT ;  /* 0x0000001307007c0c */ /* 0x000fe4000bf66270 */
[----:B------:R-:W2:Y:S01]  /*1f2d0*/  LDL.LU.64 R6, [R1+0x160] ;  /* 0x0001600001067983 */ /* 0x000ea20000300a00 */
[----:B------:R-:W-:-:S03]  /*1f2e0*/  IMAD.X R215, R9, 0x1, R5, P5 ;  /* 0x0000000109d77824 */ /* 0x000fc600028e0605 */
[----:B------:R-:W2:Y:S01]  /*1f2f0*/  LDL.LU.64 R8, [R1+0x158] ;  /* 0x0001580001087983 */ /* 0x000ea20000300a00 */
[----:B------:R-:W-:Y:S02]  /*1f300*/  SEL R14, RZ, 0x4, P4 ;  /* 0x00000004ff0e7807 */ /* 0x000fe40002000000 */
[----:B------:R-:W-:Y:S01]  /*1f310*/  SEL R13, R13, RZ, P0 ;  /* 0x000000ff0d0d7207 */ /* 0x000fe20000000000 */
[----:B------:R-:W2:Y:S01]  /*1f320*/  LDL.LU.64 R218, [R1+0xb0] ;  /* 0x0000b00001da7983 */ /* 0x000ea20000300a00 */
[----:B------:R-:W-:Y:S02]  /*1f330*/  SEL R14, R14, RZ, P0 ;  /* 0x000000ff0e0e7207 */ /* 0x000fe40000000000 */
[----:B------:R-:W-:Y:S01]  /*1f340*/  SEL R17, RZ, 0x4, P2 ;  /* 0x00000004ff117807 */ /* 0x000fe20001000000 */
[----:B------:R-:W2:Y:S01]  /*1f350*/  LDL.LU.64 R222, [R1+0xa8] ;  /* 0x0000a80001de7983 */ /* 0x000ea20000300a00 */
[----:B------:R-:W-:Y:S02]  /*1f360*/  ISETP.NE.U32.AND P4, PT, R14, RZ, PT ;  /* 0x000000ff0e00720c */ /* 0x000fe40003f85070 */
[----:B------:R-:W-:Y:S01]  /*1f370*/  ISETP.NE.U32.AND P2, PT, R13, RZ, PT ;  /* 0x000000ff0d00720c */ /* 0x000fe20003f45070 */
[----:B------:R-:W2:Y:S01]  /*1f380*/  LDL.LU.64 R224, [R1+0xa0] ;  /* 0x0000a00001e07983 */ /* 0x000ea20000300a00 */
[----:B------:R-:W-:-:S02]  /*1f390*/  SEL R14, R17, RZ, P0 ;  /* 0x000000ff110e7207 */ /* 0x000fc40000000000 */
[----:B------:R-:W-:Y:S01]  /*1f3a0*/  SEL R13, RZ, 0x4, P3 ;  /* 0x00000004ff0d7807 */ /* 0x000fe20001800000 */
[----:B------:R-:W2:Y:S01]  /*1f3b0*/  LDL.LU.64 R234, [R1+0x90] ;  /* 0x0000900001ea7983 */ /* 0x000ea20000300a00 */
[----:B------:R-:W-:Y:S02]  /*1f3c0*/  ISETP.NE.U32.AND P3, PT, R14, RZ, PT ;  /* 0x000000ff0e00720c */ /* 0x000fe40003f65070 */
[----:B------:R-:W-:Y:S01]  /*1f3d0*/  SEL R14, R217, RZ, P0 ;  /* 0x000000ffd90e7207 */ /* 0x000fe20000000000 */
[----:B------:R-:W2:Y:S01]  /*1f3e0*/  LDL.LU.64 R240, [R1+0x88] ;  /* 0x0000880001f07983 */ /* 0x000ea20000300a00 */
[----:B------:R-:W-:-:S03]  /*1f3f0*/  SEL R17, R216, RZ, P0 ;  /* 0x000000ffd8117207 */ /* 0x000fc60000000000 */
[----:B------:R1:W-:Y:S01]  /*1f400*/  LDGSTS.E [R12+-0x61ff8], desc[UR40][R210.64], P4 ;  /* 0x9e008000d20c7fae */ /* 0x0003e2000a1a1028 */
[----:B------:R-:W-:-:S03]  /*1f410*/  ISETP.NE.U32.AND P4, PT, R14, RZ, PT ;  /* 0x000000ff0e00720c */ /* 0x000fc60003f85070 */
[----:B------:R-:W2:Y:S04]  /*1f420*/  LDL.LU.64 R246, [R1+0x80] ;  /* 0x0000800001f67983 */ /* 0x000ea80000300a00 */
[----:B------:R2:W-:Y:S01]  /*1f430*/  LDGSTS.E [R11+-0x64000], desc[UR40][R212.64], P2 ;  /* 0x9c000000d40b7fae */ /* 0x0005e200091a1028 */
[----:B-1----:R-:W-:-:S03]  /*1f440*/  SEL R12, R13, RZ, P0 ;  /* 0x000000ff0d0c7207 */ /* 0x002fc60000000000 */
[----:B------:R-:W2:Y:S01]  /*1f450*/  LDL.LU.64 R236, [R1+0x70] ;  /* 0x0000700001ec7983 */ /* 0x000ea20000300a00 */
[----:B------:R-:W-:Y:S02]  /*1f460*/  ISETP.NE.U32.AND P0, PT, R17, RZ, PT ;  /* 0x000000ff1100720c */ /* 0x000fe40003f05070 */
[----:B------:R-:W-:Y:S01]  /*1f470*/  ISETP.NE.U32.AND P2, PT, R12, RZ, PT ;  /* 0x000000ff0c00720c */ /* 0x000fe20003f45070 */
[----:B------:R-:W2:Y:S01]  /*1f480*/  LDL.LU.64 R242, [R1+0x60] ;  /* 0x0000600001f27983 */ /* 0x000ea20000300a00 */
[----:B------:R-:W-:-:S03]  /*1f490*/  IADD3 R12, P5, PT, R18, R0, RZ ;  /* 0x00000000120c7210 */ /* 0x000fc60007fbe0ff */
[----:B------:R-:W2:Y:S04]  /*1f4a0*/  LDL.LU.64 R248, [R1+0x50] ;  /* 0x0000500001f87983 */ /* 0x000ea80000300a00 */
[----:B------:R-:W2:Y:S01]  /*1f4b0*/  LDL.LU.64 R216, [R1+0xc0] ;  /* 0x0000c00001d87983 */ /* 0x000ea20000300a00 */
[----:B------:R-:W-:-:S03]  /*1f4c0*/  IMAD.X R13, R19, 0x1, R5, P5 ;  /* 0x00000001130d7824 */ /* 0x000fc600028e0605 */
[----:B------:R-:W2:Y:S04]  /*1f4d0*/  LDL.LU.64 R210, [R1+0xc8] ;  /* 0x0000c80001d27983 */ /* 0x000ea80000300a00 */
[----:B------:R-:W2:Y:S04]  /*1f4e0*/  LDL.LU.64 R212, [R1+0xd0] ;  /* 0x0000d00001d47983 */ /* 0x000ea80000300a00 */
[----:B------:R1:W5:Y:S04]  /*1f4f0*/  LDL.LU R0, [R1+0x850] ;  /* 0x0008500001007983 */ /* 0x0003680000300800 */
[----:B------:R-:W2:Y:S04]  /*1f500*/  LDL.LU.64 R18, [R1+0xe0] ;  /* 0x0000e00001127983 */ /* 0x000ea80000300a00 */
[----:B------:R1:W-:Y:S04]  /*1f510*/  LDGSTS.E [R11+-0x63ff8], desc[UR40][R208.64], P3 ;  /* 0x9c008000d00b7fae */ /* 0x0003e800099a1028 */
[----:B------:R1:W-:Y:S04]  /*1f520*/  LDGSTS.E [R11+-0x62000], desc[UR40][R226.64], P4 ;  /* 0x9e000000e20b7fae */ /* 0x0003e8000a1a1028 */
[----:B------:R1:W-:Y:S04]  /*1f530*/  LDGSTS.E [R11+-0x61ff8], desc[UR40][R228.64], P0 ;  /* 0x9e008000e40b7fae */ /* 0x0003e800081a1028 */
[----:B------:R-:W2:Y:S04]  /*1f540*/  LDL.LU.64 R208, [R1+0x120] ;  /* 0x0001200001d07983 */ /* 0x000ea80000300a00 */
[----:B------:R-:W2:Y:S04]  /*1f550*/  LDL.LU.64 R226, [R1+0x128] ;  /* 0x0001280001e27983 */ /* 0x000ea80000300a00 */
[----:B------:R-:W2:Y:S04]  /*1f560*/  LDL.LU.64 R228, [R1+0x138] ;  /* 0x0001380001e47983 */ /* 0x000ea80000300a00 */
[----:B------:R-:W0:Y:S04]  /*1f570*/  LDGDEPBAR ;  /* 0x00000000000079af */ /* 0x000e280000000000 */
[----:B---3--:R1:W-:Y:S04]  /*1f580*/  LDGSTS.E [R10+0x70000], desc[UR40][R238.64], P2 ;  /* 0x70000000ee0a7fae */ /* 0x0083e800091a1028 */
[----:B----4-:R1:W-:Y:S04]  /*1f590*/  LDGSTS.E [R10+0x70400], desc[UR40][R244.64], P2 ;  /* 0x70400000f40a7fae */ /* 0x0103e800091a1028 */
[----:B------:R1:W-:Y:S04]  /*1f5a0*/  LDGSTS.E [R10+0x70800], desc[UR40][R250.64], P2 ;  /* 0x70800000fa0a7fae */ /* 0x0003e800091a1028 */
[----:B------:R-:W3:Y:S04]  /*1f5b0*/  LDL.LU.64 R238, [R1+0x848] ;  /* 0x0008480001ee7983 */ /* 0x000ee80000300a00 */
[----:B------:R-:W4:Y:S04]  /*1f5c0*/  LDL.LU.64 R244, [R1+0x840] ;  /* 0x0008400001f47983 */ /* 0x000f280000300a00 */
[----:B------:R-:W3:Y:S04]  /*1f5d0*/  LDL.LU.64 R250, [R1+0x838] ;  /* 0x0008380001fa7983 */ /* 0x000ee80000300a00 */
[----:B------:R1:W-:Y:S04]  /*1f5e0*/  LDGSTS.E [R10+0x70c00], desc[UR40][R2.64], P2 ;  /* 0x70c00000020a7fae */ /* 0x0003e800091a1028 */
[----:B------:R1:W-:Y:S04]  /*1f5f0*/  LDGSTS.E [R10+0x71000], desc[UR40][R196.64], P2 ;  /* 0x71000000c40a7fae */ /* 0x0003e800091a1028 */
[----:B------:R-:W3:Y:S04]  /*1f600*/  LDL.LU.64 R2, [R1+0x830] ;  /* 0x0008300001027983 */ /* 0x000ee80000300a00 */
[----:B------:R-:W3:Y:S04]  /*1f610*/  LDL.LU.64 R196, [R1+0x828] ;  /* 0x0008280001c47983 */ /* 0x000ee80000300a00 */
[----:B--2---:R1:W-:Y:S04]  /*1f620*/  LDGSTS.E [R10+0x71400], desc[UR40][R6.64], P2 ;  /* 0x71400000060a7fae */ /* 0x0043e800091a1028 */
[----:B------:R1:W-:Y:S04]  /*1f630*/  LDGSTS.E [R10+0x71800], desc[UR40][R8.64], P2 ;  /* 0x71800000080a7fae */ /* 0x0003e800091a1028 */
[----:B------:R-:W2:Y:S04]  /*1f640*/  LDL.LU.64 R6, [R1+0x820] ;  /* 0x0008200001067983 */ /* 0x000ea80000300a00 */
[----:B------:R-:W2:Y:S04]  /*1f650*/  LDL.LU.64 R8, [R1+0x818] ;  /* 0x0008180001087983 */ /* 0x000ea80000300a00 */
[----:B------:R1:W-:Y:S04]  /*1f660*/  LDGSTS.E [R10+0x71c00], desc[UR40][R228.64], P2 ;  /* 0x71c00000e40a7fae */ /* 0x0003e800091a1028 */
        /* <DEDUP_REMOVED lines=15> */
[----:B--2---:R1:W-:Y:S04]  /*1f760*/  LDGSTS.E [R10+0x75c00], desc[UR40][R8.64], P2 ;  /* 0x75c00000080a7fae */ /* 0x0043e800091a1028 */
[----:B------:R1:W-:Y:S04]  /*1f770*/  LDGSTS.E [R10+0x76000], desc[UR40][R6.64], P2 ;  /* 0x76000000060a7fae */ /* 0x0003e800091a1028 */
[----:B---3--:R1:W-:Y:S04]  /*1f780*/  LDGSTS.E [R10+0x76400], desc[UR40][R196.64], P2 ;  /* 0x76400000c40a7fae */ /* 0x0083e800091a1028 */
[----:B------:R-:W2:Y:S04]  /*1f790*/  LDL.LU.64 R8, [R1+0x810] ;  /* 0x0008100001087983 */ /* 0x000ea80000300a00 */
[----:B------:R-:W3:Y:S04]  /*1f7a0*/  LDL.LU.64 R6, [R1+0x808] ;  /* 0x0008080001067983 */ /* 0x000ee80000300a00 */
[----:B------:R1:W5:Y:S04]  /*1f7b0*/  LDL.LU.64 R196, [R1+0x800] ;  /* 0x0008000001c47983 */ /* 0x0003680000300a00 */
[----:B------:R1:W-:Y:S04]  /*1f7c0*/  LDGSTS.E [R10+0x76800], desc[UR40][R2.64], P2 ;  /* 0x76800000020a7fae */ /* 0x0003e800091a1028 */
[----:B------:R1:W-:Y:S04]  /*1f7d0*/  LDGSTS.E [R10+0x76c00], desc[UR40][R250.64], P2 ;  /* 0x76c00000fa0a7fae */ /* 0x0003e800091a1028 */
[----:B----4-:R1:W-:Y:S04]  /*1f7e0*/  LDGSTS.E [R10+0x77000], desc[UR40][R244.64], P2 ;  /* 0x77000000f40a7fae */ /* 0x0103e800091a1028 */
[----:B------:R1:W5:Y:S04]  /*1f7f0*/  LDL.LU.64 R2, [R1+0x7f8] ;  /* 0x0007f80001027983 */ /* 0x0003680000300a00 */
[----:B------:R1:W-:Y:S04]  /*1f800*/  LDGSTS.E [R10+0x77400], desc[UR40][R238.64], P2 ;  /* 0x77400000ee0a7fae */ /* 0x0003e800091a1028 */
[----:B------:R1:W-:Y:S04]  /*1f810*/  LDGSTS.E [R10+0x77800], desc[UR40][R232.64], P2 ;  /* 0x77800000e80a7fae */ /* 0x0003e800091a1028 */
[----:B------:R1:W-:Y:S01]  /*1f820*/  LDGSTS.E [R10+0x77c00], desc[UR40][R20.64], P2 ;  /* 0x77c00000140a7fae */ /* 0x0003e200091a1028 */
[----:B------:R-:W-:Y:S01]  /*1f830*/  UMOV UR7, URZ ;  /* 0x000000ff00077c82 */ /* 0x000fe20008000000 */
[----:B------:R-:W-:-:S02]  /*1f840*/  ISETP.GE.AND P0, PT, R252, 0x40, PT ;  /* 0x00000040fc00780c */ /* 0x000fc40003f06270 */
[----:B--2---:R1:W-:Y:S04]  /*1f850*/  LDGSTS.E [R9+0x70100], desc[UR40][R26.64], P2 ;  /* 0x701000001a097fae */ /* 0x0043e800091a1028 */
        /* <DEDUP_REMOVED lines=31> */
[----:B---3--:R1:W-:Y:S04]  /*1fa50*/  LDGSTS.E [R7+0x70200], desc[UR40][R120.64], P2 ;  /* 0x7020000078077fae */ /* 0x0083e800091a1028 */
        /* <DEDUP_REMOVED lines=62> */
[----:B------:R1:W-:Y:S01]  /*1fe40*/  LDGSTS.E [R6+0x77f00], desc[UR40][R12.64], P2 ;  /* 0x77f000000c067fae */ /* 0x0003e200091a1028 */
[----:B------:R-:W-:-:S03]  /*1fe50*/  ISETP.GE.AND P2, PT, R252, 0x80, PT ;  /* 0x00000080fc00780c */ /* 0x000fc60003f46270 */
[----:B------:R-:W0:Y:S10]  /*1fe60*/  LDGDEPBAR ;  /* 0x00000000000079af */ /* 0x000e340000000000 */
[----:B-1----:R-:W-:Y:S05]  /*1fe70*/  @!P2 BRA `(.L_x_7) ;  /* 0x0000007c00a0a947 */ /* 0x002fea0003800000 */
[----:B------:R-:W2:Y:S01]  /*1fe80*/  LDL.LU R242, [R1+0x378] ;  /* 0x0003780001f27983 */ /* 0x000ea20000300800 */
[----:B------:R-:W-:Y:S01]  /*1fe90*/  SHF.R.S32.HI R6, RZ, 0x1f, R15 ;  /* 0x0000001fff067819 */ /* 0x000fe2000001140f */
[----:B------:R-:W1:Y:S02]  /*1fea0*/  LDCU UR6, c[0x0][0x3a8] ;  /* 0x00007500ff0677ac */ /* 0x000e640008000800 */
[----:B------:R-:W3:Y:S01]  /*1feb0*/  LDL.LU R249, [R1+0x37c] ;  /* 0x00037c0001f97983 */ /* 0x000ee20000300800 */
[----:B------:R-:W4:Y:S03]  /*1fec0*/  LDCU UR4, c[0x0][0x3a8] ;  /* 0x00007500ff0477ac */ /* 0x000f260008000800 */
[----:B------:R-:W4:Y:S01]  /*1fed0*/  LDL.LU R247, [R1+0x338] ;  /* 0x0003380001f77983 */ /* 0x000f220000300800 */
[----:B------:R-:W1:Y:S03]  /*1fee0*/  LDCU UR5, c[0x0][0x3a8] ;  /* 0x00007500ff0577ac */ /* 0x000e660008000800 */
        /* <DEDUP_REMOVED lines=22> */
[----:B------:R-:W-:Y:S01]  /*20050*/  STL [R1+0x800], R5 ;  /* 0x0008000501007387 */ /* 0x000fe20000100800 */
[----:B------:R-:W1:Y:S03]  /*20060*/  LDCU UR27, c[0x0][0x3a8] ;  /* 0x00007500ff1b77ac */ /* 0x000e660008000800 */
[----:B-----5:R-:W-:Y:S01]  /*20070*/  STL [R1+0x7fc], R4 ;  /* 0x0007fc0401007387 */ /* 0x020fe20000100800 */
[----:B------:R-:W1:Y:S03]  /*20080*/  LDCU UR28, c[0x0][0x3a8] ;  /* 0x00007500ff1c77ac */ /* 0x000e660008000800 */
[----:B------:R-:W-:Y:S01]  /*20090*/  STL [R1+0x7f8], R3 ;  /* 0x0007f80301007387 */ /* 0x000fe20000100800 */
[----:B------:R-:W1:Y:S03]  /*200a0*/  LDCU UR29, c[0x0][0x3a8] ;  /* 0x00007500ff1d77ac */ /* 0x000e660008000800 */
[----:B------:R1:W-:Y:S01]  /*200b0*/  STL [R1+0x7f4], R0 ;  /* 0x0007f40001007387 */ /* 0x0003e20000100800 */
[----:B------:R-:W1:Y:S01]  /*200c0*/  LDCU UR31, c[0x0][0x3a8] ;  /* 0x00007500ff1f77ac */ /* 0x000e620008000800 */
[----:B------:R-:W1:Y:S01]  /*200d0*/  LDCU UR30, c[0x0][0x3a8] ;  /* 0x00007500ff1e77ac */ /* 0x000e620008000800 */
[----:B--2---:R-:W-:-:S02]  /*200e0*/  IADD3 R10, P2, PT, R15, R242, RZ ;  /* 0x000000f20f0a7210 */ /* 0x004fc40007f5e0ff */
[C---:B---3--:R-:W-:Y:S02]  /*200f0*/  IADD3 R193, P3, PT, R15.reuse, R249, RZ ;  /* 0x000000f90fc17210 */ /* 0x048fe40007f7e0ff */
[-C--:B------:R-:W-:Y:S02]  /*20100*/  LEA.HI.X.SX32 R9, R242, R6.reuse, 0x1, P2 ;  /* 0x00000006f2097211 */ /* 0x080fe400010f0eff */
[----:B----4-:R-:W-:Y:S01]  /*20110*/  IADD3 R190, P5, PT, R15, R247, RZ ;  /* 0x000000f70fbe7210 */ /* 0x010fe20007fbe0ff */
[----:B------:R-:W2:Y:S01]  /*20120*/  LDL.LU R242, [R1+0x368] ;  /* 0x0003680001f27983 */ /* 0x000ea20000300800 */
[----:B------:R-:W-:Y:S02]  /*20130*/  LEA.HI.X.SX32 R195, R249, R6, 0x1, P3 ;  /* 0x00000006f9c37211 */ /* 0x000fe400018f0eff */
[----:B------:R-:W-:Y:S01]  /*20140*/  IADD3 R187, P4, PT, R15, R236, RZ ;  /* 0x000000ec0fbb7210 */ /* 0x000fe20007f9e0ff */
[----:B------:R-:W3:Y:S01]  /*20150*/  LDL.LU R249, [R1+0x36c] ;  /* 0x00036c0001f97983 */ /* 0x000ee20000300800 */
[----:B------:R-:W-:-:S02]  /*20160*/  LEA.HI.X.SX32 R191, R247, R6, 0x1, P5 ;  /* 0x00000006f7bf7211 */ /* 0x000fc400028f0eff */
[C---:B------:R-:W-:Y:S01]  /*20170*/  IADD3 R183, P2, PT, R15.reuse, R243, RZ ;  /* 0x000000f30fb77210 */ /* 0x040fe20007f5e0ff */
[----:B------:R-:W4:Y:S01]  /*20180*/  LDL.LU R247, [R1+0x370] ;  /* 0x0003700001f77983 */ /* 0x000f220000300800 */
[-C--:B------:R-:W-:Y:S02]  /*20190*/  LEA.HI.X.SX32 R189, R236, R6.reuse, 0x1, P4 ;  /* 0x00000006ecbd7211 */ /* 0x080fe400020f0eff */
[----:B------:R-:W-:Y:S01]  /*201a0*/  IADD3 R179, P3, PT, R15, R241, RZ ;  /* 0x000000f10fb37210 */ /* 0x000fe20007f7e0ff */
[----:B------:R-:W4:Y:S01]  /*201b0*/  LDL.LU R236, [R1+0x374] ;  /* 0x0003740001ec7983 */ /* 0x000f220000300800 */
[-C--:B------:R-:W-:Y:S02]  /*201c0*/  LEA.HI.X.SX32 R185, R243, R6.reuse, 0x1, P2 ;  /* 0x00000006f3b97211 */ /* 0x080fe400010f0eff */
[----:B------:R-:W-:Y:S01]  /*201d0*/  LEA.HI.X.SX32 R181, R241, R6, 0x1, P3 ;  /* 0x00000006f1b57211 */ /* 0x000fe200018f0eff */
[----:B------:R-:W4:Y:S04]  /*201e0*/  LDL.LU R243, [R1+0x380] ;  /* 0x0003800001f37983 */ /* 0x000f280000300800 */
[----:B------:R-:W4:Y:S01]  /*201f0*/  LDL.LU R241, [R1+0x384] ;  /* 0x0003840001f17983 */ /* 0x000f220000300800 */
[----:B------:R-:W-:-:S02]  /*20200*/  IADD3 R175, P5, PT, R15, R225, RZ ;  /* 0x000000e10faf7210 */ /* 0x000fc40007fbe0ff */
[C---:B------:R-:W-:Y:S02]  /*20210*/  IADD3 R171, P4, PT, R15.reuse, R237, RZ ;  /* 0x000000ed0fab7210 */ /* 0x040fe40007f9e0ff */
[----:B------:R-:W-:Y:S02]  /*20220*/  IADD3 R167, P2, PT, R15, R235, RZ ;  /* 0x000000eb0fa77210 */ /* 0x000fe40007f5e0ff */
[-C--:B------:R-:W-:Y:S02]  /*20230*/  LEA.HI.X.SX32 R177, R225, R6.reuse, 0x1, P5 ;  /* 0x00000006e1b17211 */ /* 0x080fe400028f0eff */
[----:B------:R-:W4:Y:S01]  /*20240*/  LDL.LU R225, [R1+0x388] ;  /* 0x0003880001e17983 */ /* 0x000f220000300800 */
[-C--:B------:R-:W-:Y:S02]  /*20250*/  LEA.HI.X.SX32 R173, R237, R6.reuse, 0x1, P4 ;  /* 0x00000006edad7211 */ /* 0x080fe400020f0eff */
[----:B------:R-:W-:Y:S01]  /*20260*/  LEA.HI.X.SX32 R169, R235, R6, 0x1, P2 ;  /* 0x00000006eba97211 */ /* 0x000fe200010f0eff */
[----:B------:R-:W4:Y:S04]  /*20270*/  LDL.LU R237, [R1+0x38c] ;  /* 0x00038c0001ed7983 */ /* 0x000f280000300800 */
[----:B------:R-:W4:Y:S01]  /*20280*/  LDL.LU R235, [R1+0x390] ;  /* 0x0003900001eb7983 */ /* 0x000f220000300800 */
[----:B------:R-:W-:-:S02]  /*20290*/  IADD3 R163, P3, PT, R15, R252, RZ ;  /* 0x000000fc0fa37210 */ /* 0x000fc40007f7e0ff */
[C---:B------:R-:W-:Y:S02]  /*202a0*/  IADD3 R159, P5, PT, R15.reuse, R234, RZ ;  /* 0x000000ea0f9f7210 */ /* 0x040fe40007fbe0ff */
[C---:B------:R-:W-:Y:S02]  /*202b0*/  IADD3 R155, P4, PT, R15.reuse, R248, RZ ;  /* 0x000000f80f9b7210 */ /* 0x040fe40007f9e0ff */
[C---:B------:R-:W-:Y:S02]  /*202c0*/  IADD3 R151, P2, PT, R15.reuse, R246, RZ ;  /* 0x000000f60f977210 */ /* 0x040fe40007f5e0ff */
[----:B------:R-:W-:Y:S02]  /*202d0*/  LEA.HI.X.SX32 R165, R252, R6, 0x1, P3 ;  /* 0x00000006fca57211 */ /* 0x000fe400018f0eff */
[----:B------:R-:W4:Y:S01]  /*202e0*/  LDL.LU R252, [R1+0x394] ;  /* 0x0003940001fc7983 */ /* 0x000f220000300800 */
[----:B------:R-:W-:Y:S02]  /*202f0*/  IADD3 R147, P3, PT, R15, R240, RZ ;  /* 0x000000f00f937210 */ /* 0x000fe40007f7e0ff */
[----:B------:R-:W-:-:S02]  /*20300*/  LEA.HI.X.SX32 R161, R234, R6, 0x1, P5 ;  /* 0x00000006eaa17211 */ /* 0x000fc400028f0eff */
[----:B------:R-:W4:Y:S01]  /*20310*/  LDL.LU R234, [R1+0x398] ;  /* 0x0003980001ea7983 */ /* 0x000f220000300800 */
[-C--:B------:R-:W-:Y:S02]  /*20320*/  LEA.HI.X.SX32 R157, R248, R6.reuse, 0x1, P4 ;  /* 0x00000006f89d7211 */ /* 0x080fe400020f0eff */
[-C--:B------:R-:W-:Y:S01]  /*20330*/  LEA.HI.X.SX32 R153, R246, R6.reuse, 0x1, P2 ;  /* 0x00000006f6997211 */ /* 0x080fe200010f0eff */
[----:B------:R-:W4:Y:S01]  /*20340*/  LDL.LU R248, [R1+0x39c] ;  /* 0x00039c0001f87983 */ /* 0x000f220000300800 */
[----:B------:R-:W-:-:S03]  /*20350*/  LEA.HI.X.SX32 R149, R240, R6, 0x1, P3 ;  /* 0x00000006f0957211 */ /* 0x000fc600018f0eff */
[----:B------:R-:W4:Y:S04]  /*20360*/  LDL.LU R246, [R1+0x3a0] ;  /* 0x0003a00001f67983 */ /* 0x000f280000300800 */
[----:B------:R-:W4:Y:S01]  /*20370*/  LDL.LU R240, [R1+0x3a4] ;  /* 0x0003a40001f07983 */ /* 0x000f220000300800 */
[C---:B--2---:R-:W-:Y:S02]  /*20380*/  IADD3 R143, P5, PT, R15.reuse, R242, RZ ;  /* 0x000000f20f8f7210 */ /* 0x044fe40007fbe0ff */
[C---:B---3--:R-:W-:Y:S02]  /*20390*/  IADD3 R139, P4, PT, R15.reuse, R249, RZ ;  /* 0x000000f90f8b7210 */ /* 0x048fe40007f9e0ff */
[-C--:B------:R-:W-:Y:S02]  /*203a0*/  LEA.HI.X.SX32 R145, R242, R6.reuse, 0x1, P5 ;  /* 0x00000006f2917211 */ /* 0x080fe400028f0eff */
[----:B----4-:R-:W-:Y:S01]  /*203b0*/  IADD3 R135, P2, PT, R15, R247, RZ ;  /* 0x000000f70f877210 */ /* 0x010fe20007f5e0ff */
[----:B------:R-:W2:Y:S01]  /*203c0*/  LDL.LU R242, [R1+0x3a8] ;  /* 0x0003a80001f27983 */ /* 0x000ea20000300800 */
[----:B------:R-:W-:-:S02]  /*203d0*/  LEA.HI.X.SX32 R141, R249, R6, 0x1, P4 ;  /* 0x00000006f98d7211 */ /* 0x000fc400020f0eff */
[----:B------:R-:W-:Y:S01]  /*203e0*/  IADD3 R131, P3, PT, R15, R236, RZ ;  /* 0x000000ec0f837210 */ /* 0x000fe20007f7e0ff */
[----:B------:R-:W3:Y:S01]  /*203f0*/  LDL.LU R249, [R1+0x3ac] ;  /* 0x0003ac0001f97983 */ /* 0x000ee20000300800 */
[-C--:B------:R-:W-:Y:S02]  /*20400*/  LEA.HI.X.SX32 R137, R247, R6.reuse, 0x1, P2 ;  /* 0x00000006f7897211 */ /* 0x080fe400010f0eff */
[C---:B------:R-:W-:Y:S01]  /*20410*/  IADD3 R127, P5, PT, R15.reuse, R243, RZ ;  /* 0x000000f30f7f7210 */ /* 0x040fe20007fbe0ff */
[----:B------:R-:W4:Y:S01]  /*20420*/  LDL.LU R247, [R1+0x3b0] ;  /* 0x0003b00001f77983 */ /* 0x000f220000300800 */
[-C--:B------:R-:W-:Y:S02]  /*20430*/  LEA.HI.X.SX32 R133, R236, R6.reuse, 0x1, P3 ;  /* 0x00000006ec857211 */ /* 0x080fe400018f0eff */
[----:B------:R-:W-:Y:S01]  /*20440*/  IADD3 R125, P4, PT, R15, R241, RZ ;  /* 0x000000f10f7d7210 */ /* 0x000fe20007f9e0ff */
[----:B------:R-:W4:Y:S01]  /*20450*/  LDL.LU R236, [R1+0x3b4] ;  /* 0x0003b40001ec7983 */ /* 0x000f220000300800 */
[----:B------:R-:W-:-:S02]  /*20460*/  LEA.HI.X.SX32 R129, R243, R6, 0x1, P5 ;  /* 0x00000006f3817211 */ /* 0x000fc400028f0eff */
[-C--:B------:R-:W-:Y:S01]  /*20470*/  LEA.HI.X.SX32 R126, R241, R6.reuse, 0x1, P4 ;  /* 0x00000006f17e7211 */ /* 0x080fe200020f0eff */
[----:B------:R-:W4:Y:S04]  /*20480*/  LDL.LU R243, [R1+0x3b8] ;  /* 0x0003b80001f37983 */ /* 0x000f280000300800 */
[----:B------:R-:W4:Y:S01]  /*20490*/  LDL.LU R241, [R1+0x3bc] ;  /* 0x0003bc0001f17983 */ /* 0x000f220000300800 */
[C---:B------:R-:W-:Y:S02]  /*204a0*/  IADD3 R120, P2, PT, R15.reuse, R225, RZ ;  /* 0x000000e10f787210 */ /* 0x040fe40007f5e0ff */
[----:B------:R-:W-:Y:S02]  /*204b0*/  IADD3 R116, P3, PT, R15, R237, RZ ;  /* 0x000000ed0f747210 */ /* 0x000fe40007f7e0ff */
[----:B------:R-:W-:-:S02]  /*204c0*/  LEA.HI.X.SX32 R122, R225, R6, 0x1, P2 ;  /* 0x00000006e17a7211 */ /* 0x000fc400010f0eff */
        /* <DEDUP_REMOVED lines=8> */
[----:B------:R-:W-:Y:S02]  /*20550*/  LEA.HI.X.SX32 R110, R252, R6, 0x1, P4 ;  /* 0x00000006fc6e7211 */ /* 0x000fe400020f0eff */
[C---:B------:R-:W-:Y:S01]  /*20560*/  IADD3 R100, P3, PT, R15.reuse, R248, RZ ;  /* 0x000000f80f647210 */ /* 0x040fe20007f7e0ff */
[----:B------:R-:W4:Y:S01]  /*20570*/  LDL.LU R252, [R1+0x3cc] ;  /* 0x0003cc0001fc7983 */ /* 0x000f220000300800 */
[----:B------:R-:W-:Y:S02]  /*20580*/  LEA.HI.X.SX32 R106, R234, R6, 0x1, P2 ;  /* 0x00000006ea6a7211 */ /* 0x000fe400010f0eff */
[----:B------:R-:W-:Y:S01]  /*20590*/  IADD3 R96, P5, PT, R15, R246, RZ ;  /* 0x000000f60f607210 */ /* 0x000fe20007fbe0ff */
[----:B------:R-:W4:Y:S01]  /*205a0*/  LDL.LU R234, [R1+0x3d0] ;  /* 0x0003d00001ea7983 */ /* 0x000f220000300800 */
[----:B------:R-:W-:-:S02]  /*205b0*/  LEA.HI.X.SX32 R102, R248, R6, 0x1, P3 ;  /* 0x00000006f8667211 */ /* 0x000fc400018f0eff */
[C---:B------:R-:W-:Y:S01]  /*205c0*/  IADD3 R92, P4, PT, R15.reuse, R240, RZ ;  /* 0x000000f00f5c7210 */ /* 0x040fe20007f9e0ff */
[----:B------:R-:W4:Y:S01]  /*205d0*/  LDL.LU R248, [R1+0x3d4] ;  /* 0x0003d40001f87983 */ /* 0x000f220000300800 */
[-C--:B------:R-:W-:Y:S02]  /*205e0*/  LEA.HI.X.SX32 R98, R246, R6.reuse, 0x1, P5 ;  /* 0x00000006f6627211 */ /* 0x080fe400028f0eff */
[----:B------:R-:W-:Y:S01]  /*205f0*/  LEA.HI.X.SX32 R94, R240, R6, 0x1, P4 ;  /* 0x00000006f05e7211 */ /* 0x000fe200020f0eff */
[----:B------:R-:W4:Y:S04]  /*20600*/  LDL.LU R246, [R1+0x3d8] ;  /* 0x0003d80001f67983 */ /* 0x000f280000300800 */
[----:B------:R-:W4:Y:S01]  /*20610*/  LDL.LU R240, [R1+0x3dc] ;  /* 0x0003dc0001f07983 */ /* 0x000f220000300800 */
        /* <DEDUP_REMOVED lines=13> */
[----:B------:R-:W2:Y:S01]  /*206f0*/  LDL.LU R236, [R1+0x3ec] ;  /* 0x0003ec0001ec7983 */ /* 0x000ea20000300800 */
[-C--:B------:R-:W-:Y:S02]  /*20700*/  LEA.HI.X.SX32 R74, R243, R6.reuse, 0x1, P2 ;  /* 0x00000006f34a7211 */ /* 0x080fe400010f0eff */
[----:B------:R-:W-:Y:S01]  /*20710*/  LEA.HI.X.SX32 R70, R241, R6, 0x1, P3 ;  /* 0x00000006f1467211 */ /* 0x000fe200018f0eff */
[----:B------:R-:W2:Y:S04]  /*20720*/  LDL.LU R243, [R1+0x3f0] ;  /* 0x0003f00001f37983 */ /* 0x000ea80000300800 */
[----:B------:R-:W2:Y:S04]  /*20730*/  LDL.LU R241, [R1+0x3f4] ;  /* 0x0003f40001f17983 */ /* 0x000ea80000300800 */
[----:B------:R-:W2:Y:S01]  /*20740*/  LDL.LU R211, [R1+0x3f8] ;  /* 0x0003f80001d37983 */ /* 0x000ea20000300800 */
[----:B------:R-:W-:-:S02]  /*20750*/  IADD3 R60, P4, PT, R15, R237, RZ ;  /* 0x000000ed0f3c7210 */ /* 0x000fc40007f9e0ff */
[----:B------:R-:W-:Y:S02]  /*20760*/  IADD3 R56, P2, PT, R15, R235, RZ ;  /* 0x000000eb0f387210 */ /* 0x000fe40007f5e0ff */
[-C--:B------:R-:W-:Y:S02]  /*20770*/  LEA.HI.X.SX32 R62, R237, R6.reuse, 0x1, P4 ;  /* 0x00000006ed3e7211 */ /* 0x080fe400020f0eff */
[----:B------:R-:W3:Y:S01]  /*20780*/  LDL.LU R237, [R1+0x3fc] ;  /* 0x0003fc0001ed7983 */ /* 0x000ee20000300800 */
[-C--:B------:R-:W-:Y:S02]  /*20790*/  LEA.HI.X.SX32 R58, R235, R6.reuse, 0x1, P2 ;  /* 0x00000006eb3a7211 */ /* 0x080fe400010f0eff */
[----:B------:R-:W-:Y:S01]  /*207a0*/  IADD3 R64, P5, PT, R15, R225, RZ ;  /* 0x000000e10f407210 */ /* 0x000fe20007fbe0ff */
[----:B------:R-:W3:Y:S04]  /*207b0*/  LDL.LU R235, [R1+0x400] ;  /* 0x0004000001eb7983 */ /* 0x000ee80000300800 */
[----:B------:R-:W3:Y:S01]  /*207c0*/  LDL.LU R224, [R1+0x404] ;  /* 0x0004040001e07983 */ /* 0x000ee20000300800 */
[----:B------:R-:W-:-:S03]  /*207d0*/  LEA.HI.X.SX32 R66, R225, R6, 0x1, P5 ;  /* 0x00000006e1427211 */ /* 0x000fc600028f0eff */
[----:B------:R-:W3:Y:S04]  /*207e0*/  LDL.LU R222, [R1+0x408] ;  /* 0x0004080001de7983 */ /* 0x000ee80000300800 */
        /* <DEDUP_REMOVED lines=8> */
[----:B------:R-:W3:Y:S01]  /*20870*/  LDL.LU R17, [R1+0x42c] ;  /* 0x00042c0001117983 */ /* 0x000ee20000300800 */
[----:B------:R-:W-:-:S04]  /*20880*/  IADD3 R40, P2, PT, R15, R246, RZ ;  /* 0x000000f60f287210 */ /* 0x000fc80007f5e0ff */
[----:B------:R-:W-:Y:S02]  /*20890*/  LEA.HI.X.SX32 R42, R246, R6, 0x1, P2 ;  /* 0x00000006f62a7211 */ /* 0x000fe400010f0eff */
[----:B----4-:R-:W-:-:S04]  /*208a0*/  IADD3 R246, P2, PT, R15, R247, RZ ;  /* 0x000000f70ff67210 */ /* 0x010fc80007f5e0ff */
[----:B------:R-:W-:Y:S02]  /*208b0*/  LEA.HI.X.SX32 R247, R247, R6, 0x1, P2 ;  /* 0x00000006f7f77211 */ /* 0x000fe400010f0eff */
[----:B--2---:R-:W-:-:S04]  /*208c0*/  IADD3 R238, P2, PT, R15, R211, RZ ;  /* 0x000000d30fee7210 */ /* 0x004fc80007f5e0ff */
[----:B------:R-:W-:Y:S02]  /*208d0*/  LEA.HI.X.SX32 R239, R211, R6, 0x1, P2 ;  /* 0x00000006d3ef7211 */ /* 0x000fe400010f0eff */
[----:B------:R-:W2:Y:S04]  /*208e0*/  LDL.LU R211, [R1+0x430] ;  /* 0x0004300001d37983 */ /* 0x000ea80000300800 */
[----:B------:R-:W4:Y:S04]  /*208f0*/  LDL.LU R209, [R1+0x434] ;  /* 0x0004340001d17983 */ /* 0x000f280000300800 */
[----:B------:R-:W2:Y:S04]  /*20900*/  LDL.LU R45, [R1+0x438] ;  /* 0x00043800012d7983 */ /* 0x000ea80000300800 */
[----:B------:R-:W4:Y:S04]  /*20910*/  LDL.LU R33, [R1+0x43c] ;  /* 0x00043c0001217983 */ /* 0x000f280000300800 */
[----:B------:R-:W4:Y:S04]  /*20920*/  LDL.LU R39, [R1+0x440] ;  /* 0x0004400001277983 */ /* 0x000f280000300800 */
[----:B------:R-:W4:Y:S04]  /*20930*/  LDL.LU R32, [R1+0x444] ;  /* 0x0004440001207983 */ /* 0x000f280000300800 */
[----:B------:R-:W4:Y:S01]  /*20940*/  LDL.LU R26, [R1+0x448] ;  /* 0x00044800011a7983 */ /* 0x000f220000300800 */
[----:B------:R-:W-:-:S03]  /*20950*/  IADD3 R52, P3, PT, R15, R252, RZ ;  /* 0x000000fc0f347210 */ /* 0x000fc60007f7e0ff */
[----:B------:R-:W4:Y:S01]  /*20960*/  LDL.LU R14, [R1+0x44c] ;  /* 0x00044c00010e7983 */ /* 0x000f220000300800 */
[----:B------:R-:W-:Y:S02]  /*20970*/  LEA.HI.X.SX32 R54, R252, R6, 0x1, P3 ;  /* 0x00000006fc367211 */ /* 0x000fe400018f0eff */
[C---:B------:R-:W-:Y:S01]  /*20980*/  IADD3 R252, P3, PT, R15.reuse, R240, RZ ;  /* 0x000000f00ffc7210 */ /* 0x040fe20007f7e0ff */
[----:B------:R-:W4:Y:S03]  /*20990*/  LDL.LU R20, [R1+0x450] ;  /* 0x0004500001147983 */ /* 0x000f260000300800 */
[----:B------:R-:W-:Y:S01]  /*209a0*/  LEA.HI.X.SX32 R38, R240, R6, 0x1, P3 ;  /* 0x00000006f0267211 */ /* 0x000fe200018f0eff */
[----:B------:R-:W4:Y:S01]  /*209b0*/  LDL.LU R51, [R1+0x454] ;  /* 0x0004540001337983 */ /* 0x000f220000300800 */
[----:B------:R-:W-:-:S03]  /*209c0*/  IADD3 R244, P3, PT, R15, R236, RZ ;  /* 0x000000ec0ff47210 */ /* 0x000fc60007f7e0ff */
[----:B------:R-:W4:Y:S01]  /*209d0*/  LDL.LU R11, [R1+0x458] ;  /* 0x00045800010b7983 */ /* 0x000f220000300800 */
[----:B------:R-:W-:Y:S02]  /*209e0*/  LEA.HI.X.SX32 R245, R236, R6, 0x1, P3 ;  /* 0x00000006ecf57211 */ /* 0x000fe400018f0eff */
[C---:B---3--:R-:W-:Y:S01]  /*209f0*/  IADD3 R236, P3, PT, R15.reuse, R237, RZ ;  /* 0x000000ed0fec7210 */ /* 0x048fe20007f7e0ff */
[----:B------:R-:W3:Y:S01]  /*20a00*/  LDL.LU R21, [R1+0x45c] ;  /* 0x00045c0001157983 */ /* 0x000ee20000300800 */
[----:B------:R-:W-:Y:S02]  /*20a10*/  IADD3 R230, P2, PT, R15, R222, RZ ;  /* 0x000000de0fe67210 */ /* 0x000fe40007f5e0ff */
[----:B------:R-:W-:Y:S01]  /*20a20*/  LEA.HI.X.SX32 R237, R237, R6, 0x1, P3 ;  /* 0x00000006eded7211 */ /* 0x000fe200018f0eff */
[----:B------:R-:W3:Y:S01]  /*20a30*/  LDL.LU R18, [R1+0x460] ;  /* 0x0004600001127983 */ /* 0x000ee20000300800 */
[----:B------:R-:W-:Y:S02]  /*20a40*/  IADD3 R228, P3, PT, R15, R216, RZ ;  /* 0x000000d80fe47210 */ /* 0x000fe40007f7e0ff */
[----:B------:R-:W-:-:S02]  /*20a50*/  LEA.HI.X.SX32 R231, R222, R6, 0x1, P2 ;  /* 0x00000006dee77211 */ /* 0x000fc400010f0eff */
[C---:B------:R-:W-:Y:S02]  /*20a60*/  IADD3 R222, P2, PT, R15.reuse, R223, RZ ;  /* 0x000000df0fde7210 */ /* 0x040fe40007f5e0ff */
[----:B------:R-:W-:Y:S02]  /*20a70*/  LEA.HI.X.SX32 R229, R216, R6, 0x1, P3 ;  /* 0x00000006d8e57211 */ /* 0x000fe400018f0eff */
[----:B------:R-:W-:Y:S02]  /*20a80*/  IADD3 R220, P3, PT, R15, R210, RZ ;  /* 0x000000d20fdc7210 */ /* 0x000fe40007f7e0ff */
[-C--:B------:R-:W-:Y:S02]  /*20a90*/  LEA.HI.X.SX32 R223, R223, R6.reuse, 0x1, P2 ;  /* 0x00000006dfdf7211 */ /* 0x080fe400010f0eff */
[----:B------:R-:W-:Y:S02]  /*20aa0*/  IADD3 R214, P2, PT, R15, R213, RZ ;  /* 0x000000d50fd67210 */ /* 0x000fe40007f5e0ff */
[----:B------:R-:W-:-:S02]  /*20ab0*/  LEA.HI.X.SX32 R221, R210, R6, 0x1, P3 ;  /* 0x00000006d2dd7211 */ /* 0x000fc400018f0eff */
[----:B------:R-:W-:Y:S02]  /*20ac0*/  IADD3 R212, P3, PT, R15, R17, RZ ;  /* 0x000000110fd47210 */ /* 0x000fe40007f7e0ff */
[-C--:B------:R-:W-:Y:S02]  /*20ad0*/  LEA.HI.X.SX32 R215, R213, R6.reuse, 0x1, P2 ;  /* 0x00000006d5d77211 */ /* 0x080fe400010f0eff */
[----:B------:R-:W-:Y:S02]  /*20ae0*/  LEA.HI.X.SX32 R213, R17, R6, 0x1, P3 ;  /* 0x0000000611d57211 */ /* 0x000fe400018f0eff */
[----:B------:R-:W3:Y:S04]  /*20af0*/  LDL.LU R17, [R1+0x464] ;  /* 0x0004640001117983 */ /* 0x000ee80000300800 */
[----:B------:R-:W3:Y:S04]  /*20b00*/  LDL.LU R19, [R1+0x468] ;  /* 0x0004680001137983 */ /* 0x000ee80000300800 */
[----:B------:R-:W3:Y:S01]  /*20b10*/  LDL.LU R27, [R1+0x46c] ;  /* 0x00046c00011b7983 */ /* 0x000ee20000300800 */
[----:B------:R-:W-:-:S02]  /*20b20*/  IADD3 R48, P5, PT, R15, R234, RZ ;  /* 0x000000ea0f307210 */ /* 0x000fc40007fbe0ff */
[C---:B------:R-:W-:Y:S02]  /*20b30*/  IADD3 R44, P4, PT, R15.reuse, R248, RZ ;  /* 0x000000f80f2c7210 */ /* 0x040fe40007f9e0ff */
[----:B------:R-:W-:Y:S02]  /*20b40*/  LEA.HI.X.SX32 R50, R234, R6, 0x1, P5 ;  /* 0x00000006ea327211 */ /* 0x000fe400028f0eff */
[C---:B------:R-:W-:Y:S02]  /*20b50*/  IADD3 R250, P5, PT, R15.reuse, R242, RZ ;  /* 0x000000f20ffa7210 */ /* 0x040fe40007fbe0ff */
[-C--:B------:R-:W-:Y:S02]  /*20b60*/  LEA.HI.X.SX32 R46, R248, R6.reuse, 0x1, P4 ;  /* 0x00000006f82e7211 */ /* 0x080fe400020f0eff */
[----:B------:R-:W-:Y:S02]  /*20b70*/  LEA.HI.X.SX32 R251, R242, R6, 0x1, P5 ;  /* 0x00000006f2fb7211 */ /* 0x000fe400028f0eff */
[----:B------:R-:W-:-:S02]  /*20b80*/  IADD3 R242, P5, PT, R15, R243, RZ ;  /* 0x000000f30ff27210 */ /* 0x000fc40007fbe0ff */
[----:B------:R-:W-:Y:S02]  /*20b90*/  IADD3 R248, P4, PT, R15, R249, RZ ;  /* 0x000000f90ff87210 */ /* 0x000fe40007f9e0ff */
[-C--:B------:R-:W-:Y:S02]  /*20ba0*/  LEA.HI.X.SX32 R243, R243, R6.reuse, 0x1, P5 ;  /* 0x00000006f3f37211 */ /* 0x080fe400028f0eff */
[-C--:B------:R-:W-:Y:S02]  /*20bb0*/  LEA.HI.X.SX32 R249, R249, R6.reuse, 0x1, P4 ;  /* 0x00000006f9f97211 */ /* 0x080fe400020f0eff */
[C---:B------:R-:W-:Y:S02]  /*20bc0*/  IADD3 R234, P5, PT, R15.reuse, R235, RZ ;  /* 0x000000eb0fea7210 */ /* 0x040fe40007fbe0ff */
[----:B------:R-:W-:Y:S02]  /*20bd0*/  IADD3 R240, P4, PT, R15, R241, RZ ;  /* 0x000000f10ff07210 */ /* 0x000fe40007f9e0ff */
[----:B------:R-:W-:-:S02]  /*20be0*/  LEA.HI.X.SX32 R235, R235, R6, 0x1, P5 ;  /* 0x00000006ebeb7211 */ /* 0x000fc400028f0eff */
[----:B------:R-:W-:Y:S02]  /*20bf0*/  LEA.HI.X.SX32 R241, R241, R6, 0x1, P4 ;  /* 0x00000006f1f17211 */ /* 0x000fe400020f0eff */
[C---:B------:R-:W-:Y:S02]  /*20c00*/  IADD3 R226, P5, PT, R15.reuse, R218, RZ ;  /* 0x000000da0fe27210 */ /* 0x040fe40007fbe0ff */
[C---:B------:R-:W-:Y:S02]  /*20c10*/  IADD3 R232, P4, PT, R15.reuse, R224, RZ ;  /* 0x000000e00fe87210 */ /* 0x040fe40007f9e0ff */
[----:B--2---:R-:W-:-:S04]  /*20c20*/  IADD3 R206, P2, PT, R15, R45, RZ ;  /* 0x0000002d0fce7210 */ /* 0x004fc80007f5e0ff */
[----:B------:R-:W-:Y:S02]  /*20c30*/  LEA.HI.X.SX32 R207, R45, R6, 0x1, P2 ;  /* 0x000000062dcf7211 */ /* 0x000fe400010f0eff */
[----:B------:R-:W2:Y:S01]  /*20c40*/  LDL.LU R45, [R1+0x470] ;  /* 0x00047000012d7983 */ /* 0x000ea20000300800 */
[----:B----4-:R-:W-:-:S04]  /*20c50*/  IADD3 R204, P3, PT, R15, R33, RZ ;  /* 0x000000210fcc7210 */ /* 0x010fc80007f7e0ff */
[-C--:B------:R-:W-:Y:S02]  /*20c60*/  LEA.HI.X.SX32 R205, R33, R6.reuse, 0x1, P3 ;  /* 0x0000000621cd7211 */ /* 0x080fe400018f0eff */
[----:B------:R-:W4:Y:S01]  /*20c70*/  LDL.LU R33, [R1+0x474] ;  /* 0x0004740001217983 */ /* 0x000f220000300800 */
[-C--:B------:R-:W-:Y:S02]  /*20c80*/  LEA.HI.X.SX32 R227, R218, R6.reuse, 0x1, P5 ;  /* 0x00000006dae37211 */ /* 0x080fe400028f0eff */
[-C--:B------:R-:W-:Y:S02]  /*20c90*/  LEA.HI.X.SX32 R233, R224, R6.reuse, 0x1, P4 ;  /* 0x00000006e0e97211 */ /* 0x080fe400020f0eff */
[C---:B------:R-:W-:Y:S02]  /*20ca0*/  IADD3 R218, P5, PT, R15.reuse, R219, RZ ;  /* 0x000000db0fda7210 */ /* 0x040fe40007fbe0ff */
[----:B------:R-:W-:Y:S02]  /*20cb0*/  IADD3 R224, P4, PT, R15, R225, RZ ;  /* 0x000000e10fe07210 */ /* 0x000fe40007f9e0ff */
[----:B------:R-:W-:-:S02]  /*20cc0*/  LEA.HI.X.SX32 R219, R219, R6, 0x1, P5 ;  /* 0x00000006dbdb7211 */ /* 0x000fc400028f0eff */
[-C--:B------:R-:W-:Y:S02]  /*20cd0*/  LEA.HI.X.SX32 R225, R225, R6.reuse, 0x1, P4 ;  /* 0x00000006e1e17211 */ /* 0x080fe400020f0eff */
[C---:B------:R-:W-:Y:S02]  /*20ce0*/  IADD3 R210, P5, PT, R15.reuse, R211, RZ ;  /* 0x000000d30fd27210 */ /* 0x040fe40007fbe0ff */
[----:B------:R-:W-:Y:S02]  /*20cf0*/  IADD3 R216, P4, PT, R15, R217, RZ ;  /* 0x000000d90fd87210 */ /* 0x000fe40007f9e0ff */
[-C--:B------:R-:W-:Y:S02]  /*20d00*/  LEA.HI.X.SX32 R211, R211, R6.reuse, 0x1, P5 ;  /* 0x00000006d3d37211 */ /* 0x080fe400028f0eff */
[----:B------:R-:W-:Y:S02]  /*20d10*/  LEA.HI.X.SX32 R217, R217, R6, 0x1, P4 ;  /* 0x00000006d9d97211 */ /* 0x000fe400020f0eff */
[----:B------:R-:W-:-:S02]  /*20d20*/  IADD3 R202, P5, PT, R15, R39, RZ ;  /* 0x000000270fca7210 */ /* 0x000fc40007fbe0ff */
[----:B------:R-:W-:Y:S02]  /*20d30*/  IADD3 R208, P4, PT, R15, R209, RZ ;  /* 0x000000d10fd07210 */ /* 0x000fe40007f9e0ff */
[-C--:B------:R-:W-:Y:S02]  /*20d40*/  LEA.HI.X.SX32 R203, R39, R6.reuse, 0x1, P5 ;  /* 0x0000000627cb7211 */ /* 0x080fe400028f0eff */
[----:B------:R-:W-:Y:S01]  /*20d50*/  LEA.HI.X.SX32 R209, R209, R6, 0x1, P4 ;  /* 0x00000006d1d17211 */ /* 0x000fe200020f0eff */
[----:B------:R-:W4:Y:S01]  /*20d60*/  LDL.LU R39, [R1+0x478] ;  /* 0x0004780001277983 */ /* 0x000f220000300800 */
[C---:B------:R-:W-:Y:S02]  /*20d70*/  IADD3 R200, P4, PT, R15.reuse, R32, RZ ;  /* 0x000000200fc87210 */ /* 0x040fe40007f9e0ff */
[----:B------:R-:W-:Y:S02]  /*20d80*/  IADD3 R198, P2, PT, R15, R26, RZ ;  /* 0x0000001a0fc67210 */ /* 0x000fe40007f5e0ff */
[----:B------:R-:W-:-:S02]  /*20d90*/  LEA.HI.X.SX32 R201, R32, R6, 0x1, P4 ;  /* 0x0000000620c97211 */ /* 0x000fc400020f0eff */
[----:B------:R-:W4:Y:S01]  /*20da0*/  LDL.LU R32, [R1+0x47c] ;  /* 0x00047c0001207983 */ /* 0x000f220000300800 */
[----:B------:R-:W-:Y:S02]  /*20db0*/  LEA.HI.X.SX32 R199, R26, R6, 0x1, P2 ;  /* 0x000000061ac77211 */ /* 0x000fe400010f0eff */
[C---:B------:R-:W-:Y:S01]  /*20dc0*/  IADD3 R36, P3, PT, R15.reuse, R14, RZ ;  /* 0x0000000e0f247210 */ /* 0x040fe20007f7e0ff */
[----:B------:R-:W4:Y:S01]  /*20dd0*/  LDL.LU R26, [R1+0x480] ;  /* 0x00048000011a7983 */ /* 0x000f220000300800 */
[C---:B------:R-:W-:Y:S02]  /*20de0*/  IADD3 R194, P5, PT, R15.reuse, R20, RZ ;  /* 0x000000140fc27210 */ /* 0x040fe40007fbe0ff */
[----:B-1----:R-:W-:Y:S02]  /*20df0*/  LEA.HI.X.SX32 R0, R14, R6, 0x1, P3 ;  /* 0x000000060e007211 */ /* 0x002fe400018f0eff */
[----:B------:R-:W4:Y:S01]  /*20e00*/  LDL.LU R14, [R1+0x484] ;  /* 0x00048400010e7983 */ /* 0x000f220000300800 */
[----:B------:R-:W-:-:S03]  /*20e10*/  IADD3 R192, P4, PT, R15, R51, RZ ;  /* 0x000000330fc07210 */ /* 0x000fc60007f9e0ff */
[----:B------:R1:W-:Y:S01]  /*20e20*/  STL [R1+0x144], R0 ;  /* 0x0001440001007387 */ /* 0x0003e20000100800 */
[----:B------:R-:W-:Y:S02]  /*20e30*/  IADD3 R188, P2, PT, R15, R11, RZ ;  /* 0x0000000b0fbc7210 */ /* 0x000fe40007f5e0ff */
[-C--:B-1----:R-:W-:Y:S02]  /*20e40*/  LEA.HI.X.SX32 R0, R20, R6.reuse, 0x1, P5 ;  /* 0x0000000614007211 */ /* 0x082fe400028f0eff */
[----:B------:R-:W4:Y:S04]  /*20e50*/  LDL.LU R20, [R1+0x488] ;  /* 0x0004880001147983 */ /* 0x000f280000300800 */
[----:B------:R1:W-:Y:S04]  /*20e60*/  STL [R1+0x148], R0 ;  /* 0x0001480001007387 */ /* 0x0003e80000100800 */
[----:B------:R-:W4:Y:S01]  /*20e70*/  LDL.LU R57, [R1+0x48c] ;  /* 0x00048c0001397983 */ /* 0x000f220000300800 */
[----:B-1----:R-:W-:-:S02]  /*20e80*/  LEA.HI.X.SX32 R0, R51, R6, 0x1, P4 ;  /* 0x0000000633007211 */ /* 0x002fc400020f0eff */
[----:B---3--:R-:W-:-:S03]  /*20e90*/  IADD3 R186, P3, PT, R15, R21, RZ ;  /* 0x000000150fba7210 */ /* 0x008fc60007f7e0ff */
[----:B------:R1:W-:Y:S01]  /*20ea0*/  STL [R1+0x158], R0 ;  /* 0x0001580001007387 */ /* 0x0003e20000100800 */
[----:B------:R-:W-:Y:S02]  /*20eb0*/  IADD3 R184, P5, PT, R15, R18, RZ ;  /* 0x000000120fb87210 */ /* 0x000fe40007fbe0ff */
[----:B-1----:R-:W-:Y:S02]  /*20ec0*/  LEA.HI.X.SX32 R0, R11, R6, 0x1, P2 ;  /* 0x000000060b007211 */ /* 0x002fe400010f0eff */
[----:B------:R-:W3:Y:S04]  /*20ed0*/  LDL.LU R11, [R1+0x490] ;  /* 0x00049000010b7983 */ /* 0x000ee80000300800 */
[----:B------:R1:W-:Y:S01]  /*20ee0*/  STL [R1+0x15c], R0 ;  /* 0x00015c0001007387 */ /* 0x0003e20000100800 */
[----:B------:R-:W-:-:S02]  /*20ef0*/  IADD3 R182, P4, PT, R15, R17, RZ ;  /* 0x000000110fb67210 */ /* 0x000fc40007f9e0ff */
[-C--:B-1----:R-:W-:Y:S02]  /*20f00*/  LEA.HI.X.SX32 R0, R21, R6.reuse, 0x1, P3 ;  /* 0x0000000615007211 */ /* 0x082fe400018f0eff */
[----:B------:R-:W3:Y:S04]  /*20f10*/  LDL.LU R21, [R1+0x494] ;  /* 0x0004940001157983 */ /* 0x000ee80000300800 */
[----:B------:R1:W-:Y:S01]  /*20f20*/  STL [R1+0x160], R0 ;  /* 0x0001600001007387 */ /* 0x0003e20000100800 */
[----:B------:R-:W-:Y:S02]  /*20f30*/  IADD3 R180, P2, PT, R15, R19, RZ ;  /* 0x000000130fb47210 */ /* 0x000fe40007f5e0ff */
[-C--:B-1----:R-:W-:Y:S02]  /*20f40*/  LEA.HI.X.SX32 R0, R18, R6.reuse, 0x1, P5 ;  /* 0x0000000612007211 */ /* 0x082fe400028f0eff */
[----:B------:R-:W3:Y:S04]  /*20f50*/  LDL.LU R18, [R1+0x498] ;  /* 0x0004980001127983 */ /* 0x000ee80000300800 */
[----:B------:R1:W-:Y:S02]  /*20f60*/  STL [R1+0x164], R0 ;  /* 0x0001640001007387 */ /* 0x0003e40000100800 */
[----:B-1----:R-:W-:-:S02]  /*20f70*/  LEA.HI.X.SX32 R0, R17, R6, 0x1, P4 ;  /* 0x0000000611007211 */ /* 0x002fc400020f0eff */
        /* <DEDUP_REMOVED lines=8> */
[----:B------:R1:W-:Y:S04]  /*21000*/  STL [R1+0x170], R0 ;  /* 0x0001700001007387 */ /* 0x0003e80000100800 */
[----:B------:R-:W3:Y:S01]  /*21010*/  LDL.LU R51, [R1+0x4a8] ;  /* 0x0004a80001337983 */ /* 0x000ee20000300800 */
[----:B--2---:R-:W-:-:S04]  /*21020*/  IADD3 R176, P5, PT, R15, R45, RZ ;  /* 0x0000002d0fb07210 */ /* 0x004fc80007fbe0ff */
[----:B-1----:R-:W-:Y:S02]  /*21030*/  LEA.HI.X.SX32 R0, R45, R6, 0x1, P5 ;  /* 0x000000062d007211 */ /* 0x002fe400028f0eff */
[----:B----4-:R-:W-:-:S03]  /*21040*/  IADD3 R174, P4, PT, R15, R33, RZ ;  /* 0x000000210fae7210 */ /* 0x010fc60007f9e0ff */
[----:B------:R1:W-:Y:S02]  /*21050*/  STL [R1+0x174], R0 ;  /* 0x0001740001007387 */ /* 0x0003e40000100800 */
[----:B-1----:R-:W-:Y:S02]  /*21060*/  LEA.HI.X.SX32 R0, R33, R6, 0x1, P4 ;  /* 0x0000000621007211 */ /* 0x002fe400020f0eff */
[----:B------:R-:W2:Y:S04]  /*21070*/  LDL.LU R33, [R1+0x4ac] ;  /* 0x0004ac0001217983 */ /* 0x000ea80000300800 */
[----:B------:R1:W-:Y:S04]  /*21080*/  STL [R1+0x178], R0 ;  /* 0x0001780001007387 */ /* 0x0003e80000100800 */
[----:B------:R-:W4:Y:S01]  /*21090*/  LDL.LU R45, [R1+0x4b0] ;  /* 0x0004b000012d7983 */ /* 0x000f220000300800 */
[----:B------:R-:W-:-:S04]  /*210a0*/  IADD3 R172, P2, PT, R15, R39, RZ ;  /* 0x000000270fac7210 */ /* 0x000fc80007f5e0ff */
[----:B-1----:R-:W-:Y:S02]  /*210b0*/  LEA.HI.X.SX32 R0, R39, R6, 0x1, P2 ;  /* 0x0000000627007211 */ /* 0x002fe400010f0eff */
[----:B------:R-:W-:-:S03]  /*210c0*/  IADD3 R170, P3, PT, R15, R32, RZ ;  /* 0x000000200faa7210 */ /* 0x000fc60007f7e0ff */
[----:B------:R1:W-:Y:S01]  /*210d0*/  STL [R1+0x17c], R0 ;  /* 0x00017c0001007387 */ /* 0x0003e20000100800 */
[----:B------:R-:W-:-:S03]  /*210e0*/  IADD3 R168, P5, PT, R15, R26, RZ ;  /* 0x0000001a0fa87210 */ /* 0x000fc60007fbe0ff */
[----:B------:R-:W4:Y:S01]  /*210f0*/  LDL.LU R39, [R1+0x4b4] ;  /* 0x0004b40001277983 */ /* 0x000f220000300800 */
[----:B-1----:R-:W-:-:S05]  /*21100*/  LEA.HI.X.SX32 R0, R32, R6, 0x1, P3 ;  /* 0x0000000620007211 */ /* 0x002fca00018f0eff */
[----:B------:R1:W-:Y:S04]  /*21110*/  STL [R1+0x180], R0 ;  /* 0x0001800001007387 */ /* 0x0003e80000100800 */
[----:B------:R-:W4:Y:S01]  /*21120*/  LDL.LU R32, [R1+0x4b8] ;  /* 0x0004b80001207983 */ /* 0x000f220000300800 */
[----:B-1----:R-:W-:Y:S02]  /*21130*/  LEA.HI.X.SX32 R0, R26, R6, 0x1, P5 ;  /* 0x000000061a007211 */ /* 0x002fe400028f0eff */
[----:B------:R-:W-:-:S03]  /*21140*/  IADD3 R166, P4, PT, R15, R14, RZ ;  /* 0x0000000e0fa67210 */ /* 0x000fc60007f9e0ff */
[----:B------:R1:W-:Y:S04]  /*21150*/  STL [R1+0x184], R0 ;  /* 0x0001840001007387 */ /* 0x0003e80000100800 */
[----:B------:R-:W4:Y:S01]  /*21160*/  LDL.LU R26, [R1+0x4bc] ;  /* 0x0004bc00011a7983 */ /* 0x000f220000300800 */
[C---:B------:R-:W-:Y:S02]  /*21170*/  IADD3 R164, P2, PT, R15.reuse, R20, RZ ;  /* 0x000000140fa47210 */ /* 0x040fe40007f5e0ff */
[----:B------:R-:W-:Y:S02]  /*21180*/  IADD3 R162, P3, PT, R15, R57, RZ ;  /* 0x000000390fa27210 */ /* 0x000fe40007f7e0ff */
[-C--:B-1----:R-:W-:Y:S02]  /*21190*/  LEA.HI.X.SX32 R0, R14, R6.reuse, 0x1, P4 ;  /* 0x000000060e007211 */ /* 0x082fe400020f0eff */
[----:B------:R-:W4:Y:S01]  /*211a0*/  LDL.LU R14, [R1+0x4c0] ;  /* 0x0004c000010e7983 */ /* 0x000f220000300800 */
[----:B------:R-:W-:-:S03]  /*211b0*/  LEA.HI.X.SX32 R2, R57, R6, 0x1, P3 ;  /* 0x0000000639027211 */ /* 0x000fc600018f0eff */
[----:B------:R1:W-:Y:S01]  /*211c0*/  STL [R1+0x188], R0 ;  /* 0x0001880001007387 */ /* 0x0003e20000100800 */
[C---:B---3--:R-:W-:Y:S02]  /*211d0*/  IADD3 R160, P5, PT, R15.reuse, R11, RZ ;  /* 0x0000000b0fa07210 */ /* 0x048fe40007fbe0ff */
[----:B-1----:R-:W-:Y:S02]  /*211e0*/  LEA.HI.X.SX32 R0, R20, R6, 0x1, P2 ;  /* 0x0000000614007211 */ /* 0x002fe400010f0eff */
[----:B------:R-:W3:Y:S04]  /*211f0*/  LDL.LU R20, [R1+0x4c4] ;  /* 0x0004c40001147983 */ /* 0x000ee80000300800 */
[----:B------:R1:W-:Y:S04]  /*21200*/  STL [R1+0x18c], R0 ;  /* 0x00018c0001007387 */ /* 0x0003e80000100800 */
[----:B------:R-:W-:Y:S01]  /*21210*/  STL [R1+0x190], R2 ;  /* 0x0001900201007387 */ /* 0x000fe20000100800 */
[----:B------:R-:W-:-:S02]  /*21220*/  IADD3 R158, P4, PT, R15, R21, RZ ;  /* 0x000000150f9e7210 */ /* 0x000fc40007f9e0ff */
[----:B-1----:R-:W-:Y:S02]  /*21230*/  LEA.HI.X.SX32 R0, R11, R6, 0x1, P5 ;  /* 0x000000060b007211 */ /* 0x002fe400028f0eff */
[----:B------:R-:W3:Y:S04]  /*21240*/  LDL.LU R11, [R1+0x4c8] ;  /* 0x0004c800010b7983 */ /* 0x000ee80000300800 */
        /* <DEDUP_REMOVED lines=14> */
[----:B------:R-:W3:Y:S01]  /*21330*/  LDL.LU R19, [R1+0x4d8] ;  /* 0x0004d80001137983 */ /* 0x000ee20000300800 */
[----:B------:R-:W-:-:S03]  /*21340*/  IADD3 R150, P4, PT, R15, R27, RZ ;  /* 0x0000001b0f967210 */ /* 0x000fc60007f9e0ff */
[----:B------:R1:W-:Y:S02]  /*21350*/  STL [R1+0x1a4], R0 ;  /* 0x0001a40001007387 */ /* 0x0003e40000100800 */
[----:B-1----:R-:W-:Y:S02]  /*21360*/  LEA.HI.X.SX32 R0, R27, R6, 0x1, P4 ;  /* 0x000000061b007211 */ /* 0x002fe400020f0eff */
[----:B------:R-:W3:Y:S01]  /*21370*/  LDL.LU R27, [R1+0x4dc] ;  /* 0x0004dc00011b7983 */ /* 0x000ee20000300800 */
[----:B------:R-:W-:-:S03]  /*21380*/  IADD3 R148, P2, PT, R15, R51, RZ ;  /* 0x000000330f947210 */ /* 0x000fc60007f5e0ff */
[----:B------:R1:W-:Y:S02]  /*21390*/  STL [R1+0x1a8], R0 ;  /* 0x0001a80001007387 */ /* 0x0003e40000100800 */
[----:B-1----:R-:W-:Y:S02]  /*213a0*/  LEA.HI.X.SX32 R0, R51, R6, 0x1, P2 ;  /* 0x0000000633007211 */ /* 0x002fe400010f0eff */
[----:B------:R-:W3:Y:S04]  /*213b0*/  LDL.LU R51, [R1+0x4e0] ;  /* 0x0004e00001337983 */ /* 0x000ee80000300800 */
[----:B------:R1:W-:Y:S01]  /*213c0*/  STL [R1+0x1ac], R0 ;  /* 0x0001ac0001007387 */ /* 0x0003e20000100800 */
[----:B--2---:R-:W-:-:S04]  /*213d0*/  IADD3 R146, P3, PT, R15, R33, RZ ;  /* 0x000000210f927210 */ /* 0x004fc80007f7e0ff */
[----:B-1----:R-:W-:Y:S02]  /*213e0*/  LEA.HI.X.SX32 R0, R33, R6, 0x1, P3 ;  /* 0x0000000621007211 */ /* 0x002fe400018f0eff */
[----:B------:R-:W2:Y:S01]  /*213f0*/  LDL.LU R33, [R1+0x4e4] ;  /* 0x0004e40001217983 */ /* 0x000ea20000300800 */
[----:B----4-:R-:W-:-:S03]  /*21400*/  IADD3 R144, P5, PT, R15, R45, RZ ;  /* 0x0000002d0f907210 */ /* 0x010fc60007fbe0ff */
[----:B------:R1:W-:Y:S01]  /*21410*/  STL [R1+0x1b0], R0 ;  /* 0x0001b00001007387 */ /* 0x0003e20000100800 */
[----:B------:R-:W-:-:S05]  /*21420*/  LEA.HI.X.SX32 R2, R45, R6, 0x1, P5 ;  /* 0x000000062d027211 */ /* 0x000fca00028f0eff */
[----:B------:R-:W-:Y:S04]  /*21430*/  STL [R1+0x1b4], R2 ;  /* 0x0001b40201007387 */ /* 0x000fe80000100800 */
[----:B------:R-:W4:Y:S01]  /*21440*/  LDL.LU R75, [R1+0x4e8] ;  /* 0x0004e800014b7983 */ /* 0x000f220000300800 */
[----:B------:R-:W-:-:S04]  /*21450*/  IADD3 R142, P4, PT, R15, R39, RZ ;  /* 0x000000270f8e7210 */ /* 0x000fc80007f9e0ff */
[----:B-1----:R-:W-:-:S05]  /*21460*/  LEA.HI.X.SX32 R0, R39, R6, 0x1, P4 ;  /* 0x0000000627007211 */ /* 0x002fca00020f0eff */
[----:B------:R1:W-:Y:S04]  /*21470*/  STL [R1+0x1b8], R0 ;  /* 0x0001b80001007387 */ /* 0x0003e80000100800 */
[----:B------:R-:W4:Y:S01]  /*21480*/  LDL.LU R69, [R1+0x4ec] ;  /* 0x0004ec0001457983 */ /* 0x000f220000300800 */
[----:B------:R-:W-:-:S03]  /*21490*/  IADD3 R140, P2, PT, R15, R32, RZ ;  /* 0x000000200f8c7210 */ /* 0x000fc60007f5e0ff */
[----:B------:R-:W4:Y:S01]  /*214a0*/  LDL.LU R57, [R1+0x4f0] ;  /* 0x0004f00001397983 */ /* 0x000f220000300800 */
[----:B-1----:R-:W-:-:S05]  /*214b0*/  LEA.HI.X.SX32 R0, R32, R6, 0x1, P2 ;  /* 0x0000000620007211 */ /* 0x002fca00010f0eff */
[----:B------:R1:W-:Y:S04]  /*214c0*/  STL [R1+0x1bc], R0 ;  /* 0x0001bc0001007387 */ /* 0x0003e80000100800 */
[----:B------:R-:W4:Y:S01]  /*214d0*/  LDL.LU R63, [R1+0x4f4] ;  /* 0x0004f400013f7983 */ /* 0x000f220000300800 */
[----:B------:R-:W-:-:S04]  /*214e0*/  IADD3 R138, P3, PT, R15, R26, RZ ;  /* 0x0000001a0f8a7210 */ /* 0x000fc80007f7e0ff */
[----:B-1----:R-:W-:Y:S02]  /*214f0*/  LEA.HI.X.SX32 R0, R26, R6, 0x1, P3 ;  /* 0x000000061a007211 */ /* 0x002fe400018f0eff */
[----:B------:R-:W-:-:S03]  /*21500*/  IADD3 R136, P5, PT, R15, R14, RZ ;  /* 0x0000000e0f887210 */ /* 0x000fc60007fbe0ff */
[----:B------:R1:W-:Y:S02]  /*21510*/  STL [R1+0x1c0], R0 ;  /* 0x0001c00001007387 */ /* 0x0003e40000100800 */
[----:B-1----:R-:W-:Y:S02]  /*21520*/  LEA.HI.X.SX32 R0, R14, R6, 0x1, P5 ;  /* 0x000000060e007211 */ /* 0x002fe400028f0eff */
[----:B------:R-:W4:Y:S01]  /*21530*/  LDL.LU R14, [R1+0x4f8] ;  /* 0x0004f800010e7983 */ /* 0x000f220000300800 */
[----:B---3--:R-:W-:-:S03]  /*21540*/  IADD3 R134, P4, PT, R15, R20, RZ ;  /* 0x000000140f867210 */ /* 0x008fc60007f9e0ff */
[----:B------:R1:W-:Y:S04]  /*21550*/  STL [R1+0x1c4], R0 ;  /* 0x0001c40001007387 */ /* 0x0003e80000100800 */
[----:B------:R-:W3:Y:S01]  /*21560*/  LDL.LU R26, [R1+0x4fc] ;  /* 0x0004fc00011a7983 */ /* 0x000ee20000300800 */
[----:B-1----:R-:W-:Y:S02]  /*21570*/  LEA.HI.X.SX32 R0, R20, R6, 0x1, P4 ;  /* 0x0000000614007211 */ /* 0x002fe400020f0eff */
[----:B------:R-:W-:-:S03]  /*21580*/  IADD3 R132, P2, PT, R15, R11, RZ ;  /* 0x0000000b0f847210 */ /* 0x000fc60007f5e0ff */
[----:B------:R1:W-:Y:S02]  /*21590*/  STL [R1+0x1c8], R0 ;  /* 0x0001c80001007387 */ /* 0x0003e40000100800 */
[----:B-1----:R-:W-:Y:S02]  /*215a0*/  LEA.HI.X.SX32 R0, R11, R6, 0x1, P2 ;  /* 0x000000060b007211 */ /* 0x002fe400010f0eff */
[----:B------:R-:W3:Y:S01]  /*215b0*/  LDL.LU R11, [R1+0x500] ;  /* 0x00050000010b7983 */ /* 0x000ee20000300800 */
[----:B------:R-:W-:-:S03]  /*215c0*/  IADD3 R130, P3, PT, R15, R21, RZ ;  /* 0x000000150f827210 */ /* 0x000fc60007f7e0ff */
[----:B------:R-:W3:Y:S04]  /*215d0*/  LDL.LU R20, [R1+0x504] ;  /* 0x0005040001147983 */ /* 0x000ee80000300800 */
[----:B------:R1:W-:Y:S02]  /*215e0*/  STL [R1+0x1cc], R0 ;  /* 0x0001cc0001007387 */ /* 0x0003e40000100800 */
[----:B-1----:R-:W-:Y:S02]  /*215f0*/  LEA.HI.X.SX32 R0, R21, R6, 0x1, P3 ;  /* 0x0000000615007211 */ /* 0x002fe400018f0eff */
[----:B------:R-:W-:Y:S01]  /*21600*/  IADD3 R128, P5, PT, R15, R18, RZ ;  /* 0x000000120f807210 */ /* 0x000fe20007fbe0ff */
        /* <DEDUP_REMOVED lines=16> */
[----:B------:R-:W3:Y:S01]  /*21710*/  LDL.LU R27, [R1+0x51c] ;  /* 0x00051c00011b7983 */ /* 0x000ee20000300800 */
[----:B------:R-:W-:-:S04]  /*21720*/  IADD3 R41, P5, PT, R15, R51, RZ ;  /* 0x000000330f297210 */ /* 0x000fc80007fbe0ff */
[----:B------:R-:W-:Y:S01]  /*21730*/  LEA.HI.X.SX32 R2, R51, R6, 0x1, P5 ;  /* 0x0000000633027211 */ /* 0x000fe200028f0eff */
[----:B------:R1:W-:Y:S04]  /*21740*/  STL [R1+0x1e0], R0 ;  /* 0x0001e00001007387 */ /* 0x0003e80000100800 */
[----:B------:R1:W-:Y:S01]  /*21750*/  STL [R1+0x1e4], R2 ;  /* 0x0001e40201007387 */ /* 0x0003e20000100800 */
[----:B--2---:R-:W-:-:S04]  /*21760*/  IADD3 R43, P4, PT, R15, R33, RZ ;  /* 0x000000210f2b7210 */ /* 0x004fc80007f9e0ff */
[----:B-1----:R-:W-:Y:S02]  /*21770*/  LEA.HI.X.SX32 R0, R33, R6, 0x1, P4 ;  /* 0x0000000621007211 */ /* 0x002fe400020f0eff */
[----:B------:R-:W2:Y:S04]  /*21780*/  LDL.LU R33, [R1+0x520] ;  /* 0x0005200001217983 */ /* 0x000ea80000300800 */
[----:B------:R1:W-:Y:S01]  /*21790*/  STL [R1+0x1e8], R0 ;  /* 0x0001e80001007387 */ /* 0x0003e20000100800 */
[----:B----4-:R-:W-:-:S04]  /*217a0*/  IADD3 R45, P2, PT, R15, R75, RZ ;  /* 0x0000004b0f2d7210 */ /* 0x010fc80007f5e0ff */
[----:B------:R-:W-:-:S05]  /*217b0*/  LEA.HI.X.SX32 R2, R75, R6, 0x1, P2 ;  /* 0x000000064b027211 */ /* 0x000fca00010f0eff */
[----:B------:R-:W-:Y:S04]  /*217c0*/  STL [R1+0x1ec], R2 ;  /* 0x0001ec0201007387 */ /* 0x000fe80000100800 */
[----:B------:R-:W4:Y:S01]  /*217d0*/  LDL.LU R117, [R1+0x524] ;  /* 0x0005240001757983 */ /* 0x000f220000300800 */
[----:B------:R-:W-:-:S04]  /*217e0*/  IADD3 R47, P3, PT, R15, R69, RZ ;  /* 0x000000450f2f7210 */ /* 0x000fc80007f7e0ff */
[----:B-1----:R-:W-:Y:S02]  /*217f0*/  LEA.HI.X.SX32 R0, R69, R6, 0x1, P3 ;  /* 0x0000000645007211 */ /* 0x002fe400018f0eff */
[----:B------:R-:W-:-:S03]  /*21800*/  IADD3 R49, P5, PT, R15, R57, RZ ;  /* 0x000000390f317210 */ /* 0x000fc60007fbe0ff */
[----:B------:R1:W-:Y:S04]  /*21810*/  STL [R1+0x1f0], R0 ;  /* 0x0001f00001007387 */ /* 0x0003e80000100800 */
[----:B------:R-:W4:Y:S01]  /*21820*/  LDL.LU R111, [R1+0x528] ;  /* 0x00052800016f7983 */ /* 0x000f220000300800 */
[----:B------:R-:W-:Y:S02]  /*21830*/  IADD3 R51, P4, PT, R15, R63, RZ ;  /* 0x0000003f0f337210 */ /* 0x000fe40007f9e0ff */
[-C--:B-1----:R-:W-:Y:S02]  /*21840*/  LEA.HI.X.SX32 R0, R57, R6.reuse, 0x1, P5 ;  /* 0x0000000639007211 */ /* 0x082fe400028f0eff */
[----:B------:R-:W-:-:S03]  /*21850*/  LEA.HI.X.SX32 R2, R63, R6, 0x1, P4 ;  /* 0x000000063f027211 */ /* 0x000fc600020f0eff */
[----:B------:R1:W-:Y:S04]  /*21860*/  STL [R1+0x1f4], R0 ;  /* 0x0001f40001007387 */ /* 0x0003e80000100800 */
[----:B------:R-:W-:Y:S01]  /*21870*/  STL [R1+0x1f8], R2 ;  /* 0x0001f80201007387 */ /* 0x000fe20000100800 */
[----:B------:R-:W-:-:S04]  /*21880*/  IADD3 R53, P2, PT, R15, R14, RZ ;  /* 0x0000000e0f357210 */ /* 0x000fc80007f5e0ff */
[----:B-1----:R-:W-:Y:S02]  /*21890*/  LEA.HI.X.SX32 R0, R14, R6, 0x1, P2 ;  /* 0x000000060e007211 */ /* 0x002fe400010f0eff */
[----:B------:R-:W4:Y:S01]  /*218a0*/  LDL.LU R14, [R1+0x52c] ;  /* 0x00052c00010e7983 */ /* 0x000f220000300800 */
[----:B---3--:R-:W-:-:S03]  /*218b0*/  IADD3 R55, P3, PT, R15, R26, RZ ;  /* 0x0000001a0f377210 */ /* 0x008fc60007f7e0ff */
[----:B------:R1:W-:Y:S04]  /*218c0*/  STL [R1+0x1fc], R0 ;  /* 0x0001fc0001007387 */ /* 0x0003e80000100800 */
[----:B------:R-:W3:Y:S01]  /*218d0*/  LDL.LU R87, [R1+0x530] ;  /* 0x0005300001577983 */ /* 0x000ee20000300800 */
[----:B-1----:R-:W-:-:S05]  /*218e0*/  LEA.HI.X.SX32 R0, R26, R6, 0x1, P3 ;  /* 0x000000061a007211 */ /* 0x002fca00018f0eff */
[----:B------:R1:W-:Y:S01]  /*218f0*/  STL [R1+0x200], R0 ;  /* 0x0002000001007387 */ /* 0x0003e20000100800 */
[----:B------:R-:W-:-:S04]  /*21900*/  IADD3 R57, P5, PT, R15, R11, RZ ;  /* 0x0000000b0f397210 */ /* 0x000fc80007fbe0ff */
[----:B-1----:R-:W-:Y:S02]  /*21910*/  LEA.HI.X.SX32 R0, R11, R6, 0x1, P5 ;  /* 0x000000060b007211 */ /* 0x002fe400028f0eff */
[----:B------:R-:W3:Y:S01]  /*21920*/  LDL.LU R11, [R1+0x534] ;  /* 0x00053400010b7983 */ /* 0x000ee20000300800 */
[----:B------:R-:W-:-:S03]  /*21930*/  IADD3 R59, P4, PT, R15, R20, RZ ;  /* 0x000000140f3b7210 */ /* 0x000fc60007f9e0ff */
[----:B------:R1:W-:Y:S02]  /*21940*/  STL [R1+0x204], R0 ;  /* 0x0002040001007387 */ /* 0x0003e40000100800 */
[----:B-1----:R-:W-:Y:S02]  /*21950*/  LEA.HI.X.SX32 R0, R20, R6, 0x1, P4 ;  /* 0x0000000614007211 */ /* 0x002fe400020f0eff */
[----:B------:R-:W-:-:S03]  /*21960*/  IADD3 R61, P2, PT, R15, R21, RZ ;  /* 0x000000150f3d7210 */ /* 0x000fc60007f5e0ff */
[----:B------:R1:W-:Y:S01]  /*21970*/  STL [R1+0x208], R0 ;  /* 0x0002080001007387 */ /* 0x0003e20000100800 */
[----:B------:R-:W-:Y:S02]  /*21980*/  LEA.HI.X.SX32 R2, R21, R6, 0x1, P2 ;  /* 0x0000000615027211 */ /* 0x000fe400010f0eff */
[----:B------:R-:W-:-:S03]  /*21990*/  IADD3 R63, P3, PT, R15, R18, RZ ;  /* 0x000000120f3f7210 */ /* 0x000fc60007f7e0ff */
[----:B------:R-:W-:Y:S01]  /*219a0*/  STL [R1+0x210], R2 ;  /* 0x0002100201007387 */ /* 0x000fe20000100800 */
[----:B-1----:R-:W-:-:S03]  /*219b0*/  LEA.HI.X.SX32 R0, R18, R6, 0x1, P3 ;  /* 0x0000000612007211 */ /* 0x002fc600018f0eff */
[----:B------:R-:W3:Y:S04]  /*219c0*/  LDL.LU R18, [R1+0x31c] ;  /* 0x00031c0001127983 */ /* 0x000ee80000300800 */
[----:B------:R1:W-:Y:S04]  /*219d0*/  STL [R1+0x214], R0 ;  /* 0x0002140001007387 */ /* 0x0003e80000100800 */
[----:B------:R-:W3:Y:S01]  /*219e0*/  LDL.LU R20, [R1+0x320] ;  /* 0x0003200001147983 */ /* 0x000ee20000300800 */
[----:B------:R-:W-:-:S03]  /*219f0*/  IADD3 R65, P5, PT, R15, R17, RZ ;  /* 0x000000110f417210 */ /* 0x000fc60007fbe0ff */
[----:B------:R-:W3:Y:S01]  /*21a00*/  LDL.LU R26, [R1+0x324] ;  /* 0x00032400011a7983 */ /* 0x000ee20000300800 */
[----:B-1----:R-:W-:-:S05]  /*21a10*/  LEA.HI.X.SX32 R0, R17, R6, 0x1, P5 ;  /* 0x0000000611007211 */ /* 0x002fca00028f0eff */
[----:B------:R1:W-:Y:S04]  /*21a20*/  STL [R1+0x218], R0 ;  /* 0x0002180001007387 */ /* 0x0003e80000100800 */
[----:B------:R-:W3:Y:S01]  /*21a30*/  LDL.LU R17, [R1+0x328] ;  /* 0x0003280001117983 */ /* 0x000ee20000300800 */
[----:B------:R-:W-:-:S04]  /*21a40*/  IADD3 R67, P4, PT, R15, R19, RZ ;  /* 0x000000130f437210 */ /* 0x000fc80007f9e0ff */
[----:B-1----:R-:W-:Y:S02]  /*21a50*/  LEA.HI.X.SX32 R0, R19, R6, 0x1, P4 ;  /* 0x0000000613007211 */ /* 0x002fe400020f0eff */
[C---:B------:R-:W-:Y:S01]  /*21a60*/  IADD3 R69, P2, PT, R15.reuse, R32, RZ ;  /* 0x000000200f457210 */ /* 0x040fe20007f5e0ff */
[----:B------:R-:W3:Y:S04]  /*21a70*/  LDL.LU R19, [R1+0x32c] ;  /* 0x00032c0001137983 */ /* 0x000ee80000300800 */
[----:B------:R-:W3:Y:S04]  /*21a80*/  LDL.LU R21, [R1+0x330] ;  /* 0x0003300001157983 */ /* 0x000ee80000300800 */
[----:B------:R1:W-:Y:S04]  /*21a90*/  STL [R1+0x21c], R0 ;  /* 0x00021c0001007387 */ /* 0x0003e80000100800 */
[----:B------:R-:W3:Y:S01]  /*21aa0*/  LDL.LU R105, [R1+0x334] ;  /* 0x0003340001697983 */ /* 0x000ee20000300800 */
[----:B------:R-:W-:-:S02]  /*21ab0*/  IADD3 R71, P3, PT, R15, R27, RZ ;  /* 0x0000001b0f477210 */ /* 0x000fc40007f7e0ff */
[-C--:B-1----:R-:W-:Y:S02]  /*21ac0*/  LEA.HI.X.SX32 R0, R32, R6.reuse, 0x1, P2 ;  /* 0x0000000620007211 */ /* 0x082fe400010f0eff */
[----:B------:R-:W3:Y:S04]  /*21ad0*/  LDL.LU R32, [R1+0x614] ;  /* 0x0006140001207983 */ /* 0x000ee80000300800 */
[----:B------:R1:W-:Y:S02]  /*21ae0*/  STL [R1+0x220], R0 ;  /* 0x0002200001007387 */ /* 0x0003e40000100800 */
[----:B-1----:R-:W-:Y:S02]  /*21af0*/  LEA.HI.X.SX32 R0, R27, R6, 0x1, P3 ;  /* 0x000000061b007211 */ /* 0x002fe400018f0eff */
[----:B------:R-:W3:Y:S04]  /*21b00*/  LDL.LU R27, [R1+0x7c8] ;  /* 0x0007c800011b7983 */ /* 0x000ee80000300800 */
[----:B------:R-:W3:Y:S04]  /*21b10*/  LDL.LU R99, [R1+0x758] ;  /* 0x0007580001637983 */ /* 0x000ee80000300800 */
[----:B------:R1:W-:Y:S04]  /*21b20*/  STL [R1+0x224], R0 ;  /* 0x0002240001007387 */ /* 0x0003e80000100800 */
[----:B------:R-:W3:Y:S01]  /*21b30*/  LDL.LU R93, [R1+0x5c4] ;  /* 0x0005c400015d7983 */ /* 0x000ee20000300800 */
[----:B--2---:R-:W-:-:S04]  /*21b40*/  IADD3 R73, P5, PT, R15, R33, RZ ;  /* 0x000000210f497210 */ /* 0x004fc80007fbe0ff */
[----:B-1----:R-:W-:Y:S02]  /*21b50*/  LEA.HI.X.SX32 R0, R33, R6, 0x1, P5 ;  /* 0x0000000621007211 */ /* 0x002fe400028f0eff */
[----:B------:R-:W2:Y:S04]  /*21b60*/  LDL.LU R33, [R1+0x754] ;  /* 0x0007540001217983 */ /* 0x000ea80000300800 */
[----:B------:R1:W-:Y:S02]  /*21b70*/  STL [R1+0x228], R0 ;  /* 0x0002280001007387 */ /* 0x0003e40000100800 */
[----:B-1----:R-:W1:Y:S01]  /*21b80*/  S2R R0, SR_TID.X ;  /* 0x0000000000007919 */ /* 0x002e620000002100 */
[----:B----4-:R-:W-:-:S04]  /*21b90*/  IADD3 R75, P4, PT, R15, R117, RZ ;  /* 0x000000750f4b7210 */ /* 0x010fc80007f9e0ff */
[----:B------:R-:W-:-:S05]  /*21ba0*/  LEA.HI.X.SX32 R2, R117, R6, 0x1, P4 ;  /* 0x0000000675027211 */ /* 0x000fca00020f0eff */
[----:B------:R4:W-:Y:S01]  /*21bb0*/  STL [R1+0x22c], R2 ;  /* 0x00022c0201007387 */ /* 0x0009e20000100800 */
[----:B------:R-:W-:-:S04]  /*21bc0*/  IADD3 R77, P2, PT, R15, R111, RZ ;  /* 0x0000006f0f4d7210 */ /* 0x000fc80007f5e0ff */
[----:B------:R-:W-:-:S05]  /*21bd0*/  LEA.HI.X.SX32 R3, R111, R6, 0x1, P2 ;  /* 0x000000066f037211 */ /* 0x000fca00010f0eff */
[----:B------:R-:W-:Y:S01]  /*21be0*/  STL [R1+0x230], R3 ;  /* 0x0002300301007387 */ /* 0x000fe20000100800 */
[----:B------:R-:W-:-:S04]  /*21bf0*/  IADD3 R79, P3, PT, R15, R14, RZ ;  /* 0x0000000e0f4f7210 */ /* 0x000fc80007f7e0ff */
[----:B----4-:R-:W-:Y:S02]  /*21c00*/  LEA.HI.X.SX32 R2, R14, R6, 0x1, P3 ;  /* 0x000000060e027211 */ /* 0x010fe400018f0eff */
[----:B---3--:R-:W-:-:S03]  /*21c10*/  IADD3 R81, P5, PT, R15, R87, RZ ;  /* 0x000000570f517210 */ /* 0x008fc60007fbe0ff */
[----:B------:R3:W-:Y:S01]  /*21c20*/  STL [R1+0x234], R2 ;  /* 0x0002340201007387 */ /* 0x0007e20000100800 */
[----:B-1----:R-:W-:Y:S02]  /*21c30*/  SHF.R.U32.HI R14, RZ, 0x6, R0 ;  /* 0x00000006ff0e7819 */ /* 0x002fe40000011600 */
[----:B---3--:R-:W-:-:S05]  /*21c40*/  LEA.HI.X.SX32 R2, R87, R6, 0x1, P5 ;  /* 0x0000000657027211 */ /* 0x008fca00028f0eff */
[----:B------:R-:W-:Y:S01]  /*21c50*/  STL [R1+0x238], R2 ;  /* 0x0002380201007387 */ /* 0x000fe20000100800 */
[----:B------:R-:W-:-:S04]  /*21c60*/  IADD3 R83, P4, PT, R15, R11, RZ ;  /* 0x0000000b0f537210 */ /* 0x000fc80007f9e0ff */
[----:B------:R-:W-:-:S05]  /*21c70*/  LEA.HI.X.SX32 R0, R11, R6, 0x1, P4 ;  /* 0x000000060b007211 */ /* 0x000fca00020f0eff */
[----:B------:R1:W-:Y:S02]  /*21c80*/  STL [R1+0x23c], R0 ;  /* 0x00023c0001007387 */ /* 0x0003e40000100800 */
[----:B-1----:R-:W1:Y:S01]  /*21c90*/  S2R R0, SR_TID.X ;  /* 0x0000000000007919 */ /* 0x002e620000002100 */
[----:B------:R-:W-:Y:S02]  /*21ca0*/  SGXT.U32 R14, R14, 0x1 ;  /* 0x000000010e0e781a */ /* 0x000fe40000000000 */
[----:B------:R-:W-:Y:S02]  /*21cb0*/  SHF.R.S32.HI R6, RZ, 0x1f, R16 ;  /* 0x0000001fff067819 */ /* 0x000fe40000011410 */
[----:B------:R-:W-:-:S05]  /*21cc0*/  LOP3.LUT R14, R14, 0x3e, RZ, 0xfc, !PT ;  /* 0x0000003e0e0e7812 */ /* 0x000fca00078efcff */
[----:B------:R-:W-:Y:S01]  /*21cd0*/  IMAD R87, R14, R196, RZ ;  /* 0x000000c40e577224 */ /* 0x000fe200078e02ff */
[----:B------:R-:W-:-:S04]  /*21ce0*/  IADD3 R12, P2, PT, R16, R18, RZ ;  /* 0x00000012100c7210 */ /* 0x000fc80007f5e0ff */
[----:B------:R-:W-:Y:S02]  /*21cf0*/  LEA.HI.X.SX32 R11, R18, R6, 0x1, P2 ;  /* 0x00000006120b7211 */ /* 0x000fe400010f0eff */
[----:B------:R-:W-:-:S04]  /*21d00*/  IADD3 R14, P5, PT, R16, R20, RZ ;  /* 0x00000014100e7210 */ /* 0x000fc80007fbe0ff */
[----:B------:R-:W-:Y:S02]  /*21d10*/  LEA.HI.X.SX32 R13, R20, R6, 0x1, P5 ;  /* 0x00000006140d7211 */ /* 0x000fe400028f0eff */
[C---:B------:R-:W-:Y:S02]  /*21d20*/  IADD3 R196, P3, PT, R16.reuse, R26, RZ ;  /* 0x0000001a10c47210 */ /* 0x040fe40007f7e0ff */
[----:B------:R-:W-:-:S04]  /*21d30*/  IADD3 R18, P4, PT, R16, R17, RZ ;  /* 0x0000001110127210 */ /* 0x000fc80007f9e0ff */
[-C--:B------:R-:W-:Y:S02]  /*21d40*/  LEA.HI.X.SX32 R17, R17, R6.reuse, 0x1, P4 ;  /* 0x0000000611117211 */ /* 0x080fe400020f0eff */
[----:B------:R-:W-:Y:S02]  /*21d50*/  LEA.HI.X.SX32 R15, R26, R6, 0x1, P3 ;  /* 0x000000061a0f7211 */ /* 0x000fe400018f0eff */
[----:B------:R-:W-:-:S04]  /*21d60*/  IADD3 R20, P2, PT, R16, R19, RZ ;  /* 0x0000001310147210 */ /* 0x000fc80007f5e0ff */
[----:B------:R-:W-:Y:S02]  /*21d70*/  LEA.HI.X.SX32 R19, R19, R6, 0x1, P2 ;  /* 0x0000000613137211 */ /* 0x000fe400010f0eff */
[----:B------:R-:W-:-:S04]  /*21d80*/  IADD3 R24, P4, PT, R16, R105, RZ ;  /* 0x0000006910187210 */ /* 0x000fc80007f9e0ff */
[----:B------:R-:W-:Y:S02]  /*21d90*/  LEA.HI.X.SX32 R23, R105, R6, 0x1, P4 ;  /* 0x0000000669177211 */ /* 0x000fe400020f0eff */
[----:B------:R-:W-:-:S04]  /*21da0*/  IADD3 R26, P2, PT, R16, R32, RZ ;  /* 0x00000020101a7210 */ /* 0x000fc80007f5e0ff */
[----:B------:R-:W-:Y:S02]  /*21db0*/  LEA.HI.X.SX32 R25, R32, R6, 0x1, P2 ;  /* 0x0000000620197211 */ /* 0x000fe400010f0eff */
[----:B-1----:R-:W-:Y:S02]  /*21dc0*/  SHF.R.U32.HI R105, RZ, 0x6, R0 ;  /* 0x00000006ff697819 */ /* 0x002fe40000011600 */
[----:B------:R-:W-:-:S04]  /*21dd0*/  IADD3 R30, P4, PT, R16, R99, RZ ;  /* 0x00000063101e7210 */ /* 0x000fc80007f9e0ff */
[-C--:B------:R-:W-:Y:S02]  /*21de0*/  LEA.HI.X.SX32 R29, R99, R6.reuse, 0x1, P4 ;  /* 0x00000006631d7211 */ /* 0x080fe400020f0eff */
[----:B------:R-:W-:Y:S02]  /*21df0*/  SHF.R.U32.HI R99, RZ, 0x6, R0 ;  /* 0x00000006ff637819 */ /* 0x000fe40000011600 */
[----:B------:R-:W-:Y:S02]  /*21e00*/  IADD3 R32, P2, PT, R16, R93, RZ ;  /* 0x0000005d10207210 */ /* 0x000fe40007f5e0ff */
[----:B------:R-:W-:Y:S02]  /*21e10*/  SGXT.U32 R99, R99, 0x1 ;  /* 0x000000016363781a */ /* 0x000fe40000000000 */
[----:B------:R-:W-:Y:S02]  /*21e20*/  LEA.HI.X.SX32 R31, R93, R6, 0x1, P2 ;  /* 0x000000065d1f7211 */ /* 0x000fe400010f0eff */
[----:B------:R-:W-:-:S02]  /*21e30*/  LOP3.LUT R99, R99, 0x38, RZ, 0xfc, !PT ;  /* 0x0000003863637812 */ /* 0x000fc400078efcff */
[--C-:B------:R-:W-:Y:S02]  /*21e40*/  SHF.R.U32.HI R93, RZ, 0x6, R0.reuse ;  /* 0x00000006ff5d7819 */ /* 0x100fe40000011600 */
[----:B------:R-:W-:Y:S01]  /*21e50*/  IADD3 R22, P3, PT, R16, R21, RZ ;  /* 0x0000001510167210 */ /* 0x000fe20007f7e0ff */
[----:B------:R-:W-:Y:S01]  /*21e60*/  IMAD R97, R99, UR6, RZ ;  /* 0x0000000663617c24 */ /* 0x000fe2000f8e02ff */
[----:B------:R-:W-:Y:S02]  /*21e70*/  SGXT.U32 R93, R93, 0x1 ;  /* 0x000000015d5d781a */ /* 0x000fe40000000000 */
[----:B------:R-:W-:Y:S02]  /*21e80*/  SGXT.U32 R105, R105, 0x1 ;  /* 0x000000016969781a */ /* 0x000fe40000000000 */
[----:B------:R-:W-:Y:S02]  /*21e90*/  SHF.R.U32.HI R99, RZ, 0x6, R0 ;  /* 0x00000006ff637819 */ /* 0x000fe40000011600 */
[----:B------:R-:W-:-:S02]  /*21ea0*/  LEA.HI.X.SX32 R21, R21, R6, 0x1, P3 ;  /* 0x0000000615157211 */ /* 0x000fc400018f0eff */
[C---:B------:R-:W-:Y:S02]  /*21eb0*/  IADD3 R28, P3, PT, R16.reuse, R27, RZ ;  /* 0x0000001b101c7210 */ /* 0x040fe40007f7e0ff */
[----:B------:R-:W-:Y:S02]  /*21ec0*/  LOP3.LUT R105, R105, 0x3c, RZ, 0xfc, !PT ;  /* 0x0000003c69697812 */ /* 0x000fe400078efcff */
[----:B------:R-:W-:Y:S02]  /*21ed0*/  LOP3.LUT R93, R93, 0x3a, RZ, 0xfc, !PT ;  /* 0x0000003a5d5d7812 */ /* 0x000fe400078efcff */
[----:B------:R-:W-:Y:S01]  /*21ee0*/  SGXT.U32 R99, R99, 0x1 ;  /* 0x000000016363781a */ /* 0x000fe20000000000 */
[----:B------:R-:W-:Y:S01]  /*21ef0*/  IMAD R7, R105, UR4, RZ ;  /* 0x0000000469077c24 */ /* 0x000fe2000f8e02ff */
[----:B------:R-:W-:Y:S01]  /*21f00*/  LEA.HI.X.SX32 R27, R27, R6, 0x1, P3 ;  /* 0x000000061b1b7211 */ /* 0x000fe200018f0eff */
[----:B------:R-:W-:Y:S01]  /*21f10*/  IMAD R93, R93, UR5, RZ ;  /* 0x000000055d5d7c24 */ /* 0x000fe2000f8e02ff */
[----:B------:R-:W-:-:S02]  /*21f20*/  IADD3 R85, P2, PT, R16, R87, RZ ;  /* 0x0000005710557210 */ /* 0x000fc40007f5e0ff */
[----:B------:R-:W-:Y:S02]  /*21f30*/  LOP3.LUT R99, R99, 0x36, RZ, 0xfc, !PT ;  /* 0x0000003663637812 */ /* 0x000fe400078efcff */
[-C--:B------:R-:W-:Y:S02]  /*21f40*/  LEA.HI.X.SX32 R2, R87, R6.reuse, 0x1, P2 ;  /* 0x0000000657027211 */ /* 0x080fe400010f0eff */
[C---:B------:R-:W-:Y:S01]  /*21f50*/  IADD3 R87, P2, PT, R16.reuse, R7, RZ ;  /* 0x0000000710577210 */ /* 0x040fe20007f5e0ff */
[----:B------:R-:W-:Y:S01]  /*21f60*/  IMAD R95, R99, UR7, RZ ;  /* 0x00000007635f7c24 */ /* 0x000fe2000f8e02ff */
[----:B------:R-:W-:Y:S02]  /*21f70*/  IADD3 R91, P4, PT, R16, R97, RZ ;  /* 0x00000061105b7210 */ /* 0x000fe40007f9e0ff */
[----:B------:R-:W-:Y:S01]  /*21f80*/  LEA.HI.X.SX32 R4, R7, R6, 0x1, P2 ;  /* 0x0000000607047211 */ /* 0x000fe200010f0eff */
[----:B------:R1:W-:Y:S01]  /*21f90*/  STL [R1+0x240], R2 ;  /* 0x0002400201007387 */ /* 0x0003e20000100800 */
[----:B------:R-:W-:-:S02]  /*21fa0*/  SHF.R.U32.HI R99, RZ, 0x6, R0 ;  /* 0x00000006ff637819 */ /* 0x000fc40000011600 */
[--C-:B------:R-:W-:Y:S02]  /*21fb0*/  SHF.R.U32.HI R105, RZ, 0x6, R0.reuse ;  /* 0x00000006ff697819 */ /* 0x100fe40000011600 */
[----:B------:R-:W-:Y:S01]  /*21fc0*/  SHF.R.U32.HI R111, RZ, 0x6, R0 ;  /* 0x00000006ff6f7819 */ /* 0x000fe20000011600 */
[----:B------:R-:W-:Y:S01]  /*21fd0*/  STL [R1+0x244], R4 ;  /* 0x0002440401007387 */ /* 0x000fe20000100800 */
[----:B-1----:R-:W-:Y:S02]  /*21fe0*/  LEA.HI.X.SX32 R2, R97, R6, 0x1, P4 ;  /* 0x0000000661027211 */ /* 0x002fe400020f0eff */
[----:B--2---:R-:W-:-:S04]  /*21ff0*/  IADD3 R34, P3, PT, R16, R33, RZ ;  /* 0x0000002110227210 */ /* 0x004fc80007f7e0ff */
[----:B------:R-:W-:Y:S02]  /*22000*/  LEA.HI.X.SX32 R33, R33, R6, 0x1, P3 ;  /* 0x0000000621217211 */ /* 0x000fe400018f0eff */
[----:B------:R-:W-:-:S04]  /*22010*/  IADD3 R89, P3, PT, R16, R93, RZ ;  /* 0x0000005d10597210 */ /* 0x000fc80007f7e0ff */
[----:B------:R-:W-:Y:S02]  /*22020*/  LEA.HI.X.SX32 R3, R93, R6, 0x1, P3 ;  /* 0x000000065d037211 */ /* 0x000fe400018f0eff */
[----:B------:R-:W-:-:S04]  /*22030*/  IADD3 R93, P2, PT, R16, R95, RZ ;  /* 0x0000005f105d7210 */ /* 0x000fc80007f5e0ff */
[----:B------:R-:W-:Y:S01]  /*22040*/  LEA.HI.X.SX32 R0, R95, R6, 0x1, P2 ;  /* 0x000000065f007211 */ /* 0x000fe200010f0eff */
[----:B------:R-:W-:Y:S04]  /*22050*/  STL [R1+0x248], R3 ;  /* 0x0002480301007387 */ /* 0x000fe80000100800 */
[----:B------:R-:W-:Y:S04]  /*22060*/  STL [R1+0x24c], R2 ;  /* 0x00024c0201007387 */ /* 0x000fe80000100800 */
[----:B------:R1:W-:Y:S02]  /*22070*/  STL [R1+0x250], R0 ;  /* 0x0002500001007387 */ /* 0x0003e40000100800 */
[----:B-1----:R-:W1:Y:S01]  /*22080*/  S2R R0, SR_TID.X ;  /* 0x0000000000007919 */ /* 0x002e620000002100 */
[----:B------:R-:W-:-:S02]  /*22090*/  SGXT.U32 R111, R111, 0x1 ;  /* 0x000000016f6f781a */ /* 0x000fc40000000000 */
[----:B------:R-:W-:Y:S02]  /*220a0*/  SGXT.U32 R105, R105, 0x1 ;  /* 0x000000016969781a */ /* 0x000fe40000000000 */
[----:B------:R-:W-:Y:S02]  /*220b0*/  SGXT.U32 R99, R99, 0x1 ;  /* 0x000000016363781a */ /* 0x000fe40000000000 */
[----:B------:R-:W-:Y:S02]  /*220c0*/  LOP3.LUT R111, R111, 0x34, RZ, 0xfc, !PT ;  /* 0x000000346f6f7812 */ /* 0x000fe400078efcff */
[----:B------:R-:W-:Y:S02]  /*220d0*/  LOP3.LUT R105, R105, 0x32, RZ, 0xfc, !PT ;  /* 0x0000003269697812 */ /* 0x000fe400078efcff */
[----:B------:R-:W-:Y:S02]  /*220e0*/  LOP3.LUT R99, R99, 0x30, RZ, 0xfc, !PT ;  /* 0x0000003063637812 */ /* 0x000fe400078efcff */
[----:B-1----:R-:W-:-:S04]  /*220f0*/  SHF.R.U32.HI R117, RZ, 0x6, R0 ;  /* 0x00000006ff757819 */ /* 0x002fc80000011600 */
[----:B------:R-:W-:-:S04]  /*22100*/  SGXT.U32 R117, R117, 0x1 ;  /* 0x000000017575781a */ /* 0x000fc80000000000 */
[----:B------:R-:W-:-:S05]  /*22110*/  LOP3.LUT R117, R117, 0x2c, RZ, 0xfc, !PT ;  /* 0x0000002c75757812 */ /* 0x000fca00078efcff */
[----:B------:R-:W-:Y:S01]  /*22120*/  IMAD R107, R117, UR16, RZ ;  /* 0x00000010756b7c24 */ /* 0x000fe2000f8e02ff */
[--C-:B------:R-:W-:Y:S02]  /*22130*/  SHF.R.U32.HI R117, RZ, 0x6, R0.reuse ;  /* 0x00000006ff757819 */ /* 0x100fe40000011600 */
[--C-:B------:R-:W-:Y:S02]  /*22140*/  SHF.R.U32.HI R115, RZ, 0x6, R0.reuse ;  /* 0x00000006ff737819 */ /* 0x100fe40000011600 */
[----:B------:R-:W-:Y:S02]  /*22150*/  SGXT.U32 R117, R117, 0x1 ;  /* 0x000000017575781a */ /* 0x000fe40000000000 */
[----:B------:R-:W-:Y:S01]  /*22160*/  SGXT.U32 R115, R115, 0x1 ;  /* 0x000000017373781a */ /* 0x000fe20000000000 */
[----:B------:R-:W-:Y:S01]  /*22170*/  IMAD R7, R111, UR8, RZ ;  /* 0x000000086f077c24 */ /* 0x000fe2000f8e02ff */
[----:B------:R-:W-:Y:S01]  /*22180*/  LOP3.LUT R117, R117, 0x26, RZ, 0xfc, !PT ;  /* 0x0000002675757812 */ /* 0x000fe200078efcff */
[----:B------:R-:W-:Y:S01]  /*22190*/  IMAD R101, R105, UR9, RZ ;  /* 0x0000000969657c24 */ /* 0x000fe2000f8e02ff */
[----:B------:R-:W-:Y:S01]  /*221a0*/  SHF.R.U32.HI R111, RZ, 0x6, R0 ;  /* 0x00000006ff6f7819 */ /* 0x000fe20000011600 */
[----:B------:R-:W-:Y:S01]  /*221b0*/  IMAD R103, R99, UR14, RZ ;  /* 0x0000000e63677c24 */ /* 0x000fe2000f8e02ff */
[----:B------:R-:W-:Y:S01]  /*221c0*/  LOP3.LUT R115, R115, 0x2e, RZ, 0xfc, !PT ;  /* 0x0000002e73737812 */ /* 0x000fe200078efcff */
[----:B------:R-:W-:Y:S01]  /*221d0*/  IMAD R113, R117, UR24, RZ ;  /* 0x0000001875717c24 */ /* 0x000fe2000f8e02ff */
[----:B------:R-:W-:-:S02]  /*221e0*/  IADD3 R95, P2, PT, R16, R7, RZ ;  /* 0x00000007105f7210 */ /* 0x000fc40007f5e0ff */
[--C-:B------:R-:W-:Y:S02]  /*221f0*/  SHF.R.U32.HI R105, RZ, 0x6, R0.reuse ;  /* 0x00000006ff697819 */ /* 0x100fe40000011600 */
[----:B------:R-:W-:Y:S02]  /*22200*/  SGXT.U32 R111, R111, 0x1 ;  /* 0x000000016f6f781a */ /* 0x000fe40000000000 */
[----:B------:R-:W-:Y:S01]  /*22210*/  SHF.R.U32.HI R117, RZ, 0x6, R0 ;  /* 0x00000006ff757819 */ /* 0x000fe20000011600 */
[----:B------:R-:W-:Y:S01]  /*22220*/  IMAD R109, R115, UR15, RZ ;  /* 0x0000000f736d7c24 */ /* 0x000fe2000f8e02ff */
[C---:B------:R-:W-:Y:S02]  /*22230*/  IADD3 R97, P3, PT, R16.reuse, R101, RZ ;  /* 0x0000006510617210 */ /* 0x040fe40007f7e0ff */
[----:B------:R-:W-:Y:S02]  /*22240*/  IADD3 R99, P4, PT, R16, R103, RZ ;  /* 0x0000006710637210 */ /* 0x000fe40007f9e0ff */
[----:B------:R-:W-:-:S02]  /*22250*/  LEA.HI.X.SX32 R4, R7, R6, 0x1, P2 ;  /* 0x0000000607047211 */ /* 0x000fc400010f0eff */
[----:B------:R-:W-:Y:S02]  /*22260*/  SGXT.U32 R105, R105, 0x1 ;  /* 0x000000016969781a */ /* 0x000fe40000000000 */
[----:B------:R-:W-:Y:S02]  /*22270*/  LOP3.LUT R111, R111, 0x2a, RZ, 0xfc, !PT ;  /* 0x0000002a6f6f7812 */ /* 0x000fe400078efcff */
[----:B------:R-:W-:Y:S02]  /*22280*/  SGXT.U32 R117, R117, 0x1 ;  /* 0x000000017575781a */ /* 0x000fe40000000000 */
[-C--:B------:R-:W-:Y:S02]  /*22290*/  LEA.HI.X.SX32 R3, R101, R6.reuse, 0x1, P3 ;  /* 0x0000000665037211 */ /* 0x080fe400018f0eff */
[----:B------:R-:W-:Y:S02]  /*222a0*/  LEA.HI.X.SX32 R2, R103, R6, 0x1, P4 ;  /* 0x0000000667027211 */ /* 0x000fe400020f0eff */
[C---:B------:R-:W-:Y:S01]  /*222b0*/  IADD3 R101, P2, PT, R16.reuse, R109, RZ ;  /* 0x0000006d10657210 */ /* 0x040fe20007f5e0ff */
[----:B------:R-:W-:Y:S01]  /*222c0*/  STL [R1+0x254], R4 ;  /* 0x0002540401007387 */ /* 0x000fe20000100800 */
[----:B------:R-:W-:Y:S01]  /*222d0*/  LOP3.LUT R105, R105, 0x28, RZ, 0xfc, !PT ;  /* 0x0000002869697812 */ /* 0x000fe200078efcff */
[----:B------:R-:W-:Y:S01]  /*222e0*/  IMAD R7, R111, UR17, RZ ;  /* 0x000000116f077c24 */ /* 0x000fe2000f8e02ff */
[----:B------:R-:W-:-:S02]  /*222f0*/  IADD3 R103, P3, PT, R16, R107, RZ ;  /* 0x0000006b10677210 */ /* 0x000fc40007f7e0ff */
[----:B------:R-:W-:Y:S02]  /*22300*/  SHF.R.U32.HI R115, RZ, 0x6, R0 ;  /* 0x00000006ff737819 */ /* 0x000fe40000011600 */
[----:B------:R-:W-:Y:S01]  /*22310*/  LOP3.LUT R117, R117, 0x22, RZ, 0xfc, !PT ;  /* 0x0000002275757812 */ /* 0x000fe200078efcff */
[----:B------:R1:W-:Y:S01]  /*22320*/  STL [R1+0x258], R3 ;  /* 0x0002580301007387 */ /* 0x0003e20000100800 */
[----:B------:R-:W-:Y:S01]  /*22330*/  SGXT.U32 R115, R115, 0x1 ;  /* 0x000000017373781a */ /* 0x000fe20000000000 */
[----:B------:R-:W-:Y:S02]  /*22340*/  IMAD R111, R105, UR19, RZ ;  /* 0x00000013696f7c24 */ /* 0x000fe4000f8e02ff */
[----:B------:R2:W-:Y:S01]  /*22350*/  STL [R1+0x25c], R2 ;  /* 0x00025c0201007387 */ /* 0x0005e20000100800 */
[----:B------:R-:W-:Y:S01]  /*22360*/  IMAD R119, R117, UR26, RZ ;  /* 0x0000001a75777c24 */ /* 0x000fe2000f8e02ff */
[----:B------:R-:W-:Y:S02]  /*22370*/  IADD3 R105, P4, PT, R16, R7, RZ ;  /* 0x0000000710697210 */ /* 0x000fe40007f9e0ff */
[----:B-1----:R-:W-:-:S02]  /*22380*/  LEA.HI.X.SX32 R3, R109, R6, 0x1, P2 ;  /* 0x000000066d037211 */ /* 0x002fc400010f0eff */
[--C-:B------:R-:W-:Y:S02]  /*22390*/  SHF.R.U32.HI R117, RZ, 0x6, R0.reuse ;  /* 0x00000006ff757819 */ /* 0x100fe40000011600 */
[----:B--2---:R-:W-:Y:S01]  /*223a0*/  LEA.HI.X.SX32 R2, R107, R6, 0x1, P3 ;  /* 0x000000066b027211 */ /* 0x004fe200018f0eff */
[----:B------:R-:W-:Y:S01]  /*223b0*/  STL [R1+0x260], R3 ;  /* 0x0002600301007387 */ /* 0x000fe20000100800 */
[----:B------:R-:W-:Y:S02]  /*223c0*/  LOP3.LUT R115, R115, 0x24, RZ, 0xfc, !PT ;  /* 0x0000002473737812 */ /* 0x000fe400078efcff */
[----:B------:R-:W-:Y:S01]  /*223d0*/  SGXT.U32 R117, R117, 0x1 ;  /* 0x000000017575781a */ /* 0x000fe20000000000 */
[----:B------:R1:W-:Y:S01]  /*223e0*/  STL [R1+0x264], R2 ;  /* 0x0002640201007387 */ /* 0x0003e20000100800 */
[----:B------:R-:W-:Y:S02]  /*223f0*/  SHF.R.U32.HI R121, RZ, 0x6, R0 ;  /* 0x00000006ff797819 */ /* 0x000fe40000011600 */
[----:B------:R-:W-:-:S02]  /*22400*/  IADD3 R107, P2, PT, R16, R111, RZ ;  /* 0x0000006f106b7210 */ /* 0x000fc40007f5e0ff */
[----:B------:R-:W-:Y:S02]  /*22410*/  LOP3.LUT R117, R117, 0x20, RZ, 0xfc, !PT ;  /* 0x0000002075757812 */ /* 0x000fe400078efcff */
[----:B-1----:R-:W-:Y:S01]  /*22420*/  LEA.HI.X.SX32 R2, R7, R6, 0x1, P4 ;  /* 0x0000000607027211 */ /* 0x002fe200020f0eff */
[----:B------:R-:W-:Y:S01]  /*22430*/  IMAD R7, R115, UR25, RZ ;  /* 0x0000001973077c24 */ /* 0x000fe2000f8e02ff */
[----:B------:R-:W-:-:S03]  /*22440*/  SGXT.U32 R121, R121, 0x1 ;  /* 0x000000017979781a */ /* 0x000fc60000000000 */
[----:B------:R1:W-:Y:S01]  /*22450*/  STL [R1+0x268], R2 ;  /* 0x0002680201007387 */ /* 0x0003e20000100800 */
[----:B------:R-:W-:Y:S01]  /*22460*/  IMAD R117, R117, UR27, RZ ;  /* 0x0000001b75757c24 */ /* 0x000fe2000f8e02ff */
[----:B------:R-:W-:Y:S02]  /*22470*/  LOP3.LUT R121, R121, 0x1e, RZ, 0xfc, !PT ;  /* 0x0000001e79797812 */ /* 0x000fe400078efcff */
[-C--:B-1----:R-:W-:Y:S02]  /*22480*/  LEA.HI.X.SX32 R2, R111, R6.reuse, 0x1, P2 ;  /* 0x000000066f027211 */ /* 0x082fe400010f0eff */
[C---:B------:R-:W-:Y:S02]  /*22490*/  IADD3 R109, P2, PT, R16.reuse, R113, RZ ;  /* 0x00000071106d7210 */ /* 0x040fe40007f5e0ff */
[----:B------:R-:W-:Y:S01]  /*224a0*/  IADD3 R111, P3, PT, R16, R7, RZ ;  /* 0x00000007106f7210 */ /* 0x000fe20007f7e0ff */
[----:B------:R1:W-:Y:S01]  /*224b0*/  STL [R1+0x26c], R2 ;  /* 0x00026c0201007387 */ /* 0x0003e20000100800 */
[----:B------:R-:W-:-:S02]  /*224c0*/  LEA.HI.X.SX32 R3, R113, R6, 0x1, P2 ;  /* 0x0000000671037211 */ /* 0x000fc400010f0eff */
[----:B------:R-:W-:-:S03]  /*224d0*/  IADD3 R113, P2, PT, R16, R119, RZ ;  /* 0x0000007710717210 */ /* 0x000fc60007f5e0ff */
[----:B------:R-:W-:Y:S01]  /*224e0*/  STL [R1+0x270], R3 ;  /* 0x0002700301007387 */ /* 0x000fe20000100800 */
[----:B-1----:R-:W-:Y:S01]  /*224f0*/  LEA.HI.X.SX32 R2, R7, R6, 0x1, P3 ;  /* 0x0000000607027211 */ /* 0x002fe200018f0eff */
[----:B------:R-:W-:Y:S01]  /*22500*/  IMAD R7, R121, UR28, RZ ;  /* 0x0000001c79077c24 */ /* 0x000fe2000f8e02ff */
[----:B------:R-:W-:-:S03]  /*22510*/  IADD3 R115, P3, PT, R16, R117, RZ ;  /* 0x0000007510737210 */ /* 0x000fc60007f7e0ff */
[----:B------:R1:W-:Y:S01]  /*22520*/  STL [R1+0x274], R2 ;  /* 0x0002740201007387 */ /* 0x0003e20000100800 */
[-C--:B------:R-:W-:Y:S02]  /*22530*/  LEA.HI.X.SX32 R5, R117, R6.reuse, 0x1, P3 ;  /* 0x0000000675057211 */ /* 0x080fe400018f0eff */
[----:B-1----:R-:W-:Y:S02]  /*22540*/  LEA.HI.X.SX32 R2, R119, R6, 0x1, P2 ;  /* 0x0000000677027211 */ /* 0x002fe400010f0eff */
[----:B------:R-:W-:-:S03]  /*22550*/  IADD3 R117, P2, PT, R16, R7, RZ ;  /* 0x0000000710757210 */ /* 0x000fc60007f5e0ff */
[----:B------:R1:W-:Y:S01]  /*22560*/  STL [R1+0x278], R2 ;  /* 0x0002780201007387 */ /* 0x0003e20000100800 */
[----:B------:R-:W-:-:S03]  /*22570*/  LEA.HI.X.SX32 R4, R7, R6, 0x1, P2 ;  /* 0x0000000607047211 */ /* 0x000fc600010f0eff */
[----:B------:R-:W2:Y:S01]  /*22580*/  LDL.LU R7, [R1+0x318] ;  /* 0x0003180001077983 */ /* 0x000ea20000300800 */
[C---:B------:R-:W-:Y:S01]  /*22590*/  SHF.L.U64.HI R195, R193.reuse, 0x2, R195 ;  /* 0x00000002c1c37819 */ /* 0x040fe200000102c3 */
[----:B------:R-:W-:Y:S01]  /*225a0*/  IMAD.SHL.U32 R193, R193, 0x4, RZ ;  /* 0x00000004c1c17824 */ /* 0x000fe200078e00ff */
[C---:B------:R-:W-:Y:S01]  /*225b0*/  SHF.L.U64.HI R191, R190.reuse, 0x2, R191 ;  /* 0x00000002bebf7819 */ /* 0x040fe200000102bf */
[----:B------:R-:W-:Y:S01]  /*225c0*/  IMAD.SHL.U32 R190, R190, 0x4, RZ ;  /* 0x00000004bebe7824 */ /* 0x000fe200078e00ff */
[C---:B------:R-:W-:Y:S01]  /*225d0*/  SHF.L.U64.HI R189, R187.reuse, 0x2, R189 ;  /* 0x00000002bbbd7819 */ /* 0x040fe200000102bd */
[----:B------:R-:W-:Y:S01]  /*225e0*/  STL [R1+0x140], R195 ;  /* 0x000140c301007387 */ /* 0x000fe20000100800 */
[----:B------:R-:W-:Y:S01]  /*225f0*/  IMAD.SHL.U32 R187, R187, 0x4, RZ ;  /* 0x00000004bbbb7824 */ /* 0x000fe200078e00ff */
[C---:B------:R-:W-:Y:S01]  /*22600*/  SHF.L.U64.HI R185, R183.reuse, 0x2, R185 ;  /* 0x00000002b7b97819 */ /* 0x040fe200000102b9 */
[----:B------:R-:W-:Y:S01]  /*22610*/  IMAD.SHL.U32 R183, R183, 0x4, RZ ;  /* 0x00000004b7b77824 */ /* 0x000fe200078e00ff */
[----:B------:R-:W-:Y:S01]  /*22620*/  STL [R1+0x13c], R193 ;  /* 0x00013cc101007387 */ /* 0x000fe20000100800 */
[C---:B------:R-:W-:Y:S01]  /*22630*/  SHF.L.U64.HI R181, R179.reuse, 0x2, R181 ;  /* 0x00000002b3b57819 */ /* 0x040fe200000102b5 */
[----:B------:R-:W-:-:S02]  /*22640*/  IMAD.SHL.U32 R179, R179, 0x4, RZ ;  /* 0x00000004b3b37824 */ /* 0x000fc400078e00ff */
[----:B------:R-:W-:Y:S01]  /*22650*/  STL [R1+0x138], R191 ;  /* 0x000138bf01007387 */ /* 0x000fe20000100800 */
[----:B------:R-:W-:-:S03]  /*22660*/  SHF.L.U64.HI R177, R175, 0x2, R177 ;  /* 0x00000002afb17819 */ /* 0x000fc600000102b1 */
[----:B------:R-:W-:Y:S01]  /*22670*/  STL [R1+0x134], R190 ;  /* 0x000134be01007387 */ /* 0x000fe20000100800 */
[----:B------:R-:W-:-:S03]  /*22680*/  IMAD.SHL.U32 R175, R175, 0x4, RZ ;  /* 0x00000004afaf7824 */ /* 0x000fc600078e00ff */
        /* <DEDUP_REMOVED lines=9> */
[----:B------:R-:W-:-:S03]  /*22720*/  SHF.R.U32.HI R124, RZ, 0x6, R0 ;  /* 0x00000006ff7c7819 */ /* 0x000fc60000011600 */
[----:B------:R-:W-:Y:S01]  /*22730*/  STL [R1+0x11c], R179 ;  /* 0x00011cb301007387 */ /* 0x000fe20000100800 */
[C---:B------:R-:W-:Y:S01]  /*22740*/  SHF.L.U64.HI R165, R163.reuse, 0x2, R165 ;  /* 0x00000002a3a57819 */ /* 0x040fe200000102a5 */
[----:B------:R-:W-:Y:S02]  /*22750*/  IMAD.SHL.U32 R163, R163, 0x4, RZ ;  /* 0x00000004a3a37824 */ /* 0x000fe400078e00ff */
[----:B------:R-:W-:Y:S01]  /*22760*/  STL [R1+0x118], R177 ;  /* 0x000118b101007387 */ /* 0x000fe20000100800 */
[----:B------:R-:W-:-:S03]  /*22770*/  SHF.R.U32.HI R121, RZ, 0x6, R0 ;  /* 0x00000006ff797819 */ /* 0x000fc60000011600 */
[----:B------:R-:W-:Y:S01]  /*22780*/  STL [R1+0x114], R175 ;  /* 0x000114af01007387 */ /* 0x000fe20000100800 */
[C---:B------:R-:W-:Y:S01]  /*22790*/  SHF.L.U64.HI R161, R159.reuse, 0x2, R161 ;  /* 0x000000029fa17819 */ /* 0x040fe200000102a1 */
[----:B------:R-:W-:Y:S02]  /*227a0*/  IMAD.SHL.U32 R159, R159, 0x4, RZ ;  /* 0x000000049f9f7824 */ /* 0x000fe400078e00ff */
[----:B------:R-:W-:Y:S01]  /*227b0*/  STL [R1+0x110], R173 ;  /* 0x000110ad01007387 */ /* 0x000fe20000100800 */
[----:B------:R-:W-:-:S03]  /*227c0*/  SGXT.U32 R124, R124, 0x1 ;  /* 0x000000017c7c781a */ /* 0x000fc60000000000 */
[----:B------:R-:W-:Y:S01]  /*227d0*/  STL [R1+0x10c], R171 ;  /* 0x00010cab01007387 */ /* 0x000fe20000100800 */
[C---:B------:R-:W-:Y:S01]  /*227e0*/  SHF.L.U64.HI R157, R155.reuse, 0x2, R157 ;  /* 0x000000029b9d7819 */ /* 0x040fe2000001029d */
[----:B------:R-:W-:Y:S02]  /*227f0*/  IMAD.SHL.U32 R155, R155, 0x4, RZ ;  /* 0x000000049b9b7824 */ /* 0x000fe400078e00ff */
[----:B------:R-:W-:Y:S01]  /*22800*/  STL [R1+0x108], R169 ;  /* 0x000108a901007387 */ /* 0x000fe20000100800 */
[----:B------:R-:W-:Y:S02]  /*22810*/  SGXT.U32 R121, R121, 0x1 ;  /* 0x000000017979781a */ /* 0x000fe40000000000 */
[----:B------:R-:W-:Y:S01]  /*22820*/  SHF.R.U32.HI R123, RZ, 0x6, R0 ;  /* 0x00000006ff7b7819 */ /* 0x000fe20000011600 */
[----:B------:R-:W-:Y:S01]  /*22830*/  STL [R1+0x104], R167 ;  /* 0x000104a701007387 */ /* 0x000fe20000100800 */
[C---:B------:R-:W-:Y:S01]  /*22840*/  SHF.L.U64.HI R153, R151.reuse, 0x2, R153 ;  /* 0x0000000297997819 */ /* 0x040fe20000010299 */
[----:B------:R-:W-:-:S02]  /*22850*/  IMAD.SHL.U32 R151, R151, 0x4, RZ ;  /* 0x0000000497977824 */ /* 0x000fc400078e00ff */
[----:B------:R-:W-:Y:S01]  /*22860*/  STL [R1+0x100], R165 ;  /* 0x000100a501007387 */ /* 0x000fe20000100800 */
[----:B------:R-:W-:-:S03]  /*22870*/  LOP3.LUT R124, R124, 0x1c, RZ, 0xfc, !PT ;  /* 0x0000001c7c7c7812 */ /* 0x000fc600078efcff */
[----:B------:R-:W-:Y:S01]  /*22880*/  STL [R1+0xfc], R163 ;  /* 0x0000fca301007387 */ /* 0x000fe20000100800 */
[C---:B------:R-:W-:Y:S01]  /*22890*/  SHF.L.U64.HI R149, R147.reuse, 0x2, R149 ;  /* 0x0000000293957819 */ /* 0x040fe20000010295 */
[----:B------:R-:W-:Y:S02]  /*228a0*/  IMAD.SHL.U32 R147, R147, 0x4, RZ ;  /* 0x0000000493937824 */ /* 0x000fe400078e00ff */
[----:B------:R-:W-:Y:S01]  /*228b0*/  STL [R1+0xf8], R161 ;  /* 0x0000f8a101007387 */ /* 0x000fe20000100800 */
[----:B------:R-:W-:Y:S02]  /*228c0*/  SGXT.U32 R123, R123, 0x1 ;  /* 0x000000017b7b781a */ /* 0x000fe40000000000 */
[----:B------:R-:W-:Y:S01]  /*228d0*/  LOP3.LUT R121, R121, 0x18, RZ, 0xfc, !PT ;  /* 0x0000001879797812 */ /* 0x000fe200078efcff */
[----:B------:R-:W-:Y:S01]  /*228e0*/  STL [R1+0xf4], R159 ;  /* 0x0000f49f01007387 */ /* 0x000fe20000100800 */
[C---:B------:R-:W-:Y:S01]  /*228f0*/  SHF.L.U64.HI R145, R143.reuse, 0x2, R145 ;  /* 0x000000028f917819 */ /* 0x040fe20000010291 */
[----:B------:R-:W-:-:S02]  /*22900*/  IMAD.SHL.U32 R143, R143, 0x4, RZ ;  /* 0x000000048f8f7824 */ /* 0x000fc400078e00ff */
[----:B------:R-:W-:Y:S01]  /*22910*/  STL [R1+0xf0], R157 ;  /* 0x0000f09d01007387 */ /* 0x000fe20000100800 */
[----:B------:R-:W-:-:S03]  /*22920*/  SHF.L.U64.HI R141, R139, 0x2, R141 ;  /* 0x000000028b8d7819 */ /* 0x000fc6000001028d */
[----:B------:R-:W-:Y:S01]  /*22930*/  STL [R1+0xec], R155 ;  /* 0x0000ec9b01007387 */ /* 0x000fe20000100800 */
[----:B------:R-:W-:Y:S01]  /*22940*/  LOP3.LUT R123, R123, 0x1a, RZ, 0xfc, !PT ;  /* 0x0000001a7b7b7812 */ /* 0x000fe200078efcff */
[----:B-1----:R-:W-:Y:S02]  /*22950*/  IMAD R2, R124, UR29, RZ ;  /* 0x0000001d7c027c24 */ /* 0x002fe4000f8e02ff */
[----:B------:R-:W-:Y:S01]  /*22960*/  STL [R1+0xe8], R153 ;  /* 0x0000e89901007387 */ /* 0x000fe20000100800 */
[----:B------:R-:W-:Y:S01]  /*22970*/  IMAD.SHL.U32 R139, R139, 0x4, RZ ;  /* 0x000000048b8b7824 */ /* 0x000fe200078e00ff */
[----:B------:R-:W-:Y:S02]  /*22980*/  SHF.L.U64.HI R137, R135, 0x2, R137 ;  /* 0x0000000287897819 */ /* 0x000fe40000010289 */
[----:B------:R-:W-:Y:S01]  /*22990*/  STL [R1+0xe4], R151 ;  /* 0x0000e49701007387 */ /* 0x000fe20000100800 */
[----:B------:R-:W-:-:S03]  /*229a0*/  IMAD R124, R121, UR31, RZ ;  /* 0x0000001f797c7c24 */ /* 0x000fc6000f8e02ff */
[----:B------:R-:W-:Y:S01]  /*229b0*/  STL [R1+0xe0], R149 ;  /* 0x0000e09501007387 */ /* 0x000fe20000100800 */
[----:B------:R-:W-:Y:S01]  /*229c0*/  IMAD.SHL.U32 R135, R135, 0x4, RZ ;  /* 0x0000000487877824 */ /* 0x000fe200078e00ff */
[C---:B------:R-:W-:Y:S02]  /*229d0*/  SHF.L.U64.HI R133, R131.reuse, 0x2, R133 ;  /* 0x0000000283857819 */ /* 0x040fe40000010285 */
[----:B------:R-:W-:Y:S01]  /*229e0*/  STL [R1+0xdc], R147 ;  /* 0x0000dc9301007387 */ /* 0x000fe20000100800 */
[----:B------:R-:W-:-:S03]  /*229f0*/  IMAD.SHL.U32 R131, R131, 0x4, RZ ;  /* 0x0000000483837824 */ /* 0x000fc600078e00ff */
[----:B------:R-:W-:Y:S01]  /*22a00*/  STL [R1+0xd8], R145 ;  /* 0x0000d89101007387 */ /* 0x000fe20000100800 */
[----:B------:R-:W-:Y:S01]  /*22a10*/  IMAD R0, R123, UR30, RZ ;  /* 0x0000001e7b007c24 */ /* 0x000fe2000f8e02ff */
[C---:B------:R-:W-:Y:S02]  /*22a20*/  IADD3 R119, P2, PT, R16.reuse, R2, RZ ;  /* 0x0000000210777210 */ /* 0x040fe40007f5e0ff */
[----:B------:R-:W-:Y:S01]  /*22a30*/  STL [R1+0xd4], R143 ;  /* 0x0000d48f01007387 */ /* 0x000fe20000100800 */
[C---:B------:R-:W-:Y:S01]  /*22a40*/  SHF.L.U64.HI R129, R127.reuse, 0x2, R129 ;  /* 0x000000027f817819 */ /* 0x040fe20000010281 */
[----:B------:R-:W-:Y:S02]  /*22a50*/  IMAD.SHL.U32 R127, R127, 0x4, RZ ;  /* 0x000000047f7f7824 */ /* 0x000fe400078e00ff */
[----:B------:R-:W-:Y:S01]  /*22a60*/  STL [R1+0xd0], R141 ;  /* 0x0000d08d01007387 */ /* 0x000fe20000100800 */
[----:B------:R-:W-:-:S03]  /*22a70*/  IADD3 R123, P4, PT, R16, R124, RZ ;  /* 0x0000007c107b7210 */ /* 0x000fc60007f9e0ff */
[----:B------:R-:W-:Y:S01]  /*22a80*/  STL [R1+0xcc], R139 ;  /* 0x0000cc8b01007387 */ /* 0x000fe20000100800 */
[C---:B------:R-:W-:Y:S01]  /*22a90*/  SHF.L.U64.HI R126, R125.reuse, 0x2, R126 ;  /* 0x000000027d7e7819 */ /* 0x040fe2000001027e */
[----:B------:R-:W-:Y:S02]  /*22aa0*/  IMAD.SHL.U32 R125, R125, 0x4, RZ ;  /* 0x000000047d7d7824 */ /* 0x000fe400078e00ff */
[----:B------:R-:W-:Y:S01]  /*22ab0*/  STL [R1+0xc8], R137 ;  /* 0x0000c88901007387 */ /* 0x000fe20000100800 */
[----:B------:R-:W-:-:S03]  /*22ac0*/  LEA.HI.X.SX32 R3, R2, R6, 0x1, P2 ;  /* 0x0000000602037211 */ /* 0x000fc600010f0eff */
[----:B------:R-:W-:Y:S01]  /*22ad0*/  STL [R1+0xc4], R135 ;  /* 0x0000c48701007387 */ /* 0x000fe20000100800 */
[C---:B------:R-:W-:Y:S01]  /*22ae0*/  SHF.L.U64.HI R122, R120.reuse, 0x2, R122 ;  /* 0x00000002787a7819 */ /* 0x040fe2000001027a */
[----:B------:R-:W-:Y:S02]  /*22af0*/  IMAD.SHL.U32 R120, R120, 0x4, RZ ;  /* 0x0000000478787824 */ /* 0x000fe400078e00ff */
[----:B------:R-:W-:Y:S01]  /*22b00*/  STL [R1+0xc0], R133 ;  /* 0x0000c08501007387 */ /* 0x000fe20000100800 */
[----:B------:R-:W-:Y:S02]  /*22b10*/  IADD3 R121, P3, PT, R16, R0, RZ ;  /* 0x0000000010797210 */ /* 0x000fe40007f7e0ff */
[----:B------:R-:W-:Y:S01]  /*22b20*/  LEA.HI.X.SX32 R2, R124, R6, 0x1, P4 ;  /* 0x000000067c027211 */ /* 0x000fe200020f0eff */
[----:B------:R-:W-:Y:S01]  /*22b30*/  STL [R1+0xbc], R131 ;  /* 0x0000bc8301007387 */ /* 0x000fe20000100800 */
[----:B------:R-:W-:Y:S02]  /*22b40*/  SHF.R.S32.HI R16, RZ, 0x1f, R8 ;  /* 0x0000001fff107819 */ /* 0x000fe40000011408 */
[----:B------:R-:W-:Y:S01]  /*22b50*/  LEA R124, P2, R8, UR22, 0x5 ;  /* 0x00000016087c7c11 */ /* 0x000fe2000f8428ff */
[----:B------:R-:W-:Y:S01]  /*22b60*/  STL [R1+0xb8], R129 ;  /* 0x0000b88101007387 */ /* 0x000fe20000100800 */
[C---:B------:R-:W-:Y:S01]  /*22b70*/  SHF.L.U64.HI R118, R116.reuse, 0x2, R118 ;  /* 0x0000000274767819 */ /* 0x040fe20000010276 */
[----:B------:R-:W-:-:S02]  /*22b80*/  IMAD.SHL.U32 R116, R116, 0x4, RZ ;  /* 0x0000000474747824 */ /* 0x000fc400078e00ff */
[----:B------:R-:W-:Y:S01]  /*22b90*/  STL [R1+0xb4], R127 ;  /* 0x0000b47f01007387 */ /* 0x000fe20000100800 */
[C---:B------:R-:W-:Y:S01]  /*22ba0*/  SHF.L.U64.HI R114, R112.reuse, 0x2, R114 ;  /* 0x0000000270727819 */ /* 0x040fe20000010272 */
[----:B------:R-:W-:Y:S02]  /*22bb0*/  IMAD.SHL.U32 R112, R112, 0x4, RZ ;  /* 0x0000000470707824 */ /* 0x000fe400078e00ff */
[----:B------:R-:W-:Y:S01]  /*22bc0*/  STL [R1+0xb0], R126 ;  /* 0x0000b07e01007387 */ /* 0x000fe20000100800 */
[----:B------:R-:W-:-:S03]  /*22bd0*/  LEA.HI.X.SX32 R0, R0, R6, 0x1, P3 ;  /* 0x0000000600007211 */ /* 0x000fc600018f0eff */
[----:B------:R-:W-:Y:S01]  /*22be0*/  STL [R1+0xac], R125 ;  /* 0x0000ac7d01007387 */ /* 0x000fe20000100800 */
[----:B------:R-:W-:Y:S02]  /*22bf0*/  LEA.HI.X R8, R8, UR23, R16, 0x5, P2 ;  /* 0x0000001708087c11 */ /* 0x000fe400090f2c10 */
[C---:B------:R-:W-:Y:S01]  /*22c00*/  SHF.L.U64.HI R110, R108.reuse, 0x2, R110 ;  /* 0x000000026c6e7819 */ /* 0x040fe2000001026e */
[----:B------:R-:W-:Y:S01]  /*22c10*/  STL [R1+0xa8], R122 ;  /* 0x0000a87a01007387 */ /* 0x000fe20000100800 */
[----:B------:R-:W-:Y:S01]  /*22c20*/  IMAD.SHL.U32 R108, R108, 0x4, RZ ;  /* 0x000000046c6c7824 */ /* 0x000fe200078e00ff */
[C---:B------:R-:W-:Y:S02]  /*22c30*/  SHF.L.U64.HI R106, R104.reuse, 0x2, R106 ;  /* 0x00000002686a7819 */ /* 0x040fe4000001026a */
        /* <DEDUP_REMOVED lines=22> */
[----:B------:R1:W-:Y:S01]  /*22da0*/  STL [R1+0x78], R98 ;  /* 0x0000786201007387 */ /* 0x0003e20000100800 */
[----:B------:R-:W-:-:S03]  /*22db0*/  SHF.L.U64.HI R82, R80, 0x2, R82 ;  /* 0x0000000250527819 */ /* 0x000fc60000010252 */
[----:B------:R-:W-:Y:S01]  /*22dc0*/  STL [R1+0x74], R96 ;  /* 0x0000746001007387 */ /* 0x000fe20000100800 */
[----:B------:R-:W-:-:S03]  /*22dd0*/  IMAD.SHL.U32 R80, R80, 0x4, RZ ;  /* 0x0000000450507824 */ /* 0x000fc600078e00ff */
[----:B------:R-:W-:Y:S01]  /*22de0*/  STL [R1+0x70], R94 ;  /* 0x0000705e01007387 */ /* 0x000fe20000100800 */
[C---:B------:R-:W-:Y:S01]  /*22df0*/  SHF.L.U64.HI R78, R76.reuse, 0x2, R78 ;  /* 0x000000024c4e7819 */ /* 0x040fe2000001024e */
[----:B-1----:R-:W1:Y:S02]  /*22e00*/  LDC R98, c[0x0][0x3a0] ;  /* 0x0000e800ff627b82 */ /* 0x002e640000000800 */
        /* <DEDUP_REMOVED lines=27> */
[----:B------:R-:W-:Y:S02]  /*22fc0*/  SHF.L.U64.HI R50, R48, 0x2, R50 ;  /* 0x0000000230327819 */ /* 0x000fe40000010232 */
[----:B--2---:R-:W-:-:S04]  /*22fd0*/  LEA R6, P2, R7, UR20, 0x5 ;  /* 0x0000001407067c11 */ /* 0x004fc8000f8428ff */
[----:B------:R-:W-:Y:S02]  /*22fe0*/  LEA.HI.X R7, R7, UR21, R197, 0x5, P2 ;  /* 0x0000001507077c11 */ /* 0x000fe400090f2cc5 */
[----:B------:R-:W2:Y:S01]  /*22ff0*/  LDC R197, c[0x0][0x3a0] ;  /* 0x0000e800ffc57b82 */ /* 0x000ea20000000800 */
        /* <DEDUP_REMOVED lines=11> */
[----:B--2---:R-:W-:-:S03]  /*230b0*/  VIADD R197, R197, 0x3f ;  /* 0x0000003fc5c57836 */ /* 0x004fc60000000000 */
[----:B------:R-:W-:Y:S01]  /*230c0*/  STL [R1+0x1c], R52 ;  /* 0x00001c3401007387 */ /* 0x000fe20000100800 */
[----:B------:R-:W-:Y:S02]  /*230d0*/  SHF.L.U64.HI R38, R252, 0x2, R38 ;  /* 0x00000002fc267819 */ /* 0x000fe40000010226 */
[----:B------:R-:W-:Y:S01]  /*230e0*/  SHF.R.S32.HI R16, RZ, 0x1f, R197 ;  /* 0x0000001fff107819 */ /* 0x000fe200000114c5 */
[----:B------:R-:W-:Y:S04]  /*230f0*/  STL [R1+0x18], R50 ;  /* 0x0000183201007387 */ /* 0x000fe80000100800 */
[----:B------:R-:W-:Y:S01]  /*23100*/  STL [R1+0x14], R48 ;  /* 0x0000143001007387 */ /* 0x000fe20000100800 */
[----:B------:R-:W-:-:S03]  /*23110*/  LEA.HI R16, R16, R197, RZ, 0x6 ;  /* 0x000000c510107211 */ /* 0x000fc600078f30ff */
[----:B------:R-:W-:Y:S04]  /*23120*/  STL [R1+0x10], R46 ;  /* 0x0000102e01007387 */ /* 0x000fe80000100800 */
[----:B------:R-:W-:Y:S04]  /*23130*/  STL [R1+0xc], R44 ;  /* 0x00000c2c01007387 */ /* 0x000fe80000100800 */
[----:B------:R-:W-:Y:S04]  /*23140*/  STL [R1+0x8], R42 ;  /* 0x0000082a01007387 */ /* 0x000fe80000100800 */
[----:B------:R-:W2:Y:S04]  /*23150*/  LDL.LU R197, [R1+0x144] ;  /* 0x0001440001c57983 */ /* 0x000ea80000300800 */
[----:B------:R-:W-:Y:S04]  /*23160*/  STL [R1+0x4], R40 ;  /* 0x0000042801007387 */ /* 0x000fe80000100800 */
[----:B------:R-:W3:Y:S04]  /*23170*/  LDL R195, [R1+0x148] ;  /* 0x0001480001c37983 */ /* 0x000ee80000100800 */
[----:B------:R4:W-:Y:S04]  /*23180*/  STL [R1], R38 ;  /* 0x0000002601007387 */ /* 0x0009e80000100800 */
[----:B------:R-:W2:Y:S04]  /*23190*/  LDL.LU R193, [R1+0x158] ;  /* 0x0001580001c17983 */ /* 0x000ea80000300800 */
[----:B------:R-:W2:Y:S04]  /*231a0*/  LDL.LU R190, [R1+0x15c] ;  /* 0x00015c0001be7983 */ /* 0x000ea80000300800 */
[----:B------:R-:W3:Y:S04]  /*231b0*/  LDL.LU R187, [R1+0x160] ;  /* 0x0001600001bb7983 */ /* 0x000ee80000300800 */
[----:B------:R-:W3:Y:S04]  /*231c0*/  LDL.LU R185, [R1+0x164] ;  /* 0x0001640001b97983 */ /* 0x000ee80000300800 */
[----:B------:R-:W3:Y:S04]  /*231d0*/  LDL.LU R191, [R1+0x168] ;  /* 0x0001680001bf7983 */ /* 0x000ee80000300800 */
[----:B------:R-:W4:Y:S04]  /*231e0*/  LDL.LU R181, [R1+0x16c] ;  /* 0x00016c0001b57983 */ /* 0x000f280000300800 */
[----:B------:R-:W4:Y:S04]  /*231f0*/  LDL.LU R179, [R1+0x170] ;  /* 0x0001700001b37983 */ /* 0x000f280000300800 */
[----:B------:R-:W4:Y:S04]  /*23200*/  LDL.LU R177, [R1+0x174] ;  /* 0x0001740001b17983 */ /* 0x000f280000300800 */
[----:B------:R-:W4:Y:S04]  /*23210*/  LDL.LU R175, [R1+0x178] ;  /* 0x0001780001af7983 */ /* 0x000f280000300800 */
[----:B------:R-:W4:Y:S04]  /*23220*/  LDL.LU R173, [R1+0x17c] ;  /* 0x00017c0001ad7983 */ /* 0x000f280000300800 */
[----:B------:R-:W4:Y:S04]  /*23230*/  LDL.LU R171, [R1+0x180] ;  /* 0x0001800001ab7983 */ /* 0x000f280000300800 */
[----:B------:R-:W4:Y:S01]  /*23240*/  LDL.LU R169, [R1+0x184] ;  /* 0x0001840001a97983 */ /* 0x000f220000300800 */
[----:B--2---:R-:W-:-:S03]  /*23250*/  SHF.L.U64.HI R189, R188, 0x2, R190 ;  /* 0x00000002bcbd7819 */ /* 0x004fc600000102be */
[----:B------:R-:W2:Y:S04]  /*23260*/  LDL.LU R190, [R1+0x188] ;  /* 0x0001880001be7983 */ /* 0x000ea80000300800 */
[----:B------:R-:W4:Y:S04]  /*23270*/  LDL.LU R165, [R1+0x18c] ;  /* 0x00018c0001a57983 */ /* 0x000f280000300800 */
[----:B------:R-:W4:Y:S01]  /*23280*/  LDL.LU R163, [R1+0x190] ;  /* 0x0001900001a37983 */ /* 0x000f220000300800 */
[----:B---3--:R-:W-:-:S03]  /*23290*/  SHF.L.U64.HI R183, R182, 0x2, R191 ;  /* 0x00000002b6b77819 */ /* 0x008fc600000102bf */
        /* <DEDUP_REMOVED lines=23> */
[----:B------:R-:W2:Y:S01]  /*23410*/  LDL.LU R114, [R1+0x1e4] ;  /* 0x0001e40001727983 */ /* 0x000ea20000300800 */
[----:B---3--:R-:W-:-:S03]  /*23420*/  SHF.L.U64.HI R139, R138, 0x2, R191 ;  /* 0x000000028a8b7819 */ /* 0x008fc600000102bf */
[----:B------:R-:W3:Y:S04]  /*23430*/  LDL.LU R191, [R1+0x1e8] ;  /* 0x0001e80001bf7983 */ /* 0x000ee80000300800 */
[----:B------:R-:W3:Y:S04]  /*23440*/  LDL.LU R116, [R1+0x1ec] ;  /* 0x0001ec0001747983 */ /* 0x000ee80000300800 */
[----:B------:R-:W3:Y:S04]  /*23450*/  LDL.LU R118, [R1+0x1f0] ;  /* 0x0001f00001767983 */ /* 0x000ee80000300800 */
[----:B------:R-:W3:Y:S04]  /*23460*/  LDL.LU R108, [R1+0x1f4] ;  /* 0x0001f400016c7983 */ /* 0x000ee80000300800 */
[----:B------:R-:W3:Y:S04]  /*23470*/  LDL.LU R120, [R1+0x1f8] ;  /* 0x0001f80001787983 */ /* 0x000ee80000300800 */
[----:B------:R-:W3:Y:S01]  /*23480*/  LDL.LU R122, [R1+0x1fc] ;  /* 0x0001fc00017a7983 */ /* 0x000ee20000300800 */
[C---:B------:R-:W-:Y:S01]  /*23490*/  SHF.L.U64.HI R15, R196.reuse, 0x2, R15 ;  /* 0x00000002c40f7819 */ /* 0x040fe2000001020f */
[----:B------:R-:W-:Y:S01]  /*234a0*/  IMAD.SHL.U32 R16, R196, 0x4, RZ ;  /* 0x00000004c4107824 */ /* 0x000fe200078e00ff */
[C---:B------:R-:W-:Y:S01]  /*234b0*/  SHF.L.U64.HI R197, R36.reuse, 0x2, R197 ;  /* 0x0000000224c57819 */ /* 0x040fe200000102c5 */
[----:B------:R-:W-:Y:S01]  /*234c0*/  IMAD.SHL.U32 R196, R36, 0x4, RZ ;  /* 0x0000000424c47824 */ /* 0x000fe200078e00ff */
[----:B------:R-:W3:Y:S01]  /*234d0*/  LDL.LU R110, [R1+0x200] ;  /* 0x00020000016e7983 */ /* 0x000ee20000300800 */
[----:B----4-:R-:W-:-:S02]  /*234e0*/  SHF.L.U64.HI R125, R35, 0x2, R126 ;  /* 0x00000002237d7819 */ /* 0x010fc4000001027e */
[----:B------:R-:W-:Y:S01]  /*234f0*/  SHF.L.U64.HI R36, R37, 0x2, R127 ;  /* 0x0000000225247819 */ /* 0x000fe2000001027f */
[----:B------:R-:W4:Y:S04]  /*23500*/  LDL.LU R126, [R1+0x204] ;  /* 0x00020400017e7983 */ /* 0x000f280000300800 */
[----:B------:R-:W4:Y:S04]  /*23510*/  LDL.LU R127, [R1+0x208] ;  /* 0x00020800017f7983 */ /* 0x000f280000300800 */
[----:B------:R-:W4:Y:S01]  /*23520*/  LDL.LU R112, [R1+0x210] ;  /* 0x0002100001707983 */ /* 0x000f220000300800 */
[----:B--2---:R-:W-:-:S03]  /*23530*/  SHF.L.U64.HI R38, R39, 0x2, R190 ;  /* 0x0000000227267819 */ /* 0x004fc600000102be */
[----:B------:R-:W2:Y:S01]  /*23540*/  LDL.LU R190, [R1+0x214] ;  /* 0x0002140001be7983 */ /* 0x000ea20000300800 */
[----:B------:R-:W-:-:S03]  /*23550*/  SHF.L.U64.HI R40, R41, 0x2, R114 ;  /* 0x0000000229287819 */ /* 0x000fc60000010272 */
[----:B------:R-:W2:Y:S01]  /*23560*/  LDL.LU R114, [R1+0x218] ;  /* 0x0002180001727983 */ /* 0x000ea20000300800 */
[----:B---3--:R-:W-:-:S03]  /*23570*/  SHF.L.U64.HI R42, R43, 0x2, R191 ;  /* 0x000000022b2a7819 */ /* 0x008fc600000102bf */
[----:B------:R-:W3:Y:S01]  /*23580*/  LDL.LU R191, [R1+0x21c] ;  /* 0x00021c0001bf7983 */ /* 0x000ee20000300800 */
[----:B------:R-:W-:-:S03]  /*23590*/  SHF.L.U64.HI R44, R45, 0x2, R116 ;  /* 0x000000022d2c7819 */ /* 0x000fc60000010274 */
[----:B------:R-:W3:Y:S01]  /*235a0*/  LDL.LU R116, [R1+0x220] ;  /* 0x0002200001747983 */ /* 0x000ee20000300800 */
[----:B------:R-:W-:-:S03]  /*235b0*/  SHF.L.U64.HI R46, R47, 0x2, R118 ;  /* 0x000000022f2e7819 */ /* 0x000fc60000010276 */
[----:B------:R-:W3:Y:S01]  /*235c0*/  LDL.LU R118, [R1+0x224] ;  /* 0x0002240001767983 */ /* 0x000ee20000300800 */
[----:B------:R-:W-:-:S03]  /*235d0*/  SHF.L.U64.HI R50, R51, 0x2, R120 ;  /* 0x0000000233327819 */ /* 0x000fc60000010278 */
[----:B------:R-:W3:Y:S01]  /*235e0*/  LDL.LU R120, [R1+0x228] ;  /* 0x0002280001787983 */ /* 0x000ee20000300800 */
[----:B------:R-:W-:-:S03]  /*235f0*/  SHF.L.U64.HI R52, R53, 0x2, R122 ;  /* 0x0000000235347819 */ /* 0x000fc6000001027a */
[----:B------:R-:W3:Y:S01]  /*23600*/  LDL.LU R122, [R1+0x22c] ;  /* 0x00022c00017a7983 */ /* 0x000ee20000300800 */
[----:B----4-:R-:W-:-:S03]  /*23610*/  SHF.L.U64.HI R56, R57, 0x2, R126 ;  /* 0x0000000239387819 */ /* 0x010fc6000001027e */
[----:B------:R-:W4:Y:S01]  /*23620*/  LDL.LU R126, [R1+0x230] ;  /* 0x00023000017e7983 */ /* 0x000f220000300800 */
[----:B------:R-:W-:-:S03]  /*23630*/  SHF.L.U64.HI R58, R59, 0x2, R127 ;  /* 0x000000023b3a7819 */ /* 0x000fc6000001027f */
[----:B------:R-:W4:Y:S01]  /*23640*/  LDL.LU R127, [R1+0x234] ;  /* 0x00023400017f7983 */ /* 0x000f220000300800 */
[----:B--2---:R-:W-:-:S03]  /*23650*/  SHF.L.U64.HI R62, R63, 0x2, R190 ;  /* 0x000000023f3e7819 */ /* 0x004fc600000102be */
        /* <DEDUP_REMOVED lines=18> */
[----:B------:R-:W3:Y:S04]  /*23780*/  LDL.LU R114, [R1+0x25c] ;  /* 0x00025c0001727983 */ /* 0x000ee80000300800 */
[----:B------:R-:W3:Y:S04]  /*23790*/  LDL.LU R116, [R1+0x260] ;  /* 0x0002600001747983 */ /* 0x000ee80000300800 */
[----:B------:R-:W3:Y:S04]  /*237a0*/  LDL.LU R118, [R1+0x264] ;  /* 0x0002640001767983 */ /* 0x000ee80000300800 */
[----:B------:R-:W3:Y:S04]  /*237b0*/  LDL.LU R120, [R1+0x268] ;  /* 0x0002680001787983 */ /* 0x000ee80000300800 */
[----:B------:R-:W3:Y:S01]  /*237c0*/  LDL.LU R122, [R1+0x26c] ;  /* 0x00026c00017a7983 */ /* 0x000ee20000300800 */
[----:B----4-:R-:W-:-:S03]  /*237d0*/  SHF.L.U64.HI R78, R79, 0x2, R127 ;  /* 0x000000024f4e7819 */ /* 0x010fc6000001027f */
[----:B------:R-:W4:Y:S01]  /*237e0*/  LDL.LU R127, [R1+0x270] ;  /* 0x00027000017f7983 */ /* 0x000f220000300800 */
[----:B--2---:R-:W-:-:S03]  /*237f0*/  SHF.L.U64.HI R80, R81, 0x2, R190 ;  /* 0x0000000251507819 */ /* 0x004fc600000102be */
[----:B------:R-:W2:Y:S01]  /*23800*/  LDL.LU R190, [R1+0x274] ;  /* 0x0002740001be7983 */ /* 0x000ea20000300800 */
[----:B---3--:R-:W-:-:S03]  /*23810*/  SHF.L.U64.HI R82, R83, 0x2, R191 ;  /* 0x0000000253527819 */ /* 0x008fc600000102bf */
[----:B------:R-:W3:Y:S01]  /*23820*/  LDL.LU R191, [R1+0x278] ;  /* 0x0002780001bf7983 */ /* 0x000ee20000300800 */
[----:B-1----:R-:W-:Y:S01]  /*23830*/  VIADD R98, R98, 0x3f ;  /* 0x0000003f62627836 */ /* 0x002fe20000000000 */
[----:B------:R-:W-:-:S04]  /*23840*/  SHF.L.U64.HI R76, R77, 0x2, R126 ;  /* 0x000000024d4c7819 */ /* 0x000fc8000001027e */
[----:B------:R-:W-:-:S04]  /*23850*/  SHF.R.S32.HI R126, RZ, 0x1f, R98 ;  /* 0x0000001fff7e7819 */ /* 0x000fc80000011462 */
[----:B------:R-:W-:Y:S02]  /*23860*/  LEA.HI R126, R126, R98, RZ, 0x6 ;  /* 0x000000627e7e7211 */ /* 0x000fe400078f30ff */
[----:B------:R-:W-:Y:S02]  /*23870*/  SHF.L.U64.HI R90, R91, 0x2, R106 ;  /* 0x000000025b5a7819 */ /* 0x000fe4000001026a */
[----:B------:R-:W-:Y:S02]  /*23880*/  SHF.R.S32.HI R126, RZ, 0x6, R126 ;  /* 0x00000006ff7e7819 */ /* 0x000fe4000001147e */
[----:B------:R-:W-:Y:S02]  /*23890*/  SHF.L.U64.HI R92, R93, 0x2, R108 ;  /* 0x000000025d5c7819 */ /* 0x000fe4000001026c */
[----:B------:R-:W-:Y:S02]  /*238a0*/  SHF.L.U64.HI R84, R85, 0x2, R100 ;  /* 0x0000000255547819 */ /* 0x000fe40000010264 */
[----:B------:R-:W-:-:S02]  /*238b0*/  SHF.L.U64.HI R86, R87, 0x2, R102 ;  /* 0x0000000257567819 */ /* 0x000fc40000010266 */
[----:B------:R-:W-:Y:S02]  /*238c0*/  SHF.L.U64.HI R88, R89, 0x2, R104 ;  /* 0x0000000259587819 */ /* 0x000fe40000010268 */
[----:B------:R-:W-:Y:S02]  /*238d0*/  SHF.L.U64.HI R98, R99, 0x2, R114 ;  /* 0x0000000263627819 */ /* 0x000fe40000010272 */
[----:B------:R-:W-:Y:S02]  /*238e0*/  SHF.L.U64.HI R114, R115, 0x2, R5 ;  /* 0x0000000273727819 */ /* 0x000fe40000010205 */
[----:B------:R-:W-:Y:S01]  /*238f0*/  SHF.L.U64.HI R106, R107, 0x2, R122 ;  /* 0x000000026b6a7819 */ /* 0x000fe2000001027a */
[----:B------:R1:W5:Y:S01]  /*23900*/  LDL.LU R5, [R1+0x800] ;  /* 0x0008000001057983 */ /* 0x0003620000300800 */
[----:B------:R-:W-:Y:S02]  /*23910*/  SHF.L.U64.HI R122, R123, 0x2, R2 ;  /* 0x000000027b7a7819 */ /* 0x000fe40000010202 */
[----:B------:R-:W1:Y:S01]  /*23920*/  S2R R2, SR_TID.X ;  /* 0x0000000000027919 */ /* 0x000e620000002100 */
[----:B----4-:R-:W-:-:S02]  /*23930*/  SHF.L.U64.HI R108, R109, 0x2, R127 ;  /* 0x000000026d6c7819 */ /* 0x010fc4000001027f */
[----:B------:R-:W-:Y:S02]  /*23940*/  VIMNMX R127, PT, PT, R126, 0x2, !PT ;  /* 0x000000027e7f7848 */ /* 0x000fe40007fe0100 */
[----:B------:R-:W-:Y:S02]  /*23950*/  SHF.L.U64.HI R100, R101, 0x2, R116 ;  /* 0x0000000265647819 */ /* 0x000fe40000010274 */
[----:B------:R-:W-:Y:S01]  /*23960*/  SHF.L.U64.HI R102, R103, 0x2, R118 ;  /* 0x0000000267667819 */ /* 0x000fe20000010276 */
[----:B------:R-:W-:Y:S01]  /*23970*/  VIADD R127, R127, 0xffffffff ;  /* 0xffffffff7f7f7836 */ /* 0x000fe20000000000 */
[----:B------:R-:W-:Y:S02]  /*23980*/  SHF.L.U64.HI R116, R117, 0x2, R4 ;  /* 0x0000000275747819 */ /* 0x000fe40000010204 */
[----:B------:R-:W-:Y:S01]  /*23990*/  SHF.L.U64.HI R104, R105, 0x2, R120 ;  /* 0x0000000269687819 */ /* 0x000fe20000010278 */
[----:B------:R4:W5:Y:S01]  /*239a0*/  LDL.LU R4, [R1+0x7fc] ;  /* 0x0007fc0001047983 */ /* 0x0009620000300800 */
[----:B------:R-:W-:-:S02]  /*239b0*/  SHF.L.U64.HI R118, R119, 0x2, R3 ;  /* 0x0000000277767819 */ /* 0x000fc40000010203 */
[----:B------:R-:W-:Y:S01]  /*239c0*/  SHF.L.U64.HI R120, R121, 0x2, R0 ;  /* 0x0000000279787819 */ /* 0x000fe20000010200 */
[----:B------:R4:W5:Y:S04]  /*239d0*/  LDL.LU R3, [R1+0x7f8] ;  /* 0x0007f80001037983 */ /* 0x0009680000300800 */
[----:B------:R4:W5:Y:S04]  /*239e0*/  LDL.LU R0, [R1+0x7f4] ;  /* 0x0007f40001007983 */ /* 0x0009680000300800 */
[----:B------:R4:W-:Y:S01]  /*239f0*/  STL [R1+0x144], R127 ;  /* 0x0001447f01007387 */ /* 0x0009e20000100800 */
[----:B------:R-:W-:-:S02]  /*23a00*/  SHF.L.U64.HI R94, R95, 0x2, R110 ;  /* 0x000000025f5e7819 */ /* 0x000fc4000001026e */
[----:B------:R-:W-:Y:S01]  /*23a10*/  SHF.L.U64.HI R96, R97, 0x2, R112 ;  /* 0x0000000261607819 */ /* 0x000fe20000010270 */
[----:B------:R-:W-:Y:S01]  /*23a20*/  IMAD.SHL.U32 R252, R252, 0x4, RZ ;  /* 0x00000004fcfc7824 */ /* 0x000fe200078e00ff */
[C---:B------:R-:W-:Y:S02]  /*23a30*/  SHF.L.U64.HI R9, R10.reuse, 0x2, R9 ;  /* 0x000000020a097819 */ /* 0x040fe40000010209 */
[----:B-1----:R-:W-:Y:S01]  /*23a40*/  SHF.R.U32.HI R2, RZ, 0x6, R2 ;  /* 0x00000006ff027819 */ /* 0x002fe20000011602 */
[----:B------:R-:W-:Y:S01]  /*23a50*/  IMAD.SHL.U32 R10, R10, 0x4, RZ ;  /* 0x000000040a0a7824 */ /* 0x000fe200078e00ff */
[C---:B------:R-:W-:Y:S01]  /*23a60*/  SHF.L.U64.HI R11, R12.reuse, 0x2, R11 ;  /* 0x000000020c0b7819 */ /* 0x040fe2000001020b */
        /* <DEDUP_REMOVED lines=79> */
[----:B------:R-:W-:Y:S01]  /*23f60*/  SHF.L.U64.HI R187, R186, 0x2, R187 ;  /* 0x00000002babb7819 */ /* 0x000fe200000102bb */
        /* <DEDUP_REMOVED lines=49> */
[----:B------:R-:W-:Y:S01]  /*24280*/  SGXT.U32 R2, R2, 0x1 ;  /* 0x000000010202781a */ /* 0x000fe20000000000 */
[----:B------:R-:W-:-:S02]  /*24290*/  IMAD.SHL.U32 R138, R138, 0x4, RZ ;  /* 0x000000048a8a7824 */ /* 0x000fc400078e00ff */
[----:B------:R-:W-:Y:S02]  /*242a0*/  IMAD.SHL.U32 R136, R136, 0x4, RZ ;  /* 0x0000000488887824 */ /* 0x000fe400078e00ff */
[----:B------:R-:W-:Y:S02]  /*242b0*/  IMAD.SHL.U32 R134, R134, 0x4, RZ ;  /* 0x0000000486867824 */ /* 0x000fe400078e00ff */
[----:B------:R-:W-:Y:S02]  /*242c0*/  IMAD.SHL.U32 R132, R132, 0x4, RZ ;  /* 0x0000000484847824 */ /* 0x000fe400078e00ff */
[----:B------:R-:W-:Y:S02]  /*242d0*/  IMAD.SHL.U32 R130, R130, 0x4, RZ ;  /* 0x0000000482827824 */ /* 0x000fe400078e00ff */
[----:B------:R-:W-:Y:S02]  /*242e0*/  IMAD.SHL.U32 R128, R128, 0x4, RZ ;  /* 0x0000000480807824 */ /* 0x000fe400078e00ff */
        /* <DEDUP_REMOVED lines=29> */
[----:B------:R-:W-:Y:S01]  /*244c0*/  IMAD.SHL.U32 R93, R93, 0x4, RZ ;  /* 0x000000045d5d7824 */ /* 0x000fe200078e00ff */
[----:B--2---:R-:W-:Y:S01]  /*244d0*/  SHF.L.U64.HI R110, R111, 0x2, R190 ;  /* 0x000000026f6e7819 */ /* 0x004fe200000102be */
[----:B------:R-:W-:-:S02]  /*244e0*/  VIADD R190, R126, 0xfffffff8 ;  /* 0xfffffff87ebe7836 */ /* 0x000fc40000000000 */
[----:B------:R-:W-:Y:S02]  /*244f0*/  IMAD.SHL.U32 R95, R95, 0x4, RZ ;  /* 0x000000045f5f7824 */ /* 0x000fe400078e00ff */
[----:B------:R-:W-:Y:S02]  /*24500*/  IMAD.SHL.U32 R97, R97, 0x4, RZ ;  /* 0x0000000461617824 */ /* 0x000fe400078e00ff */
[----:B------:R-:W-:Y:S02]  /*24510*/  IMAD.SHL.U32 R99, R99, 0x4, RZ ;  /* 0x0000000463637824 */ /* 0x000fe400078e00ff */
[----:B------:R-:W-:Y:S02]  /*24520*/  IMAD.SHL.U32 R101, R101, 0x4, RZ ;  /* 0x0000000465657824 */ /* 0x000fe400078e00ff */
[----:B------:R-:W-:Y:S01]  /*24530*/  IMAD.SHL.U32 R103, R103, 0x4, RZ ;  /* 0x0000000467677824 */ /* 0x000fe200078e00ff */
[----:B---3--:R-:W-:Y:S01]  /*24540*/  SHF.L.U64.HI R112, R113, 0x2, R191 ;  /* 0x0000000271707819 */ /* 0x008fe200000102bf */
        /* <DEDUP_REMOVED lines=10> */
[----:B------:R-:W-:Y:S01]  /*245f0*/  IMAD.MOV.U32 R126, RZ, RZ, RZ ;  /* 0x000000ffff7e7224 */ /* 0x000fe200078e00ff */
[----:B------:R-:W-:Y:S01]  /*24600*/  UIADD3 UR18, UPT, UPT, UR18, -0x200, URZ ;  /* 0xfffffe0012127890 */ /* 0x000fe2000fffe0ff */
[----:B------:R-:W-:Y:S01]  /*24610*/  UMOV UR28, UR13 ;  /* 0x0000000d001c7c82 */ /* 0x000fe20008000000 */
[----:B------:R-:W-:Y:S01]  /*24620*/  UMOV UR19, 0x1 ;  /* 0x0000000100137882 */ /* 0x000fe20000000000 */
[----:B------:R-:W-:Y:S01]  /*24630*/  UMOV UR29, 0x7 ;  /* 0x00000007001d7882 */ /* 0x000fe20000000000 */
[----:B------:R-:W-:Y:S01]  /*24640*/  UMOV UR5, URZ ;  /* 0x000000ff00057c82 */ /* 0x000fe20008000000 */
[----:B------:R-:W-:Y:S01]  /*24650*/  UMOV UR6, URZ ;  /* 0x000000ff00067c82 */ /* 0x000fe20008000000 */
[----:B----4-:R-:W-:-:S06]  /*24660*/  UMOV UR4, URZ ;  /* 0x000000ff00047c82 */ /* 0x010fcc0008000000 */
.L_x_10:
[----:B------:R-:W-:Y:S01]  /*24670*/  UIADD3 UR5, UPT, UPT, UR5, 0x1, URZ ;  /* 0x0000000105057890 */ /* 0x000fe2000fffe0ff */
[----:B------:R-:W-:-:S04]  /*24680*/  DEPBAR.LE SB0, 0xc ;  /* 0x000083000000791a */ /* 0x000fc80000000000 */
[----:B------:R-:W-:Y:S01]  /*24690*/  ULEA UR13, UR19, UR10, 0x3 ;  /* 0x0000000a130d7291 */ /* 0x000fe2000f8e18ff */
[----:B------:R-:W-:Y:S01]  /*246a0*/  IMAD.U32 R126, R126, -0x80000000, RZ ;  /* 0x800000007e7e7824 */ /* 0x000fe200078e00ff */
[----:B------:R-:W-:Y:S02]  /*246b0*/  UISETP.GT.AND UP1, UPT, UR5, 0x7, UPT ;  /* 0x000000070500788c */ /* 0x000fe4000bf24270 */
[----:B------:R-:W-:Y:S02]  /*246c0*/  UIADD3 UR13, UPT, UPT, UR13, 0xa0000, URZ ;  /* 0x000a00000d0d7890 */ /* 0x000fe4000fffe0ff */
[----:B------:R-:W-:Y:S01]  /*246d0*/  USEL UR5, UR5, URZ, !UP1 ;  /* 0x000000ff05057287 */ /* 0x000fe2000c800000 */
[----:B------:R-:W-:Y:S06]  /*246e0*/  BAR.SYNC.DEFER_BLOCKING 0x0 ;  /* 0x0000000000007b1d */ /* 0x000fec0000010000 */
[----:B------:R-:W-:Y:S05]  /*246f0*/  @P1 BRA `(.L_x_8) ;  /* 0x0000000400101947 */ /* 0x000fea0003800000 */
[----:B------:R-:W-:Y:S02]  /*24700*/  ULEA UR9, UR5, UR10, 0xe ;  /* 0x0000000a05097291 */ /* 0x000fe4000f8e70ff */
[----:B------:R-:W-:Y:S02]  /*24710*/  ULEA UR8, UR5, UR10, 0x10 ;  /* 0x0000000a05087291 */ /* 0x000fe4000f8e80ff */
[----:B------:R-:W-:Y:S02]  /*24720*/  UIADD3 UR9, UPT, UPT, UR9, 0x80000, URZ ;  /* 0x0008000009097890 */ /* 0x000fe4000fffe0ff */
[----:B------:R-:W-:Y:S02]  /*24730*/  USHF.R.U32.HI UR20, URZ, 0x4, UR8 ;  /* 0x00000004ff147899 */ /* 0x000fe40008011608 */
[----:B------:R-:W-:Y:S02]  /*24740*/  USHF.R.U32.HI UR9, URZ, 0x4, UR9 ;  /* 0x00000004ff097899 */ /* 0x000fe40008011609 */
[----:B------:R-:W-:-:S02]  /*24750*/  USGXT.U32 UR20, UR20, 0xe ;  /* 0x0000000e1414789a */ /* 0x000fc40008000000 */
[----:B------:R-:W-:Y:S02]  /*24760*/  USGXT.U32 UR26, UR9, 0xe ;  /* 0x0000000e091a789a */ /* 0x000fe40008000000 */
[----:B------:R-:W-:Y:S02]  /*24770*/  UIADD3 UR24, UP2, UPT, UR20, 0x2, URZ ;  /* 0x0000000214187890 */ /* 0x000fe4000ff5e0ff */
[----:B------:R-:W-:Y:S01]  /*24780*/  UIADD3 UR22, UP1, UPT, UR26, 0x2, URZ ;  /* 0x000000021a167890 */ /* 0x000fe2000ff3e0ff */
[----:B------:R-:W-:Y:S01]  /*24790*/  UMOV UR8, URZ ;  /* 0x000000ff00087c82 */ /* 0x000fe20008000000 */
[----:B------:R-:W-:Y:S01]  /*247a0*/  UMOV UR7, URZ ;  /* 0x000000ff00077c82 */ /* 0x000fe20008000000 */
[----:B------:R-:W-:Y:S02]  /*247b0*/  UIADD3.X UR25, UPT, UPT, UR8, 0x40004040, URZ, UP2, !UPT ;  /* 0x4000404008197890 */ /* 0x000fe400097fe4ff */
[----:B------:R-:W-:Y:S02]  /*247c0*/  UIADD3 UR56, UP5, UPT, UR24, 0x2, URZ ;  /* 0x0000000218387890 */ /* 0x000fe4000ffbe0ff */
[----:B------:R-:W-:-:S02]  /*247d0*/  UIADD3.X UR23, UPT, UPT, UR7, 0x40004040, URZ, UP1, !UPT ;  /* 0x4000404007177890 */ /* 0x000fc40008ffe4ff */
[----:B------:R-:W-:Y:S01]  /*247e0*/  UIADD3 UR58, UP6, UPT, UR24, 0x4, URZ ;  /* 0x00000004183a7890 */ /* 0x000fe2000ffde0ff */
[----:B------:R-:W-:Y:S01]  /*247f0*/  UMOV UR8, UR13 ;  /* 0x0000000d00087c82 */ /* 0x000fe20008000000 */
[----:B------:R-:W-:Y:S01]  /*24800*/  UMOV UR9, URZ ;  /* 0x000000ff00097c82 */ /* 0x000fe20008000000 */
[----:B------:R-:W-:Y:S02]  /*24810*/  UIADD3 UR60, UP1, UPT, UR24, 0x7fe, URZ ;  /* 0x000007fe183c7890 */ /* 0x000fe4000ff3e0ff */
[----:B------:R-:W-:Y:S01]  /*24820*/  UIADD3 UR62, UP2, UPT, UR24, 0x800, URZ ;  /* 0x00000800183e7890 */ /* 0x000fe2000ff5e0ff */
[----:B------:R-:W-:Y:S01]  /*24830*/  UMOV UR7, UR8 ;  /* 0x0000000800077c82 */ /* 0x000fe20008000000 */
[----:B------:R-:W-:Y:S02]  /*24840*/  UIADD3 UR54, UP4, UPT, UR22, 0x2, URZ ;  /* 0x0000000216367890 */ /* 0x000fe4000ff9e0ff */
[----:B------:R-:W-:Y:S02]  /*24850*/  UIADD3 UR64, UP3, UPT, UR24, 0x802, URZ ;  /* 0x0000080218407890 */ /* 0x000fe4000ff7e0ff */
[----:B------:R-:W-:-:S02]  /*24860*/  UIADD3.X UR57, UPT, UPT, UR25, URZ, URZ, UP5, !UPT ;  /* 0x000000ff19397290 */ /* 0x000fc4000affe4ff */
[----:B------:R-:W-:Y:S02]  /*24870*/  UIADD3 UR8, UP5, UPT, UR22, 0x4, URZ ;  /* 0x0000000416087890 */ /* 0x000fe4000ffbe0ff */
[----:B------:R-:W-:Y:S02]  /*24880*/  UIADD3.X UR59, UPT, UPT, UR25, URZ, URZ, UP6, !UPT ;  /* 0x000000ff193b7290 */ /* 0x000fe4000b7fe4ff */
[----:B------:R-:W-:Y:S02]  /*24890*/  UIADD3 UR30, UP6, UPT, UR22, 0x1fe, URZ ;  /* 0x000001fe161e7890 */ /* 0x000fe4000ffde0ff */
[----:B------:R-:W-:Y:S02]  /*248a0*/  UIADD3.X UR61, UPT, UPT, UR25, URZ, URZ, UP1, !UPT ;  /* 0x000000ff193d7290 */ /* 0x000fe40008ffe4ff */
[----:B------:R-:W-:Y:S02]  /*248b0*/  UIADD3 UR32, UP1, UPT, UR22, 0x200, URZ ;  /* 0x0000020016207890 */ /* 0x000fe4000ff3e0ff */
[----:B------:R-:W-:-:S02]  /*248c0*/  UIADD3.X UR63, UPT, UPT, UR25, URZ, URZ, UP2, !UPT ;  /* 0x000000ff193f7290 */ /* 0x000fc400097fe4ff */
[----:B------:R-:W-:Y:S02]  /*248d0*/  UIADD3.X UR55, UPT, UPT, UR23, URZ, URZ, UP4, !UPT ;  /* 0x000000ff17377290 */ /* 0x000fe4000a7fe4ff */
[----:B------:R-:W-:Y:S02]  /*248e0*/  UIADD3 UR34, UP2, UPT, UR22, 0x202, URZ ;  /* 0x0000020216227890 */ /* 0x000fe4000ff5e0ff */
[----:B------:R-:W-:Y:S02]  /*248f0*/  UIADD3.X UR65, UPT, UPT, UR25, URZ, URZ, UP3, !UPT ;  /* 0x000000ff19417290 */ /* 0x000fe40009ffe4ff */
[----:B------:R-:W-:Y:S02]  /*24900*/  UIADD3 UR38, UP4, UPT, UR24, 0x804, URZ ;  /* 0x0000080418267890 */ /* 0x000fe4000ff9e0ff */
[----:B------:R-:W-:Y:S02]  /*24910*/  UIADD3 UR36, UP3, UPT, UR22, 0x204, URZ ;  /* 0x0000020416247890 */ /* 0x000fe4000ff7e0ff */
[----:B------:R-:W-:-:S02]  /*24920*/  UIADD3.X UR9, UPT, UPT, UR23, URZ, URZ, UP5, !UPT ;  /* 0x000000ff17097290 */ /* 0x000fc4000affe4ff */
[----:B------:R-:W-:Y:S02]  /*24930*/  UIADD3.X UR31, UPT, UPT, UR23, URZ, URZ, UP6, !UPT ;  /* 0x000000ff171f7290 */ /* 0x000fe4000b7fe4ff */
[----:B------:R-:W-:Y:S02]  /*24940*/  UIADD3.X UR33, UPT, UPT, UR23, URZ, URZ, UP1, !UPT ;  /* 0x000000ff17217290 */ /* 0x000fe40008ffe4ff */
[----:B------:R-:W-:Y:S01]  /*24950*/  UIADD3.X UR35, UPT, UPT, UR23, URZ, URZ, UP2, !UPT ;  /* 0x000000ff17237290 */ /* 0x000fe200097fe4ff */
[----:B------:R-:W-:Y:S01]  /*24960*/  UMOV UR14, 0x0 ;  /* 0x00000000000e7882 */ /* 0x000fe20000000000 */
[----:B------:R-:W-:Y:S01]  /*24970*/  UMOV UR15, 0x4400910 ;  /* 0x04400910000f7882 */ /* 0x000fe20000000000 */
[----:B------:R-:W-:Y:S01]  /*24980*/  UMOV UR21, 0x40004040 ;  /* 0x4000404000157882 */ /* 0x000fe20000000000 */
[----:B------:R-:W-:Y:S01]  /*24990*/  UMOV UR27, 0x40004040 ;  /* 0x40004040001b7882 */ /* 0x000fe20000000000 */
[----:B------:R-:W-:Y:S01]  /*249a0*/  UIADD3.X UR39, UPT, UPT, UR25, URZ, URZ, UP4, !UPT ;  /* 0x000000ff19277290 */ /* 0x000fe2000a7fe4ff */
[----:B------:R1:W-:Y:S01]  /*249b0*/  UTCHMMA gdesc[UR26], gdesc[UR20], tmem[UR11], tmem[UR14], idesc[UR15], UPT ;  /* 0x00ff0e141a0075ea */ /* 0x0003e2000b80000b */
[----:B------:R-:W-:Y:S01]  /*249c0*/  UIADD3.X UR37, UPT, UPT, UR23, URZ, URZ, UP3, !UPT ;  /* 0x000000ff17257290 */ /* 0x000fe20009ffe4ff */
[----:B------:R-:W-:Y:S01]  /*249d0*/  UMOV UR16, 0x0 ;  /* 0x0000000000107882 */ /* 0x000fe20000000000 */
[----:B------:R-:W-:Y:S01]  /*249e0*/  UMOV UR17, 0x4400910 ;  /* 0x0440091000117882 */ /* 0x000fe20000000000 */
[----:B------:R-:W-:Y:S01]  /*249f0*/  UMOV UR44, 0x0 ;  /* 0x00000000002c7882 */ /* 0x000fe20000000000 */
[----:B------:R-:W-:Y:S01]  /*24a00*/  UMOV UR45, 0x4400910 ;  /* 0x04400910002d7882 */ /* 0x000fe20000000000 */
        /* <DEDUP_REMOVED lines=19> */
.L_x_8:
[----:B------:R-:W2:Y:S01]  /*24b40*/  LDC R190, c[0x0][0x3a0] ;  /* 0x0000e800ffbe7b82 */ /* 0x000ea20000000800 */
[----:B-1----:R-:W-:Y:S01]  /*24b50*/  UMOV UR7, UR6 ;  /* 0x0000000600077c82 */ /* 0x002fe20008000000 */
[----:B------:R-:W1:Y:S01]  /*24b60*/  SYNCS.PHASECHK.TRANS64.TRYWAIT P3, [UR28], R126 ;  /* 0x0000007eff0075a7 */ /* 0x000e62000806111c */
[----:B--2---:R-:W-:-:S05]  /*24b70*/  VIADD R190, R190, 0x3f ;  /* 0x0000003fbebe7836 */ /* 0x004fca0000000000 */
[----:B------:R-:W-:-:S04]  /*24b80*/  SHF.R.S32.HI R127, RZ, 0x1f, R190 ;  /* 0x0000001fff7f7819 */ /* 0x000fc800000114be */
[----:B------:R-:W-:-:S04]  /*24b90*/  LEA.HI R127, R127, R190, RZ, 0x6 ;  /* 0x000000be7f7f7211 */ /* 0x000fc800078f30ff */
[----:B------:R-:W-:-:S05]  /*24ba0*/  SHF.R.S32.HI R127, RZ, 0x6, R127 ;  /* 0x00000006ff7f7819 */ /* 0x000fca000001147f */
[----:B------:R-:W-:-:S05]  /*24bb0*/  VIADD R127, R127, 0xfffffff8 ;  /* 0xfffffff87f7f7836 */ /* 0x000fca0000000000 */
[----:B------:R-:W-:Y:S01]  /*24bc0*/  ISETP.LE.AND P2, PT, R127, UR4, PT ;  /* 0x000000047f007c0c */ /* 0x000fe2000bf43270 */
[----:B-1----:R-:W-:-:S12]  /*24bd0*/  @!P3 BRA `(.L_x_9) ;  /* 0x0000007800a8b947 */ /* 0x002fd80003800000 */
.L_x_16:
[----:B------:R-:W-:Y:S01]  /*24be0*/  UIADD3 UR29, UPT, UPT, UR29, 0x1, URZ ;  /* 0x000000011d1d7890 */ /* 0x000fe2000fffe0ff */
[C---:B------:R-:W-:Y:S01]  /*24bf0*/  LOP3.LUT R127, R2.reuse, 0x2, RZ, 0xfc, !PT ;  /* 0x00000002027f7812 */ /* 0x040fe200078efcff */
[----:B------:R-:W-:Y:S01]  /*24c00*/  BAR.SYNC.DEFER_BLOCKING 0x0 ;  /* 0x0000000000007b1d */ /* 0x000fe20000010000 */
[----:B------:R-:W-:Y:S01]  /*24c10*/  ISETP.GE.AND P3, PT, R2, UR18, PT ;  /* 0x0000001202007c0c */ /* 0x000fe2000bf66270 */
[----:B------:R-:W-:Y:S01]  /*24c20*/  UISETP.GT.AND UP1, UPT, UR29, 0x7, UPT ;  /* 0x000000071d00788c */ /* 0x000fe2000bf24270 */
[----:B------:R-:W-:Y:S02]  /*24c30*/  ISETP.GE.AND P4, PT, R127, UR18, PT ;  /* 0x000000127f007c0c */ /* 0x000fe4000bf86270 */
[----:B------:R-:W-:Y:S01]  /*24c40*/  SEL R127, RZ, 0x4, P3 ;  /* 0x00000004ff7f7807 */ /* 0x000fe20001800000 */
[----:B------:R-:W-:Y:S01]  /*24c50*/  USEL UR29, UR29, URZ, !UP1 ;  /* 0x000000ff1d1d7287 */ /* 0x000fe2000c800000 */
[----:B------:R-:W-:Y:S02]  /*24c60*/  SEL R126, RZ, 0x4, P4 ;  /* 0x00000004ff7e7807 */ /* 0x000fe40002000000 */
[----:B------:R-:W-:Y:S01]  /*24c70*/  SEL R127, R127, RZ, !P2 ;  /* 0x000000ff7f7f7207 */ /* 0x000fe20005000000 */
[----:B------:R-:W-:Y:S01]  /*24c80*/  ULEA UR6, UR29, UR10, 0xe ;  /* 0x0000000a1d067291 */ /* 0x000fe2000f8e70ff */
[----:B------:R-:W-:-:S02]  /*24c90*/  SEL R126, R126, RZ, !P2 ;  /* 0x000000ff7e7e7207 */ /* 0x000fc40005000000 */
[----:B------:R-:W-:Y:S02]  /*24ca0*/  ISETP.NE.U32.AND P4, PT, R127, RZ, PT ;  /* 0x000000ff7f00720c */ /* 0x000fe40003f85070 */
[----:B------:R-:W-:Y:S01]  /*24cb0*/  ISETP.NE.U32.AND P3, PT, R126, RZ, PT ;  /* 0x000000ff7e00720c */ /* 0x000fe20003f65070 */
[----:B------:R-:W-:Y:S01]  /*24cc0*/  IMAD.U32 R190, RZ, RZ, UR6 ;  /* 0x00000006ffbe7e24 */ /* 0x000fe2000f8e00ff */
[----:B------:R-:W-:Y:S02]  /*24cd0*/  IADD3 R126, P5, PT, R6, R34, RZ ;  /* 0x00000022067e7210 */ /* 0x000fe40007fbe0ff */
[----:B------:R-:W-:Y:S02]  /*24ce0*/  LOP3.LUT R191, R2, 0x22, RZ, 0xfc, !PT ;  /* 0x0000002202bf7812 */ /* 0x000fe400078efcff */
[----:B-----5:R-:W-:Y:S01]  /*24cf0*/  IADD3 R190, PT, PT, R4, 0x100000, R190 ;  /* 0x0010000004be7810 */ /* 0x020fe20007ffe0be */
[----:B------:R-:W-:-:S05]  /*24d00*/  IMAD.X R127, R7, 0x1, R33, P5 ;  /* 0x00000001077f7824 */ /* 0x000fca00028e0621 */
[----:B------:R-:W-:Y:S01]  /*24d10*/  @!PT LDS RZ, [RZ] ;  /* 0x00000000fffff984 */ /* 0x000fe20000000800 */
[----:B------:R-:W-:Y:S01]  /*24d20*/  @!PT LDS RZ, [RZ] ;  /* 0x00000000fffff984 */ /* 0x000fe20000000800 */
[----:B------:R-:W-:Y:S01]  /*24d30*/  @!PT LDS RZ, [RZ] ;  /* 0x00000000fffff984 */ /* 0x000fe20000000800 */
[----:B------:R1:W-:Y:S02]  /*24d40*/  LDGSTS.E [R190+-0x80000], desc[UR40][R126.64], P4 ;  /* 0x800000007ebe7fae */ /* 0x0003e4000a1a1028 */
[----:B-1----:R-:W-:-:S05]  /*24d50*/  IADD3 R126, P4, PT, R6, R32, RZ ;  /* 0x00000020067e7210 */ /* 0x002fca0007f9e0ff */
[----:B------:R-:W-:Y:S01]  /*24d60*/  IMAD.X R127, R7, 0x1, R31, P4 ;  /* 0x00000001077f7824 */ /* 0x000fe200020e061f */
[----:B------:R-:W-:Y:S02]  /*24d70*/  ISETP.GE.AND P4, PT, R191, UR18, PT ;  /* 0x00000012bf007c0c */ /* 0x000fe4000bf86270 */
[C---:B------:R-:W-:Y:S02]  /*24d80*/  LOP3.LUT R191, R2.reuse, 0x6, RZ, 0xfc, !PT ;  /* 0x0000000602bf7812 */ /* 0x040fe400078efcff */
[----:B------:R1:W-:Y:S02]  /*24d90*/  LDGSTS.E [R190+-0x7fff8], desc[UR40][R126.64], P3 ;  /* 0x800080007ebe7fae */ /* 0x0003e400099a1028 */
[----:B-1----:R-:W-:-:S04]  /*24da0*/  LOP3.LUT R127, R2, 0x20, RZ, 0xfc, !PT ;  /* 0x00000020027f7812 */ /* 0x002fc800078efcff */
[----:B------:R-:W-:-:S04]  /*24db0*/  ISETP.GE.AND P3, PT, R127, UR18, PT ;  /* 0x000000127f007c0c */ /* 0x000fc8000bf66270 */
[----:B------:R-:W-:-:S04]  /*24dc0*/  SEL R126, RZ, 0x4, P3 ;  /* 0x00000004ff7e7807 */ /* 0x000fc80001800000 */
[----:B------:R-:W-:-:S04]  /*24dd0*/  SEL R126, R126, RZ, !P2 ;  /* 0x000000ff7e7e7207 */ /* 0x000fc80005000000 */
[----:B------:R-:W-:Y:S02]  /*24de0*/  ISETP.NE.U32.AND P3, PT, R126, RZ, PT ;  /* 0x000000ff7e00720c */ /* 0x000fe40003f65070 */
[----:B------:R-:W-:-:S04]  /*24df0*/  SEL R126, RZ, 0x4, P4 ;  /* 0x00000004ff7e7807 */ /* 0x000fc80002000000 */
[----:B------:R-:W-:-:S04]  /*24e00*/  SEL R126, R126, RZ, !P2 ;  /* 0x000000ff7e7e7207 */ /* 0x000fc80005000000 */
[----:B------:R-:W-:Y:S02]  /*24e10*/  ISETP.NE.U32.AND P4, PT, R126, RZ, PT ;  /* 0x000000ff7e00720c */ /* 0x000fe40003f85070 */
[----:B------:R-:W-:-:S05]  /*24e20*/  IADD3 R126, P5, PT, R6, R115, RZ ;  /* 0x00000073067e7210 */ /* 0x000fca0007fbe0ff */
[----:B------:R-:W-:-:S05]  /*24e30*/  IMAD.X R127, R7, 0x1, R114, P5 ;  /* 0x00000001077f7824 */ /* 0x000fca00028e0672 */
[----:B------:R1:W-:Y:S02]  /*24e40*/  LDGSTS.E [R190+-0x7e000], desc[UR40][R126.64], P3 ;  /* 0x820000007ebe7fae */ /* 0x0003e400099a1028 */
[----:B-1----:R-:W-:-:S05]  /*24e50*/  IADD3 R126, P3, PT, R6, R113, RZ ;  /* 0x00000071067e7210 */ /* 0x002fca0007f7e0ff */
[----:B------:R-:W-:-:S05]  /*24e60*/  IMAD.X R127, R7, 0x1, R112, P3 ;  /* 0x00000001077f7824 */ /* 0x000fca00018e0670 */
[----:B------:R1:W-:Y:S01]  /*24e70*/  LDGSTS.E [R190+-0x7dff8], desc[UR40][R126.64], P4 ;  /* 0x820080007ebe7fae */ /* 0x0003e2000a1a1028 */
[----:B------:R-:W-:Y:S02]  /*24e80*/  ISETP.GE.AND P4, PT, R191, UR18, PT ;  /* 0x00000012bf007c0c */ /* 0x000fe4000bf86270 */
[----:B------:R-:W-:Y:S02]  /*24e90*/  LOP3.LUT R191, R4, 0x10, RZ, 0x3c, !PT ;  /* 0x0000001004bf7812 */ /* 0x000fe400078e3cff */
[----:B-1----:R-:W-:Y:S01]  /*24ea0*/  LOP3.LUT R127, R2, 0x4, RZ, 0xfc, !PT ;  /* 0x00000004027f7812 */ /* 0x002fe200078efcff */
[----:B------:R-:W-:Y:S01]  /*24eb0*/  IMAD.U32 R190, RZ, RZ, UR6 ;  /* 0x00000006ffbe7e24 */ /* 0x000fe2000f8e00ff */
[----:B------:R-:W-:Y:S02]  /*24ec0*/  SEL R126, RZ, 0x4, P4 ;  /* 0x00000004ff7e7807 */ /* 0x000fe40002000000 */
[----:B------:R-:W-:Y:S02]  /*24ed0*/  ISETP.GE.AND P3, PT, R127, UR18, PT ;  /* 0x000000127f007c0c */ /* 0x000fe4000bf66270 */
[----:B------:R-:W-:-:S02]  /*24ee0*/  SEL R126, R126, RZ, !P2 ;  /* 0x000000ff7e7e7207 */ /* 0x000fc40005000000 */
[----:B------:R-:W-:Y:S02]  /*24ef0*/  SEL R127, RZ, 0x4, P3 ;  /* 0x00000004ff7f7807 */ /* 0x000fe40001800000 */
[----:B------:R-:W-:Y:S02]  /*24f00*/  ISETP.NE.U32.AND P3, PT, R126, RZ, PT ;  /* 0x000000ff7e00720c */ /* 0x000fe40003f65070 */
[----:B------:R-:W-:Y:S02]  /*24f10*/  SEL R127, R127, RZ, !P2 ;  /* 0x000000ff7f7f7207 */ /* 0x000fe40005000000 */
[----:B------:R-:W-:Y:S02]  /*24f20*/  IADD3 R126, P5, PT, R6, R30, RZ ;  /* 0x0000001e067e7210 */ /* 0x000fe40007fbe0ff */
[----:B------:R-:W-:Y:S02]  /*24f30*/  ISETP.NE.U32.AND P4, PT, R127, RZ, PT ;  /* 0x000000ff7f00720c */ /* 0x000fe40003f85070 */
[----:B------:R-:W-:Y:S01]  /*24f40*/  IADD3 R190, PT, PT, R191, 0x100000, R190 ;  /* 0x00100000bfbe7810 */ /* 0x000fe20007ffe0be */
[----:B------:R-:W-:Y:S01]  /*24f50*/  IMAD.X R127, R7, 0x1, R29, P5 ;  /* 0x00000001077f7824 */ /* 0x000fe200028e061d */
[----:B------:R-:W-:-:S09]  /*24f60*/  LOP3.LUT R191, R2, 0x26, RZ, 0xfc, !PT ;  /* 0x0000002602bf7812 */ /* 0x000fd200078efcff */
        /* <DEDUP_REMOVED lines=214> */
[----:B------:R-:W1:Y:S02]  /*25cd0*/  S2R R191, SR_TID.X ;  /* 0x0000000000bf7919 */ /* 0x000e640000002100 */
[----:B------:R2:W-:Y:S02]  /*25ce0*/  LDGSTS.E [R190+-0x7fff8], desc[UR40][R126.64], P3 ;  /* 0x800080007ebe7fae */ /* 0x0005e400099a1028 */
[----:B--2---:R-:W-:-:S04]  /*25cf0*/  LOP3.LUT R127, R2, 0x3c, RZ, 0xfc, !PT ;  /* 0x0000003c027f7812 */ /* 0x004fc800078efcff */
[----:B------:R-:W-:-:S04]  /*25d00*/  ISETP.GE.AND P3, PT, R127, UR18, PT ;  /* 0x000000127f007c0c */ /* 0x000fc8000bf66270 */
[----:B------:R-:W-:-:S04]  /*25d10*/  SEL R126, RZ, 0x4, P3 ;  /* 0x00000004ff7e7807 */ /* 0x000fc80001800000 */
[----:B------:R-:W-:-:S04]  /*25d20*/  SEL R126, R126, RZ, !P2 ;  /* 0x000000ff7e7e7207 */ /* 0x000fc80005000000 */
[----:B------:R-:W-:Y:S02]  /*25d30*/  ISETP.NE.U32.AND P3, PT, R126, RZ, PT ;  /* 0x000000ff7e00720c */ /* 0x000fe40003f65070 */
[----:B------:R-:W-:Y:S02]  /*25d40*/  SEL R126, RZ, 0x4, P4 ;  /* 0x00000004ff7e7807 */ /* 0x000fe40002000000 */
[----:B-1----:R-:W-:Y:S02]  /*25d50*/  LOP3.LUT R191, R191, 0x3f, RZ, 0xc0, !PT ;  /* 0x0000003fbfbf7812 */ /* 0x002fe400078ec0ff */
[----:B------:R-:W-:-:S04]  /*25d60*/  SEL R126, R126, RZ, !P2 ;  /* 0x000000ff7e7e7207 */ /* 0x000fc80005000000 */
[----:B------:R-:W-:Y:S02]  /*25d70*/  ISETP.NE.U32.AND P4, PT, R126, RZ, PT ;  /* 0x000000ff7e00720c */ /* 0x000fe40003f85070 */
[----:B------:R-:W-:-:S05]  /*25d80*/  IADD3 R126, P5, PT, R6, R87, RZ ;  /* 0x00000057067e7210 */ /* 0x000fca0007fbe0ff */
[----:B------:R-:W-:-:S05]  /*25d90*/  IMAD.X R127, R7, 0x1, R86, P5 ;  /* 0x00000001077f7824 */ /* 0x000fca00028e0656 */
[----:B------:R1:W-:Y:S02]  /*25da0*/  LDGSTS.E [R190+-0x7e000], desc[UR40][R126.64], P3 ;  /* 0x820000007ebe7fae */ /* 0x0003e400099a1028 */
[----:B-1----:R-:W-:-:S05]  /*25db0*/  IADD3 R126, P3, PT, R6, R85, RZ ;  /* 0x00000055067e7210 */ /* 0x002fca0007f7e0ff */
[----:B------:R-:W-:Y:S01]  /*25dc0*/  IMAD.X R127, R7, 0x1, R84, P3 ;  /* 0x00000001077f7824 */ /* 0x000fe200018e0654 */
[----:B------:R-:W-:Y:S01]  /*25dd0*/  ISETP.GE.AND P3, PT, R191, UR18, PT ;  /* 0x00000012bf007c0c */ /* 0x000fe2000bf66270 */
[----:B------:R-:W-:Y:S01]  /*25de0*/  ULEA UR6, UR29, UR10, 0x10 ;  /* 0x0000000a1d067291 */ /* 0x000fe2000f8e80ff */
[----:B------:R-:W2:Y:S04]  /*25df0*/  LDL R191, [R1+0x68] ;  /* 0x0000680001bf7983 */ /* 0x000ea80000100800 */
[----:B------:R1:W-:Y:S04]  /*25e00*/  LDGSTS.E [R190+-0x7dff8], desc[UR40][R126.64], P4 ;  /* 0x820080007ebe7fae */ /* 0x0003e8000a1a1028 */
[----:B------:R-:W0:Y:S01]  /*25e10*/  LDGDEPBAR ;  /* 0x00000000000079af */ /* 0x000e220000000000 */
[----:B-1----:R-:W-:-:S04]  /*25e20*/  SEL R126, RZ, 0x4, P3 ;  /* 0x00000004ff7e7807 */ /* 0x002fc80001800000 */
[----:B------:R-:W-:-:S04]  /*25e30*/  SEL R126, R126, RZ, !P2 ;  /* 0x000000ff7e7e7207 */ /* 0x000fc80005000000 */
[----:B------:R-:W-:Y:S02]  /*25e40*/  ISETP.NE.U32.AND P2, PT, R126, RZ, PT ;  /* 0x000000ff7e00720c */ /* 0x000fe40003f45070 */
[----:B------:R-:W-:Y:S01]  /*25e50*/  IADD3 R126, P3, PT, R124, R10, RZ ;  /* 0x0000000a7c7e7210 */ /* 0x000fe20007f7e0ff */
[----:B------:R-:W-:-:S04]  /*25e60*/  VIADD R190, R3, UR6 ;  /* 0x0000000603be7c36 */ /* 0x000fc80008000000 */
[----:B------:R-:W-:-:S06]  /*25e70*/  IMAD.X R127, R8, 0x1, R9, P3 ;  /* 0x00000001087f7824 */ /* 0x000fcc00018e0609 */
[----:B------:R1:W-:Y:S02]  /*25e80*/  LDGSTS.E [R190], desc[UR40][R126.64], P2 ;  /* 0x000000007ebe7fae */ /* 0x0003e400091a1028 */
[----:B-1----:R-:W-:-:S05]  /*25e90*/  IADD3 R126, P3, PT, R124, R77, RZ ;  /* 0x0000004d7c7e7210 */ /* 0x002fca0007f7e0ff */
[----:B------:R-:W-:-:S05]  /*25ea0*/  IMAD.X R127, R8, 0x1, R76, P3 ;  /* 0x00000001087f7824 */ /* 0x000fca00018e064c */
[----:B------:R1:W-:Y:S02]  /*25eb0*/  LDGSTS.E [R190+0x400], desc[UR40][R126.64], P2 ;  /* 0x004000007ebe7fae */ /* 0x0003e400091a1028 */
        /* <DEDUP_REMOVED lines=59> */
[----:B------:R1:W-:Y:S04]  /*26270*/  LDGSTS.E [R190+0x5400], desc[UR40][R126.64], P2 ;  /* 0x054000007ebe7fae */ /* 0x0003e800091a1028 */
[----:B------:R-:W1:Y:S02]  /*26280*/  LDL R127, [R1+0x4] ;  /* 0x00000400017f7983 */ /* 0x000e640000100800 */
[----:B-1----:R-:W-:Y:S02]  /*26290*/  IADD3 R126, P3, PT, R124, R127, RZ ;  /* 0x0000007f7c7e7210 */ /* 0x002fe40007f7e0ff */
[----:B------:R-:W3:Y:S03]  /*262a0*/  LDL R127, [R1+0x8] ;  /* 0x00000800017f7983 */ /* 0x000ee60000100800 */
[----:B---3--:R-:W-:-:S05]  /*262b0*/  IMAD.X R127, R8, 0x1, R127, P3 ;  /* 0x00000001087f7824 */ /* 0x008fca00018e067f */
        /* <DEDUP_REMOVED lines=12> */
[----:B-1----:R-:W-:-:S05]  /*26380*/  IADD3 R126, P3, PT, R124, R127, RZ ;  /* 0x0000007f7c7e7210 */ /* 0x002fca0007f7e0ff */
[----:B--2---:R-:W-:Y:S02]  /*26390*/  IMAD.X R127, R8, 0x1, R191, P3 ;  /* 0x00000001087f7824 */ /* 0x004fe400018e06bf */
[----:B------:R-:W2:Y:S04]  /*263a0*/  LDL R191, [R1+0x128] ;  /* 0x0001280001bf7983 */ /* 0x000ea80000100800 */
[----:B------:R1:W-:Y:S04]  /*263b0*/  LDGSTS.E [R190+0x6400], desc[UR40][R126.64], P2 ;  /* 0x064000007ebe7fae */ /* 0x0003e800091a1028 */
[----:B------:R-:W1:Y:S02]  /*263c0*/  LDL R127, [R1+0x84] ;  /* 0x00008400017f7983 */ /* 0x000e640000100800 */
[----:B-1----:R-:W-:-:S02]  /*263d0*/  IADD3 R126, P3, PT, R124, R127, RZ ;  /* 0x0000007f7c7e7210 */ /* 0x002fc40007f7e0ff */
        /* <DEDUP_REMOVED lines=25> */
[----:B--2---:R-:W-:Y:S01]  /*26570*/  IMAD.X R127, R8, 0x1, R191, P3 ;  /* 0x00000001087f7824 */ /* 0x004fe200018e06bf */
[----:B------:R-:W-:-:S04]  /*26580*/  LOP3.LUT R191, R3, 0x20, RZ, 0x3c, !PT ;  /* 0x0000002003bf7812 */ /* 0x000fc800078e3cff */
[----:B------:R1:W-:Y:S01]  /*26590*/  LDGSTS.E [R190+0x7c00], desc[UR40][R126.64], P2 ;  /* 0x07c000007ebe7fae */ /* 0x0003e200091a1028 */
[----:B------:R-:W-:Y:S01]  /*265a0*/  VIADD R191, R191, UR6 ;  /* 0x00000006bfbf7c36 */ /* 0x000fe20008000000 */
[----:B-1----:R-:W-:Y:S02]  /*265b0*/  IADD3 R126, P3, PT, R124, R83, RZ ;  /* 0x000000537c7e7210 */ /* 0x002fe40007f7e0ff */
[----:B------:R-:W2:Y:S03]  /*265c0*/  LDL R190, [R1+0x70] ;  /* 0x0000700001be7983 */ /* 0x000ea60000100800 */
        /* <DEDUP_REMOVED lines=298> */
[----:B------:R-:W3:Y:S01]  /*27870*/  LDL R127, [R1] ;  /* 0x00000000017f7983 */ /* 0x000ee20000100800 */
[----:B-1----:R-:W-:-:S05]  /*27880*/  IADD3 R126, P3, PT, R124, R252, RZ ;  /* 0x000000fc7c7e7210 */ /* 0x002fca0007f7e0ff */
        /* <DEDUP_REMOVED lines=51> */
[----:B------:R1:W-:Y:S01]  /*27bc0*/  LDGSTS.E [R191+0x7f00], desc[UR40][R126.64], P2 ;  /* 0x07f000007ebf7fae */ /* 0x0003e200091a1028 */
[----:B------:R-:W-:Y:S02]  /*27bd0*/  UIADD3 UR4, UPT, UPT, UR4, 0x1, URZ ;  /* 0x0000000104047890 */ /* 0x000fe4000fffe0ff */
[----:B------:R-:W-:Y:S01]  /*27be0*/  UIADD3 UR19, UPT, UPT, UR19, 0x1, URZ ;  /* 0x0000000113137890 */ /* 0x000fe2000fffe0ff */
[----:B------:R-:W0:Y:S04]  /*27bf0*/  LDGDEPBAR ;  /* 0x00000000000079af */ /* 0x000e280000000000 */
[----:B------:R-:W3:Y:S04]  /*27c00*/  LDL R127, [R1+0x144] ;  /* 0x00014400017f7983 */ /* 0x000ee80000100800 */
[----:B------:R-:W4:Y:S04]  /*27c10*/  LDL R191, [R1+0x14c] ;  /* 0x00014c0001bf7983 */ /* 0x000f280000100800 */
[----:B------:R-:W2:Y:S01]  /*27c20*/  LDL R126, [R1+0x154] ;  /* 0x00015400017e7983 */ /* 0x000ea20000100800 */
[----:B------:R-:W-:-:S04]  /*27c30*/  UISETP.GT.AND UP1, UPT, UR19, 0x1, UPT ;  /* 0x000000011300788c */ /* 0x000fc8000bf24270 */
[----:B------:R-:W-:Y:S02]  /*27c40*/  USEL UR6, URZ, 0x1, !UP1 ;  /* 0x00000001ff067887 */ /* 0x000fe4000c800000 */
[----:B------:R-:W-:Y:S02]  /*27c50*/  UIADD3 UR18, UPT, UPT, UR18, -0x40, URZ ;  /* 0xffffffc012127890 */ /* 0x000fe4000fffe0ff */
[----:B------:R-:W-:Y:S02]  /*27c60*/  USEL UR19, UR19, URZ, !UP1 ;  /* 0x000000ff13137287 */ /* 0x000fe4000c800000 */
[----:B------:R-:W-:Y:S01]  /*27c70*/  ULOP3.LUT UR6, UR7, UR6, URZ, 0x3c, !UPT ;  /* 0x0000000607067292 */ /* 0x000fe2000f8e3cff */
[----:B------:R-:W-:Y:S01]  /*27c80*/  UMOV UR28, UR13 ;  /* 0x0000000d001c7c82 */ /* 0x000fe20008000000 */
[----:B---3--:R-:W-:Y:S02]  /*27c90*/  ISETP.NE.U32.AND P2, PT, R127, UR4, PT ;  /* 0x000000047f007c0c */ /* 0x008fe4000bf45070 */
[----:B----4-:R-:W-:-:S02]  /*27ca0*/  IADD3 R124, P3, PT, R124, R191, RZ ;  /* 0x000000bf7c7c7210 */ /* 0x010fc40007f7e0ff */
[----:B--2---:R-:W-:Y:S01]  /*27cb0*/  IADD3 R6, P4, PT, R6, R126, RZ ;  /* 0x0000007e06067210 */ /* 0x004fe20007f9e0ff */
[----:B-1----:R-:W-:Y:S02]  /*27cc0*/  IMAD.U32 R126, RZ, RZ, UR7 ;  /* 0x00000007ff7e7e24 */ /* 0x002fe4000f8e00ff */
[----:B------:R-:W-:Y:S02]  /*27cd0*/  IMAD.X R8, R8, 0x1, R5, P3 ;  /* 0x0000000108087824 */ /* 0x000fe400018e0605 */
[----:B------:R-:W-:-:S04]  /*27ce0*/  IMAD.X R7, R7, 0x1, R190, P4 ;  /* 0x0000000107077824 */ /* 0x000fc800020e06be */
[----:B------:R-:W-:Y:S05]  /*27cf0*/  @P2 BRA `(.L_x_10) ;  /* 0xffffffc8005c2947 */ /* 0x000fea000383ffff */
.L_x_7:
[----:B------:R-:W-:Y:S05]  /*27d00*/  @!P0 BRA `(.L_x_11) ;  /* 0x0000000000108947 */ /* 0x000fea0003800000 */
[----:B------:R-:W-:-:S06]  /*27d10*/  USHF.L.U32 UR7, UR7, 0x1f, URZ ;  /* 0x0000001f07077899 */ /* 0x000fcc00080006ff */
[----:B-----5:R-:W-:-:S04]  /*27d20*/  IMAD.U32 R2, RZ, RZ, UR7 ;  /* 0x00000007ff027e24 */ /* 0x020fc8000f8e00ff */
[----:B------:R-:W1:Y:S02]  /*27d30*/  SYNCS.PHASECHK.TRANS64.TRYWAIT P0, [UR13], R2 ;  /* 0x00000002ff0075a7 */ /* 0x000e64000800110d */
[----:B-1----:R-:W-:Y:S05]  /*27d40*/  @!P0 BRA `(.L_x_12) ;  /* 0x0000004800588947 */ /* 0x002fea0003800000 */
.L_x_11:
[----:B------:R-:W1:Y:S01]  /*27d50*/  S2R R132, SR_TID.X ;  /* 0x0000000000847919 */ /* 0x000e620000002100 */
[----:B------:R-:W-:-:S04]  /*27d60*/  DEPBAR.LE SB0, 0x0 ;  /* 0x000080000000791a */ /* 0x000fc80000000000 */
[----:B------:R-:W2:Y:S01]  /*27d70*/  LDL.LU R137, [R1+0x5ac] ;  /* 0x0005ac0001897983 */ /* 0x000ea20000300800 */
[----:B------:R-:W3:Y:S01]  /*27d80*/  LDC R136, c[0x0][0x3b8] ;  /* 0x0000ee00ff887b82 */ /* 0x000ee20000000800 */
[----:B------:R-:W4:Y:S02]  /*27d90*/  LDCU UR4, c[0x0][0x3b4] ;  /* 0x00007680ff0477ac */ /* 0x000f240008000800 */
[----:B------:R-:W2:Y:S01]  /*27da0*/  LDL.LU R142, [R1+0x5c0] ;  /* 0x0005c000018e7983 */ /* 0x000ea20000300800 */
[----:B------:R-:W1:Y:S03]  /*27db0*/  LDCU UR5, c[0x0][0x39c] ;  /* 0x00007380ff0577ac */ /* 0x000e660008000800 */
[----:B------:R-:W2:Y:S01]  /*27dc0*/  LDL.LU R141, [R1+0x5bc] ;  /* 0x0005bc00018d7983 */ /* 0x000ea20000300800 */
[----:B------:R-:W1:Y:S03]  /*27dd0*/  LDCU UR6, c[0x0][0x39c] ;  /* 0x00007380ff0677ac */ /* 0x000e660008000800 */
[----:B------:R-:W2:Y:S01]  /*27de0*/  LDL.LU R140, [R1+0x5b8] ;  /* 0x0005b800018c7983 */ /* 0x000ea20000300800 */
[----:B------:R-:W2:Y:S03]  /*27df0*/  LDCU UR7, c[0x0][0x39c] ;  /* 0x00007380ff0777ac */ /* 0x000ea60008000800 */
[----:B------:R-:W2:Y:S04]  /*27e00*/  LDL.LU R146, [R1+0x558] ;  /* 0x0005580001927983 */ /* 0x000ea80000300800 */
[----:B------:R-:W2:Y:S04]  /*27e10*/  LDL.LU R157, [R1+0x554] ;  /* 0x00055400019d7983 */ /* 0x000ea80000300800 */
[----:B------:R-:W2:Y:S01]  /*27e20*/  LDL.LU R156, [R1+0x550] ;  /* 0x00055000019c7983 */ /* 0x000ea20000300800 */
[----:B------:R-:W-:Y:S01]  /*27e30*/  BAR.SYNC.DEFER_BLOCKING 0x0 ;  /* 0x0000000000007b1d */ /* 0x000fe20000010000 */
[C---:B-1----:R-:W-:Y:S01]  /*27e40*/  LOP3.LUT P0, RZ, R132.reuse, 0x7f, RZ, 0xc0, !PT ;  /* 0x0000007f84ff7812 */ /* 0x042fe2000780c0ff */
[----:B-----5:R-:W-:-:S02]  /*27e50*/  IMAD.SHL.U32 R2, R132, 0x80, RZ ;  /* 0x0000008084027824 */ /* 0x020fc400078e00ff */
[C---:B------:R-:W-:Y:S02]  /*27e60*/  IMAD.SHL.U32 R3, R132.reuse, 0x10, RZ ;  /* 0x0000001084037824 */ /* 0x040fe400078e00ff */
[----:B------:R-:W-:Y:S01]  /*27e70*/  IMAD.SHL.U32 R133, R132, 0x8, RZ ;  /* 0x0000000884857824 */ /* 0x000fe200078e00ff */
[----:B------:R-:W2:Y:S07]  /*27e80*/  LDL.LU R155, [R1+0x54c] ;  /* 0x00054c00019b7983 */ /* 0x000eae0000300800 */
[----:B------:R-:W1:Y:S02]  /*27e90*/  @!P0 SYNCS.CCTL.IV [UR10+0xa0000] ;  /* 0x0a000000ff0089b1 */ /* 0x000e64000800000a */
[----:B-1----:R-:W-:Y:S06]  /*27ea0*/  BAR.SYNC.DEFER_BLOCKING 0x0 ;  /* 0x0000000000007b1d */ /* 0x002fec0000010000 */
[----:B------:R-:W-:Y:S01]  /*27eb0*/  LDTM.16dp32bit_t0_t15.x128 R4, tmem[UR12] ;  /* 0x0000000c000479ee */ /* 0x000fe20008b80000 */
[----:B------:R-:W1:Y:S01]  /*27ec0*/  LDTM.16dp32bit_t16_t31.x128 R4, tmem[UR12+0x80] ;  /* 0x0000800c000479ee */ /* 0x000e620008ba0000 */
[----:B------:R-:W-:Y:S01]  /*27ed0*/  LOP3.LUT R2, R2, 0x800, RZ, 0xc0, !PT ;  /* 0x0000080002027812 */ /* 0x000fe200078ec0ff */
[----:B------:R-:W2:Y:S01]  /*27ee0*/  LDL.LU R154, [R1+0x548] ;  /* 0x00054800019a7983 */ /* 0x000ea20000300800 */
[----:B------:R-:W-:Y:S01]  /*27ef0*/  LOP3.LUT R132, R3, 0xf0, RZ, 0xc0, !PT ;  /* 0x000000f003847812 */ /* 0x000fe200078ec0ff */
[----:B------:R-:W2:Y:S01]  /*27f00*/  LDCU.128 UR12, c[0x0][0x390] ;  /* 0x00007200ff0c77ac */ /* 0x000ea20008000c00 */
[----:B------:R-:W-:Y:S01]  /*27f10*/  LOP3.LUT R133, R133, 0x300, RZ, 0xc0, !PT ;  /* 0x0000030085857812 */ /* 0x000fe200078ec0ff */
[----:B------:R-:W2:Y:S01]  /*27f20*/  LDL.LU R153, [R1+0x544] ;  /* 0x0005440001997983 */ /* 0x000ea20000300800 */
[----:B------:R-:W-:Y:S01]  /*27f30*/  IADD3 R2, PT, PT, R132, UR10, R2 ;  /* 0x0000000a84027c10 */ /* 0x000fe2000fffe002 */
[----:B------:R-:W3:Y:S04]  /*27f40*/  @!P0 SYNCS.CCTL.IV [UR10+0xa0008] ;  /* 0x0a000800ff0089b1 */ /* 0x000ee8000800000a */
[----:B------:R-:W-:Y:S01]  /*27f50*/  IMAD.IADD R2, R133, 0x1, R2 ;  /* 0x0000000185027824 */ /* 0x000fe200078e0202 */
[----:B------:R-:W-:Y:S01]  /*27f60*/  NOP ;  /* 0x0000000000007918 */ /* 0x000fe20000000000 */
[----:B-1----:R-:W-:-:S02]  /*27f70*/  IMAD.MOV.U32 R134, RZ, RZ, R8 ;  /* 0x000000ffff867224 */ /* 0x002fc400078e0008 */
[----:B------:R-:W-:Y:S01]  /*27f80*/  IMAD.MOV.U32 R135, RZ, RZ, R10 ;  /* 0x000000ffff877224 */ /* 0x000fe200078e000a */
[----:B------:R-:W-:Y:S01]  /*27f90*/  LOP3.LUT R3, R3, 0x7f0, RZ, 0xc0, !PT ;  /* 0x000007f003037812 */ /* 0x000fe200078ec0ff */
[----:B------:R-:W-:Y:S01]  /*27fa0*/  IMAD.MOV.U32 R132, RZ, RZ, R4 ;  /* 0x000000ffff847224 */ /* 0x000fe200078e0004 */
[----:B------:R-:W2:Y:S01]  /*27fb0*/  LDL.LU R152, [R1+0x540] ;  /* 0x0005400001987983 */ /* 0x000ea20000300800 */
[----:B------:R-:W-:Y:S02]  /*27fc0*/  IMAD.MOV.U32 R4, RZ, RZ, R5 ;  /* 0x000000ffff047224 */ /* 0x000fe400078e0005 */
[----:B------:R-:W-:Y:S01]  /*27fd0*/  IMAD.MOV.U32 R133, RZ, RZ, R6 ;  /* 0x000000ffff857224 */ /* 0x000fe200078e0006 */
[----:B------:R-:W2:Y:S01]  /*27fe0*/  LDL.LU R151, [R1+0x53c] ;  /* 0x00053c0001977983 */ /* 0x000ea20000300800 */
[----:B------:R-:W-:Y:S02]  /*27ff0*/  IMAD.MOV.U32 R5, RZ, RZ, R7 ;  /* 0x000000ffff057224 */ /* 0x000fe400078e0007 */
[----:B------:R-:W-:Y:S01]  /*28000*/  IMAD.MOV.U32 R6, RZ, RZ, R9 ;  /* 0x000000ffff067224 */ /* 0x000fe200078e0009 */
[----:B---3--:R1:W-:Y:S01]  /*28010*/  STS.128 [R2], R132 ;  /* 0x0000008402007388 */ /* 0x0083e20000000c00 */
[----:B------:R-:W-:-:S02]  /*28020*/  IMAD.MOV.U32 R7, RZ, RZ, R11 ;  /* 0x000000ffff077224 */ /* 0x000fc400078e000b */
[----:B------:R-:W-:Y:S01]  /*28030*/  IMAD.MOV.U32 R8, RZ, RZ, R12 ;  /* 0x000000ffff087224 */ /* 0x000fe200078e000c */
[----:B------:R-:W3:Y:S04]  /*28040*/  LDL.LU R158, [R1+0x618] ;  /* 0x00061800019e7983 */ /* 0x000ee80000300800 */
[----:B------:R-:W-:Y:S01]  /*28050*/  STS.128 [R2+0x400], R4 ;  /* 0x0004000402007388 */ /* 0x000fe20000000c00 */
[----:B------:R-:W-:Y:S01]  /*28060*/  BAR.SYNC.DEFER_BLOCKING 0x0 ;  /* 0x0000000000007b1d */ /* 0x000fe20000010000 */
[----:B------:R-:W-:Y:S02]  /*28070*/  IMAD.MOV.U32 R12, RZ, RZ, R13 ;  /* 0x000000ffff0c7224 */ /* 0x000fe400078e000d */
[----:B------:R-:W-:Y:S02]  /*28080*/  IMAD.MOV.U32 R9, RZ, RZ, R14 ;  /* 0x000000ffff097224 */ /* 0x000fe400078e000e */
[----:B------:R-:W-:-:S02]  /*28090*/  IMAD.MOV.U32 R13, RZ, RZ, R15 ;  /* 0x000000ffff0d7224 */ /* 0x000fc400078e000f */
[----:B------:R-:W-:Y:S01]  /*280a0*/  IMAD.MOV.U32 R10, RZ, RZ, R16 ;  /* 0x000000ffff0a7224 */ /* 0x000fe200078e0010 */
[----:B------:R-:W2:Y:S01]  /*280b0*/  LDL.LU R150, [R1+0x5b4] ;  /* 0x0005b40001967983 */ /* 0x000ea20000300800 */
[----:B------:R-:W-:Y:S02]  /*280c0*/  IMAD.MOV.U32 R11, RZ, RZ, R18 ;  /* 0x000000ffff0b7224 */ /* 0x000fe400078e0012 */
[----:B------:R-:W-:Y:S01]  /*280d0*/  IMAD.MOV.U32 R14, RZ, RZ, R17 ;  /* 0x000000ffff0e7224 */ /* 0x000fe200078e0011 */
[----:B------:R-:W2:Y:S01]  /*280e0*/  LDL.LU R149, [R1+0x5b0] ;  /* 0x0005b00001957983 */ /* 0x000ea20000300800 */
[----:B------:R-:W-:Y:S02]  /*280f0*/  IMAD.MOV.U32 R15, RZ, RZ, R19 ;  /* 0x000000ffff0f7224 */ /* 0x000fe400078e0013 */
[----:B-1----:R-:W-:Y:S01]  /*28100*/  IMAD.MOV.U32 R132, RZ, RZ, R20 ;  /* 0x000000ffff847224 */ /* 0x002fe200078e0014 */
[----:B------:R-:W2:Y:S04]  /*28110*/  LDL.LU R148, [R1+0x5a4] ;  /* 0x0005a40001947983 */ /* 0x000ea80000300800 */
[----:B------:R-:W1:Y:S04]  /*28120*/  LDS.128 R16, [R3+UR10] ;  /* 0x0000000a03107984 */ /* 0x000e680008000c00 */
[----:B------:R-:W-:Y:S01]  /*28130*/  LDS.128 R4, [R3+UR10+0x800] ;  /* 0x0008000a03047984 */ /* 0x000fe20008000c00 */
[----:B------:R-:W-:Y:S06]  /*28140*/  BAR.SYNC.DEFER_BLOCKING 0x0 ;  /* 0x0000000000007b1d */ /* 0x000fec0000010000 */
[----:B------:R-:W-:Y:S04]  /*28150*/  STS.128 [R2], R8 ;  /* 0x0000000802007388 */ /* 0x000fe80000000c00 */
[----:B------:R-:W-:Y:S01]  /*28160*/  STS.128 [R2+0x400], R12 ;  /* 0x0004000c02007388 */ /* 0x000fe20000000c00 */
[----:B------:R-:W-:Y:S01]  /*28170*/  BAR.SYNC.DEFER_BLOCKING 0x0 ;  /* 0x0000000000007b1d */ /* 0x000fe20000010000 */
[----:B------:R-:W-:-:S02]  /*28180*/  IMAD.MOV.U32 R20, RZ, RZ, R21 ;  /* 0x000000ffff147224 */ /* 0x000fc400078e0015 */
[----:B------:R-:W-:Y:S02]  /*28190*/  IMAD.MOV.U32 R133, RZ, RZ, R22 ;  /* 0x000000ffff857224 */ /* 0x000fe400078e0016 */
[----:B------:R-:W-:Y:S01]  /*281a0*/  IMAD.MOV.U32 R21, RZ, RZ, R23 ;  /* 0x000000ffff157224 */ /* 0x000fe200078e0017 */
[----:B------:R-:W1:Y:S04]  /*281b0*/  LDS.128 R12, [R3+UR10] ;  /* 0x0000000a030c7984 */ /* 0x000e680008000c00 */
[----:B------:R-:W-:Y:S01]  /*281c0*/  LDS.128 R8, [R3+UR10+0x800] ;  /* 0x0008000a03087984 */ /* 0x000fe20008000c00 */
[----:B------:R-:W-:Y:S02]  /*281d0*/  IMAD.MOV.U32 R134, RZ, RZ, R24 ;  /* 0x000000ffff867224 */ /* 0x000fe400078e0018 */
[----:B------:R-:W-:Y:S01]  /*281e0*/  IMAD.MOV.U32 R135, RZ, RZ, R26 ;  /* 0x000000ffff877224 */ /* 0x000fe200078e001a */
[----:B------:R-:W-:Y:S01]  /*281f0*/  BAR.SYNC.DEFER_BLOCKING 0x0 ;  /* 0x0000000000007b1d */ /* 0x000fe20000010000 */
[----:B------:R-:W-:-:S02]  /*28200*/  IMAD.MOV.U32 R22, RZ, RZ, R25 ;  /* 0x000000ffff167224 */ /* 0x000fc400078e0019 */
[----:B------:R-:W-:-:S03]  /*28210*/  IMAD.MOV.U32 R23, RZ, RZ, R27 ;  /* 0x000000ffff177224 */ /* 0x000fc600078e001b */
[----:B------:R1:W-:Y:S04]  /*28220*/  STS.128 [R2], R132 ;  /* 0x0000008402007388 */ /* 0x0003e80000000c00 */
[----:B------:R-:W-:Y:S01]  /*28230*/  STS.128 [R2+0x400], R20 ;  /* 0x0004001402007388 */ /* 0x000fe20000000c00 */
[----:B------:R-:W-:Y:S01]  /*28240*/  BAR.SYNC.DEFER_BLOCKING 0x0 ;  /* 0x0000000000007b1d */ /* 0x000fe20000010000 */
[----:B------:R-:W-:Y:S02]  /*28250*/  IMAD.MOV.U32 R24, RZ, RZ, R28 ;  /* 0x000000ffff187224 */ /* 0x000fe400078e001c */
[----:B------:R-:W-:Y:S02]  /*28260*/  IMAD.MOV.U32 R28, RZ, RZ, R29 ;  /* 0x000000ffff1c7224 */ /* 0x000fe400078e001d */
[----:B------:R-:W-:-:S02]  /*28270*/  IMAD.MOV.U32 R25, RZ, RZ, R30 ;  /* 0x000000ffff197224 */ /* 0x000fc400078e001e */
[----:B------:R-:W-:Y:S02]  /*28280*/  IMAD.MOV.U32 R29, RZ, RZ, R31 ;  /* 0x000000ffff1d7224 */ /* 0x000fe400078e001f */
[----:B------:R-:W-:Y:S02]  /*28290*/  IMAD.MOV.U32 R26, RZ, RZ, R32 ;  /* 0x000000ffff1a7224 */ /* 0x000fe400078e0020 */
[----:B------:R-:W-:Y:S02]  /*282a0*/  IMAD.MOV.U32 R27, RZ, RZ, R34 ;  /* 0x000000ffff1b7224 */ /* 0x000fe400078e0022 */
[----:B------:R-:W-:Y:S02]  /*282b0*/  IMAD.MOV.U32 R30, RZ, RZ, R33 ;  /* 0x000000ffff1e7224 */ /* 0x000fe400078e0021 */
[----:B------:R-:W-:Y:S02]  /*282c0*/  IMAD.MOV.U32 R31, RZ, RZ, R35 ;  /* 0x000000ffff1f7224 */ /* 0x000fe400078e0023 */
[----:B------:R-:W2:Y:S04]  /*282d0*/  LDS.128 R32, [R3+UR10] ;  /* 0x0000000a03207984 */ /* 0x000ea80008000c00 */
[----:B------:R-:W-:Y:S01]  /*282e0*/  LDS.128 R20, [R3+UR10+0x800] ;  /* 0x0008000a03147984 */ /* 0x000fe20008000c00 */
[----:B------:R-:W-:Y:S06]  /*282f0*/  BAR.SYNC.DEFER_BLOCKING 0x0 ;  /* 0x0000000000007b1d */ /* 0x000fec0000010000 */
[----:B------:R-:W-:Y:S04]  /*28300*/  STS.128 [R2], R24 ;  /* 0x0000001802007388 */ /* 0x000fe80000000c00 */
[----:B------:R-:W-:Y:S01]  /*28310*/  STS.128 [R2+0x400], R28 ;  /* 0x0004001c02007388 */ /* 0x000fe20000000c00 */
[----:B------:R-:W-:Y:S01]  /*28320*/  BAR.SYNC.DEFER_BLOCKING 0x0 ;  /* 0x0000000000007b1d */ /* 0x000fe20000010000 */
[----:B-1----:R-:W-:-:S02]  /*28330*/  IMAD.MOV.U32 R132, RZ, RZ, R36 ;  /* 0x000000ffff847224 */ /* 0x002fc400078e0024 */
[----:B------:R-:W-:Y:S02]  /*28340*/  IMAD.MOV.U32 R36, RZ, RZ, R37 ;  /* 0x000000ffff247224 */ /* 0x000fe400078e0025 */
[----:B------:R-:W-:Y:S01]  /*28350*/  IMAD.MOV.U32 R133, RZ, RZ, R38 ;  /* 0x000000ffff857224 */ /* 0x000fe200078e0026 */
[----:B------:R-:W1:Y:S04]  /*28360*/  LDS.128 R28, [R3+UR10] ;  /* 0x0000000a031c7984 */ /* 0x000e680008000c00 */
[----:B------:R-:W-:Y:S01]  /*28370*/  LDS.128 R24, [R3+UR10+0x800] ;  /* 0x0008000a03187984 */ /* 0x000fe20008000c00 */
[----:B------:R-:W-:Y:S02]  /*28380*/  IMAD.MOV.U32 R37, RZ, RZ, R39 ;  /* 0x000000ffff257224 */ /* 0x000fe400078e0027 */
[----:B------:R-:W-:-:S02]  /*28390*/  IMAD.MOV.U32 R134, RZ, RZ, R40 ;  /* 0x000000ffff867224 */ /* 0x000fc400078e0028 */
[----:B------:R-:W-:Y:S01]  /*283a0*/  IMAD.MOV.U32 R135, RZ, RZ, R42 ;  /* 0x000000ffff877224 */ /* 0x000fe200078e002a */
[----:B------:R-:W-:Y:S01]  /*283b0*/  BAR.SYNC.DEFER_BLOCKING 0x0 ;  /* 0x0000000000007b1d */ /* 0x000fe20000010000 */
[----:B------:R-:W-:Y:S02]  /*283c0*/  IMAD.MOV.U32 R38, RZ, RZ, R41 ;  /* 0x000000ffff267224 */ /* 0x000fe400078e0029 */
        /* <DEDUP_REMOVED lines=95> */
[----:B------:R-:W-:Y:S01]  /*289c0*/  IMAD.MOV.U32 R95, RZ, RZ, R99 ;  /* 0x000000ffff5f7224 */ /* 0x000fe200078e0063 */
        /* <DEDUP_REMOVED lines=17> */
[----:B------:R-:W-:Y:S04]  /*28ae0*/  STS.128 [R2], R132 ;  /* 0x0000008402007388 */ /* 0x000fe80000000c00 */
[----:B------:R2:W-:Y:S01]  /*28af0*/  STS.128 [R2+0x400], R100 ;  /* 0x0004006402007388 */ /* 0x0005e20000000c00 */
[----:B------:R-:W-:Y:S02]  /*28b00*/  IMAD.MOV.U32 R104, RZ, RZ, R108 ;  /* 0x000000ffff687224 */ /* 0x000fe400078e006c */
[----:B------:R-:W-:Y:S02]  /*28b10*/  IMAD.MOV.U32 R105, RZ, RZ, R110 ;  /* 0x000000ffff697224 */ /* 0x000fe400078e006e */
[----:B------:R-:W-:Y:S02]  /*28b20*/  IMAD.MOV.U32 R106, RZ, RZ, R112 ;  /* 0x000000ffff6a7224 */ /* 0x000fe400078e0070 */
[----:B------:R-:W-:Y:S01]  /*28b30*/  IMAD.MOV.U32 R107, RZ, RZ, R114 ;  /* 0x000000ffff6b7224 */ /* 0x000fe200078e0072 */
[----:B------:R-:W-:Y:S01]  /*28b40*/  BAR.SYNC.DEFER_BLOCKING 0x0 ;  /* 0x0000000000007b1d */ /* 0x000fe20000010000 */
[----:B--2---:R-:W-:-:S02]  /*28b50*/  IMAD.MOV.U32 R100, RZ, RZ, R109 ;  /* 0x000000ffff647224 */ /* 0x004fc400078e006d */
        /* <DEDUP_REMOVED lines=31> */
[----:B------:R-:W1:Y:S04]  /*28d50*/  LDS.128 R116, [R3+UR10] ;  /* 0x0000000a03747984 */ /* 0x000e680008000c00 */
[----:B------:R-:W-:Y:S01]  /*28d60*/  LDS.128 R128, [R3+UR10+0x800] ;  /* 0x0008000a03807984 */ /* 0x000fe20008000c00 */
[----:B------:R-:W-:Y:S01]  /*28d70*/  BAR.SYNC.DEFER_BLOCKING 0x0 ;  /* 0x0000000000007b1d */ /* 0x000fe20000010000 */
[C---:B------:R-:W-:Y:S01]  /*28d80*/  ISETP.GE.AND P0, PT, R137.reuse, UR14, PT ;  /* 0x0000000e89007c0c */ /* 0x040fe2000bf06270 */
[----:B----4-:R-:W-:-:S02]  /*28d90*/  IMAD R137, R137, UR4, RZ ;  /* 0x0000000489897c24 */ /* 0x010fc4000f8e02ff */
[C---:B------:R-:W-:Y:S01]  /*28da0*/  IMAD R139, R0.reuse, R136, RZ ;  /* 0x00000088008b7224 */ /* 0x040fe200078e02ff */
[----:B------:R-:W-:Y:S01]  /*28db0*/  ISETP.LT.AND P1, PT, R0, UR15, !P0 ;  /* 0x0000000f00007c0c */ /* 0x000fe2000c721270 */
[----:B------:R-:W3:Y:S01]  /*28dc0*/  LDCU UR4, c[0x0][0x39c] ;  /* 0x00007380ff0477ac */ /* 0x000ee20008000800 */
[C---:B------:R-:W-:Y:S01]  /*28dd0*/  LEA R0, P2, R137.reuse, UR12, 0x2 ;  /* 0x0000000c89007c11 */ /* 0x040fe2000f8410ff */
[----:B------:R-:W-:Y:S04]  /*28de0*/  STS.128 [R2], R120 ;  /* 0x0000007802007388 */ /* 0x000fe80000000c00 */
[----:B------:R4:W-:Y:S01]  /*28df0*/  STS.128 [R2+0x400], R124 ;  /* 0x0004007c02007388 */ /* 0x0009e20000000c00 */
[----:B------:R-:W-:Y:S02]  /*28e00*/  LEA.HI.X.SX32 R137, R137, UR13, 0x2, P2 ;  /* 0x0000000d89897c11 */ /* 0x000fe400090f16ff */
[----:B------:R-:W-:-:S04]  /*28e10*/  LEA R138, P2, R139, R0, 0x2 ;  /* 0x000000008b8a7211 */ /* 0x000fc800078410ff */
[----:B------:R-:W-:Y:S01]  /*28e20*/  LEA.HI.X.SX32 R139, R139, R137, 0x2, P2 ;  /* 0x000000898b8b7211 */ /* 0x000fe200010f16ff */
[----:B------:R-:W-:Y:S01]  /*28e30*/  BAR.SYNC.DEFER_BLOCKING 0x0 ;  /* 0x0000000000007b1d */ /* 0x000fe20000010000 */
[C---:B------:R-:W-:Y:S01]  /*28e40*/  ISETP.LT.AND P3, PT, R142.reuse, UR15, !P0 ;  /* 0x0000000f8e007c0c */ /* 0x040fe2000c761270 */
[-C--:B----4-:R-:W-:Y:S02]  /*28e50*/  IMAD R125, R142, R136.reuse, RZ ;  /* 0x000000888e7d7224 */ /* 0x090fe400078e02ff */
[-C--:B------:R-:W-:Y:S02]  /*28e60*/  IMAD R124, R140, R136.reuse, RZ ;  /* 0x000000888c7c7224 */ /* 0x080fe400078e02ff */
[----:B------:R-:W-:Y:S01]  /*28e70*/  IMAD R123, R146, R136, RZ ;  /* 0x00000088927b7224 */ /* 0x000fe200078e02ff */
[----:B------:R-:W-:Y:S01]  /*28e80*/  ISETP.LT.AND P5, PT, R140, UR15, !P0 ;  /* 0x0000000f8c007c0c */ /* 0x000fe2000c7a1270 */
[----:B------:R4:W-:Y:S01]  /*28e90*/  @P1 STG.E desc[UR40][R138.64], R16 ;  /* 0x000000108a001986 */ /* 0x0009e2000c101928 */
[----:B------:R-:W-:Y:S01]  /*28ea0*/  LEA R144, P1, R125, R0, 0x2 ;  /* 0x000000007d907211 */ /* 0x000fe200078210ff */
[----:B------:R-:W-:-:S02]  /*28eb0*/  IMAD R122, R157, R136, RZ ;  /* 0x000000889d7a7224 */ /* 0x000fc400078e02ff */
[----:B----4-:R-:W-:Y:S01]  /*28ec0*/  IMAD R16, R141, R136, RZ ;  /* 0x000000888d107224 */ /* 0x010fe200078e02ff */
[----:B------:R-:W-:-:S04]  /*28ed0*/  LEA.HI.X.SX32 R145, R125, R137, 0x2, P1 ;  /* 0x000000897d917211 */ /* 0x000fc800008f16ff */
[----:B------:R-:W-:Y:S01]  /*28ee0*/  LEA R142, P4, R16, R0, 0x2 ;  /* 0x00000000108e7211 */ /* 0x000fe200078810ff */
[----:B------:R-:W-:Y:S01]  /*28ef0*/  IMAD R2, R156, R136, RZ ;  /* 0x000000889c027224 */ /* 0x000fe200078e02ff */
[-C--:B------:R-:W-:Y:S02]  /*28f00*/  LEA R140, P1, R124, R0.reuse, 0x2 ;  /* 0x000000007c8c7211 */ /* 0x080fe400078210ff */
[-C--:B------:R-:W-:Y:S02]  /*28f10*/  LEA.HI.X.SX32 R143, R16, R137.reuse, 0x2, P4 ;  /* 0x00000089108f7211 */ /* 0x080fe400020f16ff */
[----:B------:R-:W-:Y:S02]  /*28f20*/  LEA R138, P4, R123, R0, 0x2 ;  /* 0x000000007b8a7211 */ /* 0x000fe400078810ff */
[----:B------:R-:W-:Y:S01]  /*28f30*/  ISETP.LT.AND P2, PT, R141, UR15, !P0 ;  /* 0x0000000f8d007c0c */ /* 0x000fe2000c741270 */
[----:B------:R-:W-:Y:S01]  /*28f40*/  IMAD R121, R154, R136, RZ ;  /* 0x000000889a797224 */ /* 0x000fe200078e02ff */
[----:B------:R-:W-:-:S02]  /*28f50*/  LEA.HI.X.SX32 R141, R124, R137, 0x2, P1 ;  /* 0x000000897c8d7211 */ /* 0x000fc400008f16ff */
[-C--:B------:R-:W-:Y:S02]  /*28f60*/  LEA.HI.X.SX32 R139, R123, R137.reuse, 0x2, P4 ;  /* 0x000000897b8b7211 */ /* 0x080fe400020f16ff */
[-C--:B------:R-:W-:Y:S02]  /*28f70*/  LEA R134, P1, R122, R0.reuse, 0x2 ;  /* 0x000000007a867211 */ /* 0x080fe400078210ff */
[----:B------:R-:W-:Y:S01]  /*28f80*/  LEA R132, P4, R2, R0, 0x2 ;  /* 0x0000000002847211 */ /* 0x000fe200078810ff */
[----:B------:R-:W-:Y:S01]  /*28f90*/  IMAD R125, R152, R136, RZ ;  /* 0x00000088987d7224 */ /* 0x000fe200078e02ff */
[-C--:B------:R-:W-:Y:S02]  /*28fa0*/  LEA.HI.X.SX32 R135, R122, R137.reuse, 0x2, P1 ;  /* 0x000000897a877211 */ /* 0x080fe400008f16ff */
[----:B------:R-:W-:Y:S02]  /*28fb0*/  LEA.HI.X.SX32 R133, R2, R137, 0x2, P4 ;  /* 0x0000008902857211 */ /* 0x000fe400020f16ff */
[----:B------:R-:W-:-:S04]  /*28fc0*/  LEA R122, P4, R121, R0, 0x2 ;  /* 0x00000000797a7211 */ /* 0x000fc800078810ff */
[-C--:B------:R-:W-:Y:S02]  /*28fd0*/  LEA.HI.X.SX32 R123, R121, R137.reuse, 0x2, P4 ;  /* 0x00000089797b7211 */ /* 0x080fe400020f16ff */
[C---:B------:R-:W-:Y:S01]  /*28fe0*/  LEA R124, P4, R125.reuse, R0, 0x2 ;  /* 0x000000007d7c7211 */ /* 0x040fe200078810ff */
[----:B------:R-:W-:Y:S01]  /*28ff0*/  @P3 STG.E desc[UR40][R144.64], R17 ;  /* 0x0000001190003986 */ /* 0x000fe2000c101928 */
[----:B------:R-:W-:Y:S02]  /*29000*/  ISETP.LT.AND P6, PT, R146, UR15, !P0 ;  /* 0x0000000f92007c0c */ /* 0x000fe4000c7c1270 */
[----:B------:R-:W-:Y:S02]  /*29010*/  LEA.HI.X.SX32 R125, R125, R137, 0x2, P4 ;  /* 0x000000897d7d7211 */ /* 0x000fe400020f16ff */
[----:B------:R-:W-:Y:S02]  /*29020*/  ISETP.LT.AND P4, PT, R157, UR15, !P0 ;  /* 0x0000000f9d007c0c */ /* 0x000fe4000c781270 */
[----:B------:R-:W-:Y:S01]  /*29030*/  ISETP.LT.AND P3, PT, R156, UR15, !P0 ;  /* 0x0000000f9c007c0c */ /* 0x000fe2000c761270 */
[----:B------:R-:W-:Y:S04]  /*29040*/  @P2 STG.E desc[UR40][R142.64], R18 ;  /* 0x000000128e002986 */ /* 0x000fe8000c101928 */
[----:B------:R4:W-:Y:S04]  /*29050*/  @P5 STG.E desc[UR40][R140.64], R19 ;  /* 0x000000138c005986 */ /* 0x0009e8000c101928 */
[----:B------:R-:W-:Y:S04]  /*29060*/  @P6 STG.E desc[UR40][R138.64], R12 ;  /* 0x0000000c8a006986 */ /* 0x000fe8000c101928 */
[----:B----4-:R-:W4:Y:S04]  /*29070*/  LDL.LU R141, [R1+0x5a0] ;  /* 0x0005a000018d7983 */ /* 0x010f280000300800 */
[----:B------:R-:W2:Y:S04]  /*29080*/  LDL.LU R140, [R1+0x6d8] ;  /* 0x0006d800018c7983 */ /* 0x000ea80000300800 */
[----:B------:R-:W-:Y:S04]  /*29090*/  @P4 STG.E desc[UR40][R134.64], R13 ;  /* 0x0000000d86004986 */ /* 0x000fe8000c101928 */
[----:B------:R1:W-:Y:S04]  /*290a0*/  @P3 STG.E desc[UR40][R132.64], R14 ;  /* 0x0000000e84003986 */ /* 0x0003e8000c101928 */
[----:B-1----:R-:W2:Y:S04]  /*290b0*/  LDL.LU R132, [R1+0x59c] ;  /* 0x00059c0001847983 */ /* 0x002ea80000300800 */
[----:B------:R-:W2:Y:S04]  /*290c0*/  LDL.LU R18, [R1+0x598] ;  /* 0x0005980001127983 */ /* 0x000ea80000300800 */
[----:B------:R-:W2:Y:S01]  /*290d0*/  LDL.LU R19, [R1+0x594] ;  /* 0x0005940001137983 */ /* 0x000ea20000300800 */
[----:B------:R-:W-:-:S02]  /*290e0*/  IMAD R120, R155, R136, RZ ;  /* 0x000000889b787224 */ /* 0x000fc400078e02ff */
[----:B------:R-:W-:-:S03]  /*290f0*/  IMAD R16, R153, R136, RZ ;  /* 0x0000008899107224 */ /* 0x000fc600078e02ff */
[----:B------:R-:W-:Y:S01]  /*29100*/  LEA R126, P1, R120, R0, 0x2 ;  /* 0x00000000787e7211 */ /* 0x000fe200078210ff */
[----:B------:R-:W-:-:S03]  /*29110*/  IMAD R2, R151, R136, RZ ;  /* 0x0000008897027224 */ /* 0x000fc600078e02ff */
[-C--:B------:R-:W-:Y:S02]  /*29120*/  LEA.HI.X.SX32 R127, R120, R137.reuse, 0x2, P1 ;  /* 0x00000089787f7211 */ /* 0x080fe400008f16ff */
[CC--:B------:R-:W-:Y:S02]  /*29130*/  LEA R120, P1, R16.reuse, R0.reuse, 0x2 ;  /* 0x0000000010787211 */ /* 0x0c0fe400078210ff */
[----:B------:R-:W-:Y:S02]  /*29140*/  ISETP.LT.AND P2, PT, R155, UR15, !P0 ;  /* 0x0000000f9b007c0c */ /* 0x000fe4000c741270 */
[----:B------:R-:W-:Y:S02]  /*29150*/  LEA.HI.X.SX32 R121, R16, R137, 0x2, P1 ;  /* 0x0000008910797211 */ /* 0x000fe400008f16ff */
[----:B------:R-:W-:Y:S02]  /*29160*/  LEA R146, P1, R2, R0, 0x2 ;  /* 0x0000000002927211 */ /* 0x000fe400078210ff */
[----:B------:R-:W-:-:S02]  /*29170*/  ISETP.LT.AND P5, PT, R154, UR15, !P0 ;  /* 0x0000000f9a007c0c */ /* 0x000fc4000c7a1270 */
[----:B------:R-:W-:Y:S02]  /*29180*/  LEA.HI.X.SX32 R147, R2, R137, 0x2, P1 ;  /* 0x0000008902937211 */ /* 0x000fe400008f16ff */
[----:B---3--:R-:W-:Y:S01]  /*29190*/  ISETP.LT.AND P1, PT, R158, UR4, !P0 ;  /* 0x000000049e007c0c */ /* 0x008fe2000c721270 */
[----:B------:R-:W2:Y:S01]  /*291a0*/  LDCU UR4, c[0x0][0x39c] ;  /* 0x00007380ff0477ac */ /* 0x000ea20008000800 */
[----:B------:R-:W-:Y:S02]  /*291b0*/  ISETP.LT.AND P6, PT, R153, UR15, !P0 ;  /* 0x0000000f99007c0c */ /* 0x000fe4000c7c1270 */
[----:B------:R-:W-:Y:S01]  /*291c0*/  ISETP.LT.AND P4, PT, R152, UR15, !P0 ;  /* 0x0000000f98007c0c */ /* 0x000fe2000c781270 */
[CC--:B------:R-:W-:Y:S01]  /*291d0*/  IMAD R2, R150.reuse, R136.reuse, RZ ;  /* 0x0000008896027224 */ /* 0x0c0fe200078e02ff */
[----:B------:R-:W-:Y:S01]  /*291e0*/  ISETP.LT.AND P3, PT, R151, UR15, !P0 ;  /* 0x0000000f97007c0c */ /* 0x000fe2000c761270 */
[----:B------:R1:W-:Y:S01]  /*291f0*/  @P2 STG.E desc[UR40][R126.64], R15 ;  /* 0x0000000f7e002986 */ /* 0x0003e2000c101928 */
[----:B------:R-:W-:Y:S01]  /*29200*/  ISETP.LT.AND P2, PT, R150, UR15, !P0 ;  /* 0x0000000f96007c0c */ /* 0x000fe2000c741270 */
[----:B------:R-:W-:-:S02]  /*29210*/  IMAD R16, R149, R136, RZ ;  /* 0x0000008895107224 */ /* 0x000fc400078e02ff */
[----:B------:R-:W-:Y:S01]  /*29220*/  @P5 STG.E desc[UR40][R122.64], R32 ;  /* 0x000000207a005986 */ /* 0x000fe2000c101928 */
[----:B------:R-:W-:Y:S01]  /*29230*/  LEA R12, P5, R2, R0, 0x2 ;  /* 0x00000000020c7211 */ /* 0x000fe200078a10ff */
[----:B------:R-:W-:Y:S02]  /*29240*/  IMAD R17, R148, R136, RZ ;  /* 0x0000008894117224 */ /* 0x000fe400078e02ff */
[----:B------:R-:W-:Y:S01]  /*29250*/  @P6 STG.E desc[UR40][R120.64], R33 ;  /* 0x0000002178006986 */ /* 0x000fe2000c101928 */
[-C--:B------:R-:W-:Y:S02]  /*29260*/  LEA.HI.X.SX32 R13, R2, R137.reuse, 0x2, P5 ;  /* 0x00000089020d7211 */ /* 0x080fe400028f16ff */
[----:B------:R-:W-:Y:S01]  /*29270*/  LEA R14, P6, R16, R0, 0x2 ;  /* 0x00000000100e7211 */ /* 0x000fe200078c10ff */
[----:B------:R3:W-:Y:S01]  /*29280*/  @P4 STG.E desc[UR40][R124.64], R34 ;  /* 0x000000227c004986 */ /* 0x0007e2000c101928 */
[----:B------:R-:W-:Y:S02]  /*29290*/  ISETP.LT.AND P5, PT, R149, UR15, !P0 ;  /* 0x0000000f95007c0c */ /* 0x000fe4000c7a1270 */
[----:B------:R-:W-:Y:S01]  /*292a0*/  ISETP.LT.AND P4, PT, R148, UR15, !P0 ;  /* 0x0000000f94007c0c */ /* 0x000fe2000c781270 */
[----:B------:R-:W-:Y:S01]  /*292b0*/  @P3 STG.E desc[UR40][R146.64], R35 ;  /* 0x0000002392003986 */ /* 0x000fe2000c101928 */
[----:B-1----:R-:W-:-:S02]  /*292c0*/  LEA.HI.X.SX32 R15, R16, R137, 0x2, P6 ;  /* 0x00000089100f7211 */ /* 0x002fc400030f16ff */
[C---:B------:R-:W-:Y:S01]  /*292d0*/  LEA R16, P6, R17.reuse, R0, 0x2 ;  /* 0x0000000011107211 */ /* 0x040fe200078c10ff */
[----:B---3--:R-:W3:Y:S04]  /*292e0*/  LDL.LU R34, [R1+0x590] ;  /* 0x0005900001227983 */ /* 0x008ee80000300800 */
[----:B------:R-:W3:Y:S01]  /*292f0*/  LDL.LU R33, [R1+0x58c] ;  /* 0x00058c0001217983 */ /* 0x000ee20000300800 */
[----:B------:R-:W-:-:S03]  /*29300*/  LEA.HI.X.SX32 R17, R17, R137, 0x2, P6 ;  /* 0x0000008911117211 */ /* 0x000fc600030f16ff */
[----:B------:R-:W-:Y:S04]  /*29310*/  @P2 STG.E desc[UR40][R12.64], R28 ;  /* 0x0000001c0c002986 */ /* 0x000fe8000c101928 */
[----:B------:R-:W3:Y:S04]  /*29320*/  LDL.LU R32, [R1+0x588] ;  /* 0x0005880001207983 */ /* 0x000ee80000300800 */
[----:B------:R-:W-:Y:S04]  /*29330*/  @P5 STG.E desc[UR40][R14.64], R29 ;  /* 0x0000001d0e005986 */ /* 0x000fe8000c101928 */
[----:B------:R1:W-:Y:S04]  /*29340*/  @P4 STG.E desc[UR40][R16.64], R30 ;  /* 0x0000001e10004986 */ /* 0x0003e8000c101928 */
[----:B-1----:R-:W3:Y:S01]  /*29350*/  LDL.LU R17, [R1+0x584] ;  /* 0x0005840001117983 */ /* 0x002ee20000300800 */
[----:B----4-:R-:W-:Y:S01]  /*29360*/  IMAD R2, R141, R136, RZ ;  /* 0x000000888d027224 */ /* 0x010fe200078e02ff */
[----:B--2---:R-:W-:Y:S01]  /*29370*/  ISETP.LT.AND P3, PT, R140, UR4, !P0 ;  /* 0x000000048c007c0c */ /* 0x004fe2000c761270 */
[----:B------:R-:W1:Y:S03]  /*29380*/  LDCU UR4, c[0x0][0x39c] ;  /* 0x00007380ff0477ac */ /* 0x000e660008000800 */
[----:B------:R-:W-:-:S04]  /*29390*/  LEA R12, P2, R2, R0, 0x2 ;  /* 0x00000000020c7211 */ /* 0x000fc800078410ff */
[----:B------:R-:W-:Y:S02]  /*293a0*/  LEA.HI.X.SX32 R13, R2, R137, 0x2, P2 ;  /* 0x00000089020d7211 */ /* 0x000fe400010f16ff */
[----:B------:R-:W-:Y:S01]  /*293b0*/  ISETP.LT.AND P6, PT, R141, UR15, !P0 ;  /* 0x0000000f8d007c0c */ /* 0x000fe2000c7c1270 */
[----:B------:R-:W-:-:S05]  /*293c0*/  IMAD R2, R132, R136, RZ ;  /* 0x0000008884027224 */ /* 0x000fca00078e02ff */
[----:B------:R-:W-:-:S04]  /*293d0*/  LEA R14, P4, R2, R0, 0x2 ;  /* 0x00000000020e7211 */ /* 0x000fc800078810ff */
[----:B------:R-:W-:Y:S01]  /*293e0*/  LEA.HI.X.SX32 R15, R2, R137, 0x2, P4 ;  /* 0x00000089020f7211 */ /* 0x000fe200020f16ff */
[CC--:B------:R-:W-:Y:S01]  /*293f0*/  IMAD R2, R19.reuse, R136.reuse, RZ ;  /* 0x0000008813027224 */ /* 0x0c0fe200078e02ff */
[----:B-1----:R-:W-:Y:S02]  /*29400*/  ISETP.LT.AND P4, PT, R19, UR4, !P0 ;  /* 0x0000000413007c0c */ /* 0x002fe4000c781270 */
[----:B------:R-:W-:Y:S01]  /*29410*/  ISETP.LT.AND P2, PT, R18, UR15, !P0 ;  /* 0x0000000f12007c0c */ /* 0x000fe2000c741270 */
[----:B------:R-:W2:Y:S01]  /*29420*/  LDL.LU R19, [R1+0x580] ;  /* 0x0005800001137983 */ /* 0x000ea20000300800 */
[----:B------:R-:W-:Y:S01]  /*29430*/  ISETP.LT.AND P5, PT, R132, UR15, !P0 ;  /* 0x0000000f84007c0c */ /* 0x000fe2000c7a1270 */
[----:B------:R-:W1:Y:S02]  /*29440*/  LDCU UR4, c[0x0][0x39c] ;  /* 0x00007380ff0477ac */ /* 0x000e640008000800 */
[----:B------:R-:W4:Y:S01]  /*29450*/  LDL.LU R28, [R1+0x57c] ;  /* 0x00057c00011c7983 */ /* 0x000f220000300800 */
[----:B------:R-:W-:-:S03]  /*29460*/  IMAD R18, R18, R136, RZ ;  /* 0x0000008812127224 */ /* 0x000fc600078e02ff */
[----:B------:R-:W4:Y:S04]  /*29470*/  LDL.LU R29, [R1+0x578] ;  /* 0x00057800011d7983 */ /* 0x000f280000300800 */
[----:B------:R1:W-:Y:S02]  /*29480*/  @P6 STG.E desc[UR40][R12.64], R31 ;  /* 0x0000001f0c006986 */ /* 0x0003e4000c101928 */
[----:B-1----:R-:W-:-:S04]  /*29490*/  LEA R12, P6, R18, R0, 0x2 ;  /* 0x00000000120c7211 */ /* 0x002fc800078c10ff */
[-C--:B------:R-:W-:Y:S02]  /*294a0*/  LEA.HI.X.SX32 R13, R18, R137.reuse, 0x2, P6 ;  /* 0x00000089120d7211 */ /* 0x080fe400030f16ff */
[----:B------:R-:W4:Y:S04]  /*294b0*/  LDL.LU R18, [R1+0x574] ;  /* 0x0005740001127983 */ /* 0x000f280000300800 */
[----:B------:R1:W-:Y:S04]  /*294c0*/  @P5 STG.E desc[UR40][R14.64], R48 ;  /* 0x000000300e005986 */ /* 0x0003e8000c101928 */
[----:B------:R3:W-:Y:S01]  /*294d0*/  @P2 STG.E desc[UR40][R12.64], R49 ;  /* 0x000000310c002986 */ /* 0x0007e2000c101928 */
[----:B-1----:R-:W-:Y:S01]  /*294e0*/  LEA R14, P6, R2, R0, 0x2 ;  /* 0x00000000020e7211 */ /* 0x002fe200078c10ff */
[CC--:B---3--:R-:W-:Y:S01]  /*294f0*/  IMAD R16, R34.reuse, R136.reuse, RZ ;  /* 0x0000008822107224 */ /* 0x0c8fe200078e02ff */
[----:B------:R-:W-:Y:S01]  /*29500*/  ISETP.LT.AND P5, PT, R34, UR5, !P0 ;  /* 0x0000000522007c0c */ /* 0x000fe2000c7a1270 */
[----:B------:R-:W2:Y:S01]  /*29510*/  LDCU UR5, c[0x0][0x39c] ;  /* 0x00007380ff0577ac */ /* 0x000ea20008000800 */
[----:B------:R-:W-:Y:S01]  /*29520*/  LEA.HI.X.SX32 R15, R2, R137, 0x2, P6 ;  /* 0x00000089020f7211 */ /* 0x000fe200030f16ff */
[----:B------:R-:W-:Y:S01]  /*29530*/  IMAD R2, R33, R136, RZ ;  /* 0x0000008821027224 */ /* 0x000fe200078e02ff */
[----:B------:R-:W-:-:S02]  /*29540*/  LEA R12, P6, R16, R0, 0x2 ;  /* 0x00000000100c7211 */ /* 0x000fc400078c10ff */
[----:B------:R-:W-:Y:S01]  /*29550*/  ISETP.LT.AND P2, PT, R33, UR6, !P0 ;  /* 0x0000000621007c0c */ /* 0x000fe2000c741270 */
[----:B------:R-:W4:Y:S01]  /*29560*/  LDCU UR6, c[0x0][0x39c] ;  /* 0x00007380ff0677ac */ /* 0x000f220008000800 */
[----:B------:R1:W-:Y:S01]  /*29570*/  @P4 STG.E desc[UR40][R14.64], R50 ;  /* 0x000000320e004986 */ /* 0x0003e2000c101928 */
[----:B------:R-:W-:Y:S01]  /*29580*/  LEA.HI.X.SX32 R13, R16, R137, 0x2, P6 ;  /* 0x00000089100d7211 */ /* 0x000fe200030f16ff */
[C---:B------:R-:W-:Y:S01]  /*29590*/  IMAD R16, R32.reuse, R136, RZ ;  /* 0x0000008820107224 */ /* 0x040fe200078e02ff */
[----:B------:R-:W-:Y:S01]  /*295a0*/  ISETP.LT.AND P4, PT, R32, UR7, !P0 ;  /* 0x0000000720007c0c */ /* 0x000fe2000c781270 */
[----:B------:R-:W3:Y:S02]  /*295b0*/  LDCU UR7, c[0x0][0x39c] ;  /* 0x00007380ff0777ac */ /* 0x000ee40008000800 */
[----:B------:R3:W-:Y:S01]  /*295c0*/  @P5 STG.E desc[UR40][R12.64], R51 ;  /* 0x000000330c005986 */ /* 0x0007e2000c101928 */
[----:B-1----:R-:W-:-:S04]  /*295d0*/  LEA R14, P6, R2, R0, 0x2 ;  /* 0x00000000020e7211 */ /* 0x002fc800078c10ff */
[-C--:B------:R-:W-:Y:S02]  /*295e0*/  LEA.HI.X.SX32 R15, R2, R137.reuse, 0x2, P6 ;  /* 0x00000089020f7211 */ /* 0x080fe400030f16ff */
[C---:B---3--:R-:W-:Y:S02]  /*295f0*/  LEA R12, P6, R16.reuse, R0, 0x2 ;  /* 0x00000000100c7211 */ /* 0x048fe400078c10ff */
[C---:B------:R-:W-:Y:S01]  /*29600*/  ISETP.LT.AND P5, PT, R17.reuse, UR4, !P0 ;  /* 0x0000000411007c0c */ /* 0x040fe2000c7a1270 */
[----:B------:R-:W-:Y:S01]  /*29610*/  IMAD R2, R17, R136, RZ ;  /* 0x0000008811027224 */ /* 0x000fe200078e02ff */
[----:B------:R1:W-:Y:S01]  /*29620*/  @P2 STG.E desc[UR40][R14.64], R44 ;  /* 0x0000002c0e002986 */ /* 0x0003e2000c101928 */
[----:B------:R-:W-:Y:S01]  /*29630*/  LEA.HI.X.SX32 R13, R16, R137, 0x2, P6 ;  /* 0x00000089100d7211 */ /* 0x000fe200030f16ff */
[----:B------:R-:W3:Y:S02]  /*29640*/  LDCU UR4, c[0x0][0x39c] ;  /* 0x00007380ff0477ac */ /* 0x000ee40008000800 */
[----:B------:R-:W3:Y:S04]  /*29650*/  LDL.LU R17, [R1+0x570] ;  /* 0x0005700001117983 */ /* 0x000ee80000300800 */
[----:B------:R2:W-:Y:S01]  /*29660*/  @P4 STG.E desc[UR40][R12.64], R45 ;  /* 0x0000002d0c004986 */ /* 0x0005e2000c101928 */
[----:B-1----:R-:W-:-:S04]  /*29670*/  LEA R14, P6, R2, R0, 0x2 ;  /* 0x00000000020e7211 */ /* 0x002fc800078c10ff */
[----:B------:R-:W-:-:S05]  /*29680*/  LEA.HI.X.SX32 R15, R2, R137, 0x2, P6 ;  /* 0x00000089020f7211 */ /* 0x000fca00030f16ff */
[----:B------:R1:W-:Y:S01]  /*29690*/  @P5 STG.E desc[UR40][R14.64], R46 ;  /* 0x0000002e0e005986 */ /* 0x0003e2000c101928 */
[C---:B--2---:R-:W-:Y:S01]  /*296a0*/  ISETP.LT.AND P2, PT, R19.reuse, UR5, !P0 ;  /* 0x0000000513007c0c */ /* 0x044fe2000c741270 */
[-C--:B------:R-:W-:Y:S01]  /*296b0*/  IMAD R16, R19, R136.reuse, RZ ;  /* 0x0000008813107224 */ /* 0x080fe200078e02ff */
[----:B------:R-:W2:Y:S01]  /*296c0*/  LDCU UR5, c[0x0][0x39c] ;  /* 0x00007380ff0577ac */ /* 0x000ea20008000800 */
[----:B------:R-:W2:Y:S01]  /*296d0*/  LDL.LU R19, [R1+0x56c] ;  /* 0x00056c0001137983 */ /* 0x000ea20000300800 */
[C---:B----4-:R-:W-:Y:S01]  /*296e0*/  ISETP.LT.AND P4, PT, R28.reuse, UR6, !P0 ;  /* 0x000000061c007c0c */ /* 0x050fe2000c781270 */
[----:B------:R-:W-:Y:S01]  /*296f0*/  IMAD R2, R28, R136, RZ ;  /* 0x000000881c027224 */ /* 0x000fe200078e02ff */
[C---:B------:R-:W-:Y:S01]  /*29700*/  LEA R12, P6, R16.reuse, R0, 0x2 ;  /* 0x00000000100c7211 */ /* 0x040fe200078c10ff */
[----:B------:R-:W4:Y:S01]  /*29710*/  LDL.LU R28, [R1+0x568] ;  /* 0x00056800011c7983 */ /* 0x000f220000300800 */
[C---:B------:R-:W-:Y:S01]  /*29720*/  ISETP.LT.AND P5, PT, R29.reuse, UR7, !P0 ;  /* 0x000000071d007c0c */ /* 0x040fe2000c7a1270 */
[----:B------:R-:W2:Y:S01]  /*29730*/  LDCU UR6, c[0x0][0x39c] ;  /* 0x00007380ff0677ac */ /* 0x000ea20008000800 */
[----:B------:R-:W-:Y:S01]  /*29740*/  LEA.HI.X.SX32 R13, R16, R137, 0x2, P6 ;  /* 0x00000089100d7211 */ /* 0x000fe200030f16ff */
[----:B------:R-:W-:-:S02]  /*29750*/  IMAD R16, R29, R136, RZ ;  /* 0x000000881d107224 */ /* 0x000fc400078e02ff */
[----:B------:R-:W4:Y:S01]  /*29760*/  LDL.LU R29, [R1+0x564] ;  /* 0x00056400011d7983 */ /* 0x000f220000300800 */
[C---:B-1----:R-:W-:Y:S01]  /*29770*/  LEA R14, P6, R2.reuse, R0, 0x2 ;  /* 0x00000000020e7211 */ /* 0x042fe200078c10ff */
[----:B------:R-:W4:Y:S02]  /*29780*/  LDCU UR7, c[0x0][0x39c] ;  /* 0x00007380ff0777ac */ /* 0x000f240008000800 */
[----:B------:R1:W-:Y:S01]  /*29790*/  @P2 STG.E desc[UR40][R12.64], R47 ;  /* 0x0000002f0c002986 */ /* 0x0003e2000c101928 */
[-C--:B------:R-:W-:Y:S02]  /*297a0*/  LEA.HI.X.SX32 R15, R2, R137.reuse, 0x2, P6 ;  /* 0x00000089020f7211 */ /* 0x080fe400030f16ff */
[C---:B---3--:R-:W-:Y:S01]  /*297b0*/  ISETP.LT.AND P2, PT, R18.reuse, UR4, !P0 ;  /* 0x0000000412007c0c */ /* 0x048fe2000c741270 */
[----:B------:R-:W-:Y:S01]  /*297c0*/  IMAD R2, R18, R136, RZ ;  /* 0x0000008812027224 */ /* 0x000fe200078e02ff */
[CC--:B-1----:R-:W-:Y:S01]  /*297d0*/  LEA R12, P6, R16.reuse, R0.reuse, 0x2 ;  /* 0x00000000100c7211 */ /* 0x0c2fe200078c10ff */
[----:B------:R-:W3:Y:S01]  /*297e0*/  LDL.LU R18, [R1+0x560] ;  /* 0x0005600001127983 */ /* 0x000ee20000300800 */
[----:B------:R-:W1:Y:S02]  /*297f0*/  LDCU UR4, c[0x0][0x39c] ;  /* 0x00007380ff0477ac */ /* 0x000e640008000800 */
[----:B------:R-:W-:Y:S01]  /*29800*/  LEA.HI.X.SX32 R13, R16, R137, 0x2, P6 ;  /* 0x00000089100d7211 */ /* 0x000fe200030f16ff */
[----:B------:R1:W-:Y:S04]  /*29810*/  @P4 STG.E desc[UR40][R14.64], R64 ;  /* 0x000000400e004986 */ /* 0x0003e8000c101928 */
[----:B------:R2:W-:Y:S01]  /*29820*/  @P5 STG.E desc[UR40][R12.64], R65 ;  /* 0x000000410c005986 */ /* 0x0005e2000c101928 */
[----:B-1----:R-:W-:-:S04]  /*29830*/  LEA R14, P6, R2, R0, 0x2 ;  /* 0x00000000020e7211 */ /* 0x002fc800078c10ff */
[----:B------:R-:W-:-:S05]  /*29840*/  LEA.HI.X.SX32 R15, R2, R137, 0x2, P6 ;  /* 0x00000089020f7211 */ /* 0x000fca00030f16ff */
[----:B------:R1:W-:Y:S01]  /*29850*/  @P2 STG.E desc[UR40][R14.64], R66 ;  /* 0x000000420e002986 */ /* 0x0003e2000c101928 */
[C---:B--2---:R-:W-:Y:S01]  /*29860*/  ISETP.LT.AND P4, PT, R17.reuse, UR5, !P0 ;  /* 0x0000000511007c0c */ /* 0x044fe2000c781270 */
[----:B------:R-:W-:Y:S01]  /*29870*/  IMAD R16, R17, R136, RZ ;  /* 0x0000008811107224 */ /* 0x000fe200078e02ff */
[----:B------:R-:W2:Y:S01]  /*29880*/  LDCU UR5, c[0x0][0x39c] ;  /* 0x00007380ff0577ac */ /* 0x000ea20008000800 */
[----:B------:R-:W2:Y:S03]  /*29890*/  LDL.LU R17, [R1+0x55c] ;  /* 0x00055c0001117983 */ /* 0x000ea60000300800 */
[----:B------:R-:W-:-:S04]  /*298a0*/  LEA R12, P6, R16, R0, 0x2 ;  /* 0x00000000100c7211 */ /* 0x000fc800078c10ff */
[----:B------:R-:W-:-:S05]  /*298b0*/  LEA.HI.X.SX32 R13, R16, R137, 0x2, P6 ;  /* 0x00000089100d7211 */ /* 0x000fca00030f16ff */
[----:B------:R1:W-:Y:S01]  /*298c0*/  @P4 STG.E desc[UR40][R12.64], R67 ;  /* 0x000000430c004986 */ /* 0x0003e2000c101928 */
[C---:B------:R-:W-:Y:S01]  /*298d0*/  ISETP.LT.AND P5, PT, R19.reuse, UR6, !P0 ;  /* 0x0000000613007c0c */ /* 0x040fe2000c7a1270 */
[-C--:B------:R-:W-:Y:S01]  /*298e0*/  IMAD R2, R19, R136.reuse, RZ ;  /* 0x0000008813027224 */ /* 0x080fe200078e02ff */
[----:B------:R-:W2:Y:S01]  /*298f0*/  LDCU UR6, c[0x0][0x39c] ;  /* 0x00007380ff0677ac */ /* 0x000ea20008000800 */
[----:B------:R-:W2:Y:S01]  /*29900*/  LDL.LU R19, [R1+0x71c] ;  /* 0x00071c0001137983 */ /* 0x000ea20000300800 */
[C---:B----4-:R-:W-:Y:S01]  /*29910*/  ISETP.LT.AND P2, PT, R28.reuse, UR7, !P0 ;  /* 0x000000071c007c0c */ /* 0x050fe2000c741270 */
[----:B------:R-:W-:Y:S01]  /*29920*/  IMAD R16, R28, R136, RZ ;  /* 0x000000881c107224 */ /* 0x000fe200078e02ff */
[C---:B-1----:R-:W-:Y:S01]  /*29930*/  LEA R14, P6, R2.reuse, R0, 0x2 ;  /* 0x00000000020e7211 */ /* 0x042fe200078c10ff */
[----:B------:R-:W4:Y:S01]  /*29940*/  LDL.LU R28, [R1+0x718] ;  /* 0x00071800011c7983 */ /* 0x000f220000300800 */
[----:B------:R-:W1:Y:S02]  /*29950*/  LDCU UR7, c[0x0][0x39c] ;  /* 0x00007380ff0777ac */ /* 0x000e640008000800 */
[-C--:B------:R-:W-:Y:S01]  /*29960*/  LEA.HI.X.SX32 R15, R2, R137.reuse, 0x2, P6 ;  /* 0x00000089020f7211 */ /* 0x080fe200030f16ff */
[----:B------:R-:W-:Y:S01]  /*29970*/  IMAD R2, R29, R136, RZ ;  /* 0x000000881d027224 */ /* 0x000fe200078e02ff */
[C---:B------:R-:W-:Y:S01]  /*29980*/  LEA R12, P6, R16.reuse, R0, 0x2 ;  /* 0x00000000100c7211 */ /* 0x040fe200078c10ff */
[----:B------:R-:W4:Y:S04]  /*29990*/  LDL.LU R30, [R1+0x714] ;  /* 0x00071400011e7983 */ /* 0x000f280000300800 */
[----:B------:R1:W-:Y:S01]  /*299a0*/  @P5 STG.E desc[UR40][R14.64], R60 ;  /* 0x0000003c0e005986 */ /* 0x0003e2000c101928 */
[----:B------:R-:W-:-:S02]  /*299b0*/  LEA.HI.X.SX32 R13, R16, R137, 0x2, P6 ;  /* 0x00000089100d7211 */ /* 0x000fc400030f16ff */
[----:B-1----:R-:W-:Y:S01]  /*299c0*/  LEA R14, P5, R2, R0, 0x2 ;  /* 0x00000000020e7211 */ /* 0x002fe200078a10ff */
[C---:B---3--:R-:W-:Y:S01]  /*299d0*/  IMAD R16, R18.reuse, R136, RZ ;  /* 0x0000008812107224 */ /* 0x048fe200078e02ff */
[----:B--2---:R-:W-:Y:S02]  /*299e0*/  ISETP.LT.AND P6, PT, R18, UR5, !P0 ;  /* 0x0000000512007c0c */ /* 0x004fe4000c7c1270 */
[----:B------:R-:W-:Y:S01]  /*299f0*/  ISETP.LT.AND P4, PT, R29, UR4, !P0 ;  /* 0x000000041d007c0c */ /* 0x000fe2000c781270 */
[----:B------:R-:W2:Y:S01]  /*29a00*/  LDL.LU R18, [R1+0x710] ;  /* 0x0007100001127983 */ /* 0x000ea20000300800 */
[----:B------:R-:W-:Y:S01]  /*29a10*/  LEA.HI.X.SX32 R15, R2, R137, 0x2, P5 ;  /* 0x00000089020f7211 */ /* 0x000fe200028f16ff */
[----:B------:R-:W4:Y:S02]  /*29a20*/  LDCU UR4, c[0x0][0x39c] ;  /* 0x00007380ff0477ac */ /* 0x000f240008000800 */
[----:B------:R-:W3:Y:S01]  /*29a30*/  LDL.LU R2, [R1+0x70c] ;  /* 0x00070c0001027983 */ /* 0x000ee20000300800 */
[----:B------:R-:W1:Y:S03]  /*29a40*/  LDCU UR5, c[0x0][0x39c] ;  /* 0x00007380ff0577ac */ /* 0x000e660008000800 */
[----:B------:R1:W-:Y:S04]  /*29a50*/  @P2 STG.E desc[UR40][R12.64], R61 ;  /* 0x0000003d0c002986 */ /* 0x0003e8000c101928 */
[----:B------:R1:W-:Y:S04]  /*29a60*/  @P4 STG.E desc[UR40][R14.64], R62 ;  /* 0x0000003e0e004986 */ /* 0x0003e8000c101928 */
[----:B------:R-:W3:Y:S01]  /*29a70*/  LDL.LU R29, [R1+0x708] ;  /* 0x00070800011d7983 */ /* 0x000ee20000300800 */
[----:B-1----:R-:W-:-:S04]  /*29a80*/  LEA R12, P5, R16, R0, 0x2 ;  /* 0x00000000100c7211 */ /* 0x002fc800078a10ff */
[----:B------:R-:W-:-:S05]  /*29a90*/  LEA.HI.X.SX32 R13, R16, R137, 0x2, P5 ;  /* 0x00000089100d7211 */ /* 0x000fca00028f16ff */
[----:B------:R1:W-:Y:S01]  /*29aa0*/  @P6 STG.E desc[UR40][R12.64], R63 ;  /* 0x0000003f0c006986 */ /* 0x0003e2000c101928 */
[C---:B------:R-:W-:Y:S01]  /*29ab0*/  ISETP.LT.AND P2, PT, R17.reuse, UR6, !P0 ;  /* 0x0000000611007c0c */ /* 0x040fe2000c741270 */
[----:B------:R-:W-:Y:S01]  /*29ac0*/  IMAD R17, R17, R136, RZ ;  /* 0x0000008811117224 */ /* 0x000fe200078e02ff */
[----:B------:R-:W2:Y:S04]  /*29ad0*/  LDCU UR6, c[0x0][0x39c] ;  /* 0x00007380ff0677ac */ /* 0x000ea80008000800 */
[----:B------:R-:W-:-:S04]  /*29ae0*/  LEA R14, P4, R17, R0, 0x2 ;  /* 0x00000000110e7211 */ /* 0x000fc800078810ff */
[----:B------:R-:W-:-:S05]  /*29af0*/  LEA.HI.X.SX32 R15, R17, R137, 0x2, P4 ;  /* 0x00000089110f7211 */ /* 0x000fca00020f16ff */
[----:B------:R1:W-:Y:S01]  /*29b00*/  @P2 STG.E desc[UR40][R14.64], R80 ;  /* 0x000000500e002986 */ /* 0x0003e2000c101928 */
[----:B------:R-:W-:Y:S01]  /*29b10*/  ISETP.LT.AND P5, PT, R19, UR7, !P0 ;  /* 0x0000000713007c0c */ /* 0x000fe2000c7a1270 */
[----:B------:R-:W-:Y:S01]  /*29b20*/  IMAD R19, R136, 0x2, R17 ;  /* 0x0000000288137824 */ /* 0x000fe200078e0211 */
[----:B----4-:R-:W-:Y:S01]  /*29b30*/  ISETP.LT.AND P4, PT, R28, UR4, !P0 ;  /* 0x000000041c007c0c */ /* 0x010fe2000c781270 */
[----:B------:R-:W3:Y:S01]  /*29b40*/  LDCU UR4, c[0x0][0x39c] ;  /* 0x00007380ff0477ac */ /* 0x000ee20008000800 */
[----:B------:R-:W4:Y:S02]  /*29b50*/  LDL.LU R28, [R1+0x704] ;  /* 0x00070400011c7983 */ /* 0x000f240000300800 */
[C---:B-1----:R-:W-:Y:S01]  /*29b60*/  LEA R12, P6, R19.reuse, R0, 0x2 ;  /* 0x00000000130c7211 */ /* 0x042fe200078c10ff */
[----:B------:R-:W-:Y:S01]  /*29b70*/  IMAD R17, R136, 0x2, R19 ;  /* 0x0000000288117824 */ /* 0x000fe200078e0213 */
[----:B------:R-:W4:Y:S02]  /*29b80*/  LDL.LU R16, [R1+0x700] ;  /* 0x0007000001107983 */ /* 0x000f240000300800 */
[----:B------:R-:W-:-:S02]  /*29b90*/  LEA.HI.X.SX32 R13, R19, R137, 0x2, P6 ;  /* 0x00000089130d7211 */ /* 0x000fc400030f16ff */
[----:B------:R-:W-:-:S04]  /*29ba0*/  LEA R14, P6, R17, R0, 0x2 ;  /* 0x00000000110e7211 */ /* 0x000fc800078c10ff */
[----:B------:R-:W-:Y:S01]  /*29bb0*/  LEA.HI.X.SX32 R15, R17, R137, 0x2, P6 ;  /* 0x00000089110f7211 */ /* 0x000fe200030f16ff */
[----:B------:R1:W-:Y:S04]  /*29bc0*/  @P3 STG.E desc[UR40][R12.64], R81 ;  /* 0x000000510c003986 */ /* 0x0003e8000c101928 */
[----:B------:R1:W-:Y:S01]  /*29bd0*/  @P5 STG.E desc[UR40][R14.64], R82 ;  /* 0x000000520e005986 */ /* 0x0003e2000c101928 */
[----:B--2---:R-:W-:Y:S01]  /*29be0*/  ISETP.LT.AND P3, PT, R18, UR6, !P0 ;  /* 0x0000000612007c0c */ /* 0x004fe2000c761270 */
[----:B------:R-:W-:Y:S02]  /*29bf0*/  IMAD R19, R136, 0x2, R17 ;  /* 0x0000000288137824 */ /* 0x000fe400078e0211 */
[----:B------:R-:W2:Y:S01]  /*29c00*/  LDL.LU R18, [R1+0x6fc] ;  /* 0x0006fc0001127983 */ /* 0x000ea20000300800 */
[----:B------:R-:W-:Y:S01]  /*29c10*/  ISETP.LT.AND P2, PT, R30, UR5, !P0 ;  /* 0x000000051e007c0c */ /* 0x000fe2000c741270 */
[----:B------:R-:W3:Y:S02]  /*29c20*/  LDCU UR5, c[0x0][0x39c] ;  /* 0x00007380ff0577ac */ /* 0x000ee40008000800 */
[----:B---3--:R-:W-:-:S02]  /*29c30*/  ISETP.LT.AND P5, PT, R2, UR4, !P0 ;  /* 0x0000000402007c0c */ /* 0x008fc4000c7a1270 */
[----:B------:R-:W3:Y:S01]  /*29c40*/  LDL.LU R2, [R1+0x6f8] ;  /* 0x0006f80001027983 */ /* 0x000ee20000300800 */
[----:B------:R-:W4:Y:S01]  /*29c50*/  LDCU UR6, c[0x0][0x39c] ;  /* 0x00007380ff0677ac */ /* 0x000f220008000800 */
[CC--:B-1----:R-:W-:Y:S01]  /*29c60*/  LEA R12, P6, R19.reuse, R0.reuse, 0x2 ;  /* 0x00000000130c7211 */ /* 0x0c2fe200078c10ff */
[C---:B------:R-:W-:Y:S01]  /*29c70*/  IMAD R17, R136.reuse, 0x2, R19 ;  /* 0x0000000288117824 */ /* 0x040fe200078e0213 */
[----:B------:R-:W1:Y:S02]  /*29c80*/  LDCU UR4, c[0x0][0x39c] ;  /* 0x00007380ff0477ac */ /* 0x000e640008000800 */
[----:B------:R-:W-:Y:S02]  /*29c90*/  LEA.HI.X.SX32 R13, R19, R137, 0x2, P6 ;  /* 0x00000089130d7211 */ /* 0x000fe400030f16ff */
[----:B------:R-:W-:Y:S01]  /*29ca0*/  LEA R14, P6, R17, R0, 0x2 ;  /* 0x00000000110e7211 */ /* 0x000fe200078c10ff */
[----:B------:R-:W-:-:S03]  /*29cb0*/  IMAD R19, R136, 0x2, R17 ;  /* 0x0000000288137824 */ /* 0x000fc600078e0211 */
[----:B------:R-:W-:Y:S01]  /*29cc0*/  LEA.HI.X.SX32 R15, R17, R137, 0x2, P6 ;  /* 0x00000089110f7211 */ /* 0x000fe200030f16ff */
[----:B------:R1:W-:Y:S01]  /*29cd0*/  @P4 STG.E desc[UR40][R12.64], R83 ;  /* 0x000000530c004986 */ /* 0x0003e2000c101928 */
[----:B------:R-:W-:Y:S01]  /*29ce0*/  IMAD R17, R136, 0x2, R19 ;  /* 0x0000000288117824 */ /* 0x000fe200078e0213 */
[----:B------:R-:W-:Y:S01]  /*29cf0*/  ISETP.LT.AND P4, PT, R29, UR5, !P0 ;  /* 0x000000051d007c0c */ /* 0x000fe2000c781270 */
[----:B------:R-:W2:Y:S01]  /*29d00*/  LDCU UR5, c[0x0][0x39c] ;  /* 0x00007380ff0577ac */ /* 0x000ea20008000800 */
[----:B------:R-:W3:Y:S04]  /*29d10*/  LDL.LU R29, [R1+0x6f4] ;  /* 0x0006f400011d7983 */ /* 0x000ee80000300800 */
[----:B------:R1:W-:Y:S02]  /*29d20*/  @P2 STG.E desc[UR40][R14.64], R76 ;  /* 0x0000004c0e002986 */ /* 0x0003e4000c101928 */
[----:B-1----:R-:W-:-:S04]  /*29d30*/  LEA R12, P6, R19, R0, 0x2 ;  /* 0x00000000130c7211 */ /* 0x002fc800078c10ff */
[----:B------:R-:W-:Y:S01]  /*29d40*/  LEA.HI.X.SX32 R13, R19, R137, 0x2, P6 ;  /* 0x00000089130d7211 */ /* 0x000fe200030f16ff */
[----:B------:R-:W-:Y:S01]  /*29d50*/  IMAD R19, R136, 0x2, R17 ;  /* 0x0000000288137824 */ /* 0x000fe200078e0211 */
[----:B------:R-:W-:-:S03]  /*29d60*/  LEA R14, P6, R17, R0, 0x2 ;  /* 0x00000000110e7211 */ /* 0x000fc600078c10ff */
[----:B------:R1:W-:Y:S01]  /*29d70*/  @P3 STG.E desc[UR40][R12.64], R77 ;  /* 0x0000004d0c003986 */ /* 0x0003e2000c101928 */
[----:B------:R-:W-:Y:S02]  /*29d80*/  LEA.HI.X.SX32 R15, R17, R137, 0x2, P6 ;  /* 0x00000089110f7211 */ /* 0x000fe400030f16ff */
[----:B-1----:R-:W-:-:S04]  /*29d90*/  LEA R12, P6, R19, R0, 0x2 ;  /* 0x00000000130c7211 */ /* 0x002fc800078c10ff */
[----:B------:R-:W-:Y:S01]  /*29da0*/  LEA.HI.X.SX32 R13, R19, R137, 0x2, P6 ;  /* 0x00000089130d7211 */ /* 0x000fe200030f16ff */
[----:B------:R1:W-:Y:S04]  /*29db0*/  @P5 STG.E desc[UR40][R14.64], R78 ;  /* 0x0000004e0e005986 */ /* 0x0003e8000c101928 */
[----:B------:R1:W-:Y:S01]  /*29dc0*/  @P4 STG.E desc[UR40][R12.64], R79 ;  /* 0x0000004f0c004986 */ /* 0x0003e2000c101928 */
[----:B----4-:R-:W-:Y:S01]  /*29dd0*/  ISETP.LT.AND P2, PT, R28, UR6, !P0 ;  /* 0x000000061c007c0c */ /* 0x010fe2000c741270 */
[----:B------:R-:W3:Y:S02]  /*29de0*/  LDCU UR6, c[0x0][0x39c] ;  /* 0x00007380ff0677ac */ /* 0x000ee40008000800 */
[----:B------:R-:W4:Y:S01]  /*29df0*/  LDL.LU R28, [R1+0x6f0] ;  /* 0x0006f000011c7983 */ /* 0x000f220000300800 */
[----:B------:R-:W-:Y:S01]  /*29e00*/  ISETP.LT.AND P3, PT, R16, UR4, !P0 ;  /* 0x0000000410007c0c */ /* 0x000fe2000c761270 */
[----:B------:R-:W1:Y:S02]  /*29e10*/  LDCU UR4, c[0x0][0x39c] ;  /* 0x00007380ff0477ac */ /* 0x000e640008000800 */
[----:B------:R-:W4:Y:S01]  /*29e20*/  LDL.LU R16, [R1+0x6ec] ;  /* 0x0006ec0001107983 */ /* 0x000f220000300800 */
[----:B--2---:R-:W-:Y:S01]  /*29e30*/  ISETP.LT.AND P5, PT, R18, UR5, !P0 ;  /* 0x0000000512007c0c */ /* 0x004fe2000c7a1270 */
[----:B------:R-:W-:-:S02]  /*29e40*/  IMAD R17, R136, 0x2, R19 ;  /* 0x0000000288117824 */ /* 0x000fc400078e0213 */
[----:B------:R-:W2:Y:S01]  /*29e50*/  LDL.LU R18, [R1+0x6e8] ;  /* 0x0006e80001127983 */ /* 0x000ea20000300800 */
[----:B------:R-:W4:Y:S01]  /*29e60*/  LDCU UR5, c[0x0][0x39c] ;  /* 0x00007380ff0577ac */ /* 0x000f220008000800 */
[----:B---3--:R-:W-:Y:S02]  /*29e70*/  ISETP.LT.AND P4, PT, R2, UR6, !P0 ;  /* 0x0000000602007c0c */ /* 0x008fe4000c781270 */
[----:B------:R-:W3:Y:S01]  /*29e80*/  LDL.LU R2, [R1+0x6e4] ;  /* 0x0006e40001027983 */ /* 0x000ee20000300800 */
        /* <DEDUP_REMOVED lines=9> */
[----:B------:R-:W-:Y:S02]  /*29f20*/  ISETP.LT.AND P2, PT, R29, UR4, !P0 ;  /* 0x000000041d007c0c */ /* 0x000fe4000c741270 */
[----:B------:R1:W-:Y:S01]  /*29f30*/  @P3 STG.E desc[UR40][R12.64], R85 ;  /* 0x000000550c003986 */ /* 0x0003e2000c101928 */
[----:B------:R-:W2:Y:S03]  /*29f40*/  LDCU UR4, c[0x0][0x39c] ;  /* 0x00007380ff0477ac */ /* 0x000ea60008000800 */
[----:B------:R-:W2:Y:S01]  /*29f50*/  LDL.LU R29, [R1+0x6e0] ;  /* 0x0006e000011d7983 */ /* 0x000ea20000300800 */
[----:B-1----:R-:W-:-:S04]  /*29f60*/  LEA R14, P6, R17, R0, 0x2 ;  /* 0x00000000110e7211 */ /* 0x002fc800078c10ff */
[----:B------:R-:W-:Y:S01]  /*29f70*/  LEA.HI.X.SX32 R15, R17, R137, 0x2, P6 ;  /* 0x00000089110f7211 */ /* 0x000fe200030f16ff */
[----:B------:R-:W-:Y:S01]  /*29f80*/  IMAD R17, R136, 0x2, R19 ;  /* 0x0000000288117824 */ /* 0x000fe200078e0213 */
[----:B------:R-:W-:-:S03]  /*29f90*/  LEA R12, P6, R19, R0, 0x2 ;  /* 0x00000000130c7211 */ /* 0x000fc600078c10ff */
[----:B------:R1:W-:Y:S01]  /*29fa0*/  @P5 STG.E desc[UR40][R14.64], R86 ;  /* 0x000000560e005986 */ /* 0x0003e2000c101928 */
[----:B------:R-:W-:Y:S01]  /*29fb0*/  LEA.HI.X.SX32 R13, R19, R137, 0x2, P6 ;  /* 0x00000089130d7211 */ /* 0x000fe200030f16ff */
[----:B------:R-:W-:-:S04]  /*29fc0*/  IMAD R19, R136, 0x2, R17 ;  /* 0x0000000288137824 */ /* 0x000fc800078e0211 */
[----:B------:R1:W-:Y:S01]  /*29fd0*/  @P4 STG.E desc[UR40][R12.64], R87 ;  /* 0x000000570c004986 */ /* 0x0003e2000c101928 */
[----:B----4-:R-:W-:Y:S01]  /*29fe0*/  ISETP.LT.AND P3, PT, R28, UR5, !P0 ;  /* 0x000000051c007c0c */ /* 0x010fe2000c761270 */
[----:B------:R-:W3:Y:S02]  /*29ff0*/  LDCU UR5, c[0x0][0x39c] ;  /* 0x00007380ff0577ac */ /* 0x000ee40008000800 */
[----:B------:R-:W4:Y:S01]  /*2a000*/  LDL.LU R28, [R1+0x6dc] ;  /* 0x0006dc00011c7983 */ /* 0x000f220000300800 */
[----:B------:R-:W-:Y:S01]  /*2a010*/  ISETP.LT.AND P5, PT, R16, UR6, !P0 ;  /* 0x0000000610007c0c */ /* 0x000fe2000c7a1270 */
[----:B------:R-:W1:Y:S01]  /*2a020*/  LDCU UR6, c[0x0][0x39c] ;  /* 0x00007380ff0677ac */ /* 0x000e620008000800 */
[C---:B------:R-:W-:Y:S01]  /*2a030*/  LEA R16, P6, R17.reuse, R0, 0x2 ;  /* 0x0000000011107211 */ /* 0x040fe200078c10ff */
[----:B------:R-:W4:Y:S03]  /*2a040*/  LDL.LU R31, [R1+0x6d4] ;  /* 0x0006d400011f7983 */ /* 0x000f260000300800 */
[----:B------:R-:W-:Y:S01]  /*2a050*/  LEA.HI.X.SX32 R17, R17, R137, 0x2, P6 ;  /* 0x0000008911117211 */ /* 0x000fe200030f16ff */
[----:B------:R-:W4:Y:S04]  /*2a060*/  LDL.LU R30, [R1+0x6d0] ;  /* 0x0006d000011e7983 */ /* 0x000f280000300800 */
[----:B------:R1:W-:Y:S01]  /*2a070*/  @P2 STG.E desc[UR40][R16.64], R88 ;  /* 0x0000005810002986 */ /* 0x0003e2000c101928 */
[----:B---3--:R-:W-:Y:S01]  /*2a080*/  ISETP.LT.AND P2, PT, R2, UR5, !P0 ;  /* 0x0000000502007c0c */ /* 0x008fe2000c741270 */
[----:B-1----:R-:W-:-:S02]  /*2a090*/  IMAD R15, R136, 0x2, R19 ;  /* 0x00000002880f7824 */ /* 0x002fc400078e0213 */
[----:B------:R-:W3:Y:S01]  /*2a0a0*/  LDL.LU R2, [R1+0x6cc] ;  /* 0x0006cc0001027983 */ /* 0x000ee20000300800 */
[----:B--2---:R-:W-:Y:S01]  /*2a0b0*/  ISETP.LT.AND P4, PT, R18, UR4, !P0 ;  /* 0x0000000412007c0c */ /* 0x004fe2000c781270 */
[----:B------:R-:W4:Y:S01]  /*2a0c0*/  LDCU UR4, c[0x0][0x39c] ;  /* 0x00007380ff0477ac */ /* 0x000f220008000800 */
[CC--:B------:R-:W-:Y:S01]  /*2a0d0*/  LEA R18, P6, R19.reuse, R0.reuse, 0x2 ;  /* 0x0000000013127211 */ /* 0x0c0fe200078c10ff */
[----:B------:R-:W-:Y:S01]  /*2a0e0*/  IMAD R13, R136, 0x2, R15 ;  /* 0x00000002880d7824 */ /* 0x000fe200078e020f */
[----:B------:R-:W2:Y:S01]  /*2a0f0*/  LDL.LU R32, [R1+0x6c8] ;  /* 0x0006c80001207983 */ /* 0x000ea20000300800 */
[----:B------:R-:W1:Y:S01]  /*2a100*/  LDCU UR5, c[0x0][0x39c] ;  /* 0x00007380ff0577ac */ /* 0x000e620008000800 */
[----:B------:R-:W-:Y:S02]  /*2a110*/  LEA.HI.X.SX32 R19, R19, R137, 0x2, P6 ;  /* 0x0000008913137211 */ /* 0x000fe400030f16ff */
[----:B------:R-:W-:-:S04]  /*2a120*/  LEA R14, P6, R15, R0, 0x2 ;  /* 0x000000000f0e7211 */ /* 0x000fc800078c10ff */
[-C--:B------:R-:W-:Y:S01]  /*2a130*/  LEA.HI.X.SX32 R15, R15, R137.reuse, 0x2, P6 ;  /* 0x000000890f0f7211 */ /* 0x080fe200030f16ff */
[----:B------:R1:W-:Y:S01]  /*2a140*/  @P3 STG.E desc[UR40][R18.64], R89 ;  /* 0x0000005912003986 */ /* 0x0003e2000c101928 */
[-C--:B------:R-:W-:Y:S02]  /*2a150*/  LEA R12, P6, R13, R0.reuse, 0x2 ;  /* 0x000000000d0c7211 */ /* 0x080fe400078c10ff */
[----:B------:R-:W-:Y:S01]  /*2a160*/  ISETP.LT.AND P3, PT, R29, UR6, !P0 ;  /* 0x000000061d007c0c */ /* 0x000fe2000c761270 */
[C---:B------:R-:W-:Y:S01]  /*2a170*/  IMAD R29, R136.reuse, 0x2, R13 ;  /* 0x00000002881d7824 */ /* 0x040fe200078e020d */
[----:B------:R1:W-:Y:S01]  /*2a180*/  @P5 STG.E desc[UR40][R14.64], R90 ;  /* 0x0000005a0e005986 */ /* 0x0003e2000c101928 */
[----:B------:R-:W4:Y:S01]  /*2a190*/  LDCU UR6, c[0x0][0x39c] ;  /* 0x00007380ff0677ac */ /* 0x000f220008000800 */
[----:B------:R-:W-:Y:S02]  /*2a1a0*/  LEA.HI.X.SX32 R13, R13, R137, 0x2, P6 ;  /* 0x000000890d0d7211 */ /* 0x000fe400030f16ff */
[----:B------:R-:W-:Y:S01]  /*2a1b0*/  LEA R16, P6, R29, R0, 0x2 ;  /* 0x000000001d107211 */ /* 0x000fe200078c10ff */
[----:B-1----:R-:W-:-:S03]  /*2a1c0*/  IMAD R19, R136, 0x2, R29 ;  /* 0x0000000288137824 */ /* 0x002fc600078e021d */
[----:B------:R-:W-:Y:S02]  /*2a1d0*/  LEA.HI.X.SX32 R17, R29, R137, 0x2, P6 ;  /* 0x000000891d117211 */ /* 0x000fe400030f16ff */
[----:B------:R-:W-:Y:S01]  /*2a1e0*/  LEA R18, P6, R19, R0, 0x2 ;  /* 0x0000000013127211 */ /* 0x000fe200078c10ff */
[----:B------:R-:W-:-:S03]  /*2a1f0*/  IMAD R15, R136, 0x2, R19 ;  /* 0x00000002880f7824 */ /* 0x000fc600078e0213 */
[----:B------:R-:W-:Y:S01]  /*2a200*/  LEA.HI.X.SX32 R19, R19, R137, 0x2, P6 ;  /* 0x0000008913137211 */ /* 0x000fe200030f16ff */
[----:B------:R-:W-:Y:S04]  /*2a210*/  @P4 STG.E desc[UR40][R12.64], R91 ;  /* 0x0000005b0c004986 */ /* 0x000fe8000c101928 */
[----:B------:R1:W-:Y:S04]  /*2a220*/  @P2 STG.E desc[UR40][R16.64], R112 ;  /* 0x0000007010002986 */ /* 0x0003e8000c101928 */
[----:B------:R1:W-:Y:S01]  /*2a230*/  @P3 STG.E desc[UR40][R18.64], R113 ;  /* 0x0000007112003986 */ /* 0x0003e2000c101928 */
[----:B----4-:R-:W-:Y:S01]  /*2a240*/  ISETP.LT.AND P5, PT, R28, UR4, !P0 ;  /* 0x000000041c007c0c */ /* 0x010fe2000c7a1270 */
[----:B------:R-:W3:Y:S02]  /*2a250*/  LDCU UR4, c[0x0][0x39c] ;  /* 0x00007380ff0477ac */ /* 0x000ee40008000800 */
[----:B------:R-:W4:Y:S01]  /*2a260*/  LDL.LU R28, [R1+0x6c4] ;  /* 0x0006c400011c7983 */ /* 0x000f220000300800 */
[----:B------:R-:W-:Y:S01]  /*2a270*/  ISETP.LT.AND P4, PT, R31, UR5, !P0 ;  /* 0x000000051f007c0c */ /* 0x000fe2000c781270 */
[----:B------:R-:W-:-:S02]  /*2a280*/  IMAD R29, R136, 0x2, R15 ;  /* 0x00000002881d7824 */ /* 0x000fc400078e020f */
[----:B------:R-:W4:Y:S01]  /*2a290*/  LDL.LU R31, [R1+0x6c0] ;  /* 0x0006c000011f7983 */ /* 0x000f220000300800 */
[CC--:B------:R-:W-:Y:S01]  /*2a2a0*/  LEA R14, P6, R15.reuse, R0.reuse, 0x2 ;  /* 0x000000000f0e7211 */ /* 0x0c0fe200078c10ff */
[----:B------:R-:W2:Y:S01]  /*2a2b0*/  LDCU UR5, c[0x0][0x39c] ;  /* 0x00007380ff0577ac */ /* 0x000ea20008000800 */
[----:B------:R-:W-:Y:S02]  /*2a2c0*/  ISETP.LT.AND P2, PT, R30, UR6, !P0 ;  /* 0x000000061e007c0c */ /* 0x000fe4000c741270 */
[----:B------:R-:W4:Y:S01]  /*2a2d0*/  LDL.LU R30, [R1+0x6bc] ;  /* 0x0006bc00011e7983 */ /* 0x000f220000300800 */
[----:B------:R-:W4:Y:S01]  /*2a2e0*/  LDCU UR6, c[0x0][0x39c] ;  /* 0x00007380ff0677ac */ /* 0x000f220008000800 */
[----:B---3--:R-:W-:Y:S01]  /*2a2f0*/  ISETP.LT.AND P3, PT, R2, UR4, !P0 ;  /* 0x0000000402007c0c */ /* 0x008fe2000c761270 */
[C---:B-1----:R-:W-:Y:S01]  /*2a300*/  IMAD R17, R136.reuse, 0x2, R29 ;  /* 0x0000000288117824 */ /* 0x042fe200078e021d */
[----:B------:R-:W3:Y:S01]  /*2a310*/  LDL.LU R2, [R1+0x798] ;  /* 0x0007980001027983 */ /* 0x000ee20000300800 */
[-C--:B------:R-:W-:Y:S01]  /*2a320*/  LEA.HI.X.SX32 R15, R15, R137.reuse, 0x2, P6 ;  /* 0x000000890f0f7211 */ /* 0x080fe200030f16ff */
[----:B------:R-:W1:Y:S01]  /*2a330*/  LDCU UR4, c[0x0][0x39c] ;  /* 0x00007380ff0477ac */ /* 0x000e620008000800 */
[C---:B------:R-:W-:Y:S01]  /*2a340*/  LEA R12, P6, R29.reuse, R0, 0x2 ;  /* 0x000000001d0c7211 */ /* 0x040fe200078c10ff */
[----:B------:R-:W-:Y:S01]  /*2a350*/  IMAD R19, R136, 0x2, R17 ;  /* 0x0000000288137824 */ /* 0x000fe200078e0211 */
[----:B------:R-:W3:Y:S02]  /*2a360*/  LDL.LU R34, [R1+0x794] ;  /* 0x0007940001227983 */ /* 0x000ee40000300800 */
[----:B------:R-:W-:-:S02]  /*2a370*/  LEA.HI.X.SX32 R13, R29, R137, 0x2, P6 ;  /* 0x000000891d0d7211 */ /* 0x000fc400030f16ff */
[----:B------:R-:W-:Y:S01]  /*2a380*/  @P5 STG.E desc[UR40][R14.64], R114 ;  /* 0x000000720e005986 */ /* 0x000fe2000c101928 */
[----:B------:R-:W-:-:S03]  /*2a390*/  LEA R16, P6, R17, R0, 0x2 ;  /* 0x0000000011107211 */ /* 0x000fc600078c10ff */
[----:B------:R1:W-:Y:S01]  /*2a3a0*/  @P4 STG.E desc[UR40][R12.64], R115 ;  /* 0x000000730c004986 */ /* 0x0003e2000c101928 */
[----:B------:R-:W-:-:S03]  /*2a3b0*/  LEA.HI.X.SX32 R17, R17, R137, 0x2, P6 ;  /* 0x0000008911117211 */ /* 0x000fc600030f16ff */
[----:B------:R-:W3:Y:S01]  /*2a3c0*/  LDL.LU R33, [R1+0x790] ;  /* 0x0007900001217983 */ /* 0x000ee20000300800 */
[CC--:B------:R-:W-:Y:S01]  /*2a3d0*/  LEA R18, P6, R19.reuse, R0.reuse, 0x2 ;  /* 0x0000000013127211 */ /* 0x0c0fe200078c10ff */
[----:B------:R-:W-:Y:S01]  /*2a3e0*/  IMAD R29, R136, 0x2, R19 ;  /* 0x00000002881d7824 */ /* 0x000fe200078e0213 */
[----:B--2---:R-:W-:Y:S01]  /*2a3f0*/  ISETP.LT.AND P5, PT, R32, UR5, !P0 ;  /* 0x0000000520007c0c */ /* 0x004fe2000c7a1270 */
[----:B------:R2:W-:Y:S01]  /*2a400*/  @P2 STG.E desc[UR40][R16.64], R104 ;  /* 0x0000006810002986 */ /* 0x0005e2000c101928 */
[----:B------:R-:W-:Y:S01]  /*2a410*/  LEA.HI.X.SX32 R19, R19, R137, 0x2, P6 ;  /* 0x0000008913137211 */ /* 0x000fe200030f16ff */
[----:B------:R-:W2:Y:S01]  /*2a420*/  LDCU UR5, c[0x0][0x39c] ;  /* 0x00007380ff0577ac */ /* 0x000ea20008000800 */
[----:B-1----:R-:W-:Y:S01]  /*2a430*/  IMAD R13, R136, 0x2, R29 ;  /* 0x00000002880d7824 */ /* 0x002fe200078e021d */
[----:B------:R-:W3:Y:S04]  /*2a440*/  LDL.LU R32, [R1+0x78c] ;  /* 0x00078c0001207983 */ /* 0x000ee80000300800 */
[----:B------:R1:W-:Y:S04]  /*2a450*/  @P3 STG.E desc[UR40][R18.64], R105 ;  /* 0x0000006912003986 */ /* 0x0003e8000c101928 */
[----:B------:R-:W3:Y:S01]  /*2a460*/  LDL.LU R44, [R1+0x788] ;  /* 0x00078800012c7983 */ /* 0x000ee20000300800 */
[----:B----4-:R-:W-:Y:S01]  /*2a470*/  ISETP.LT.AND P4, PT, R28, UR6, !P0 ;  /* 0x000000061c007c0c */ /* 0x010fe2000c781270 */
[----:B------:R-:W3:Y:S01]  /*2a480*/  LDCU UR6, c[0x0][0x39c] ;  /* 0x00007380ff0677ac */ /* 0x000ee20008000800 */
[----:B------:R-:W-:-:S04]  /*2a490*/  LEA R28, P6, R29, R0, 0x2 ;  /* 0x000000001d1c7211 */ /* 0x000fc800078c10ff */
[----:B------:R-:W-:-:S05]  /*2a4a0*/  LEA.HI.X.SX32 R29, R29, R137, 0x2, P6 ;  /* 0x000000891d1d7211 */ /* 0x000fca00030f16ff */
[----:B------:R4:W-:Y:S01]  /*2a4b0*/  @P5 STG.E desc[UR40][R28.64], R106 ;  /* 0x0000006a1c005986 */ /* 0x0009e2000c101928 */
[----:B---3--:R-:W-:Y:S02]  /*2a4c0*/  ISETP.LT.AND P5, PT, R2, UR6, !P0 ;  /* 0x0000000602007c0c */ /* 0x008fe4000c7a1270 */
[----:B------:R-:W-:Y:S01]  /*2a4d0*/  ISETP.LT.AND P2, PT, R31, UR4, !P0 ;  /* 0x000000041f007c0c */ /* 0x000fe2000c741270 */
[----:B------:R-:W3:Y:S01]  /*2a4e0*/  LDL.LU R2, [R1+0x784] ;  /* 0x0007840001027983 */ /* 0x000ee20000300800 */
[----:B------:R-:W4:Y:S01]  /*2a4f0*/  LDCU UR4, c[0x0][0x39c] ;  /* 0x00007380ff0477ac */ /* 0x000f220008000800 */
[----:B--2---:R-:W-:Y:S01]  /*2a500*/  ISETP.LT.AND P3, PT, R30, UR5, !P0 ;  /* 0x000000051e007c0c */ /* 0x004fe2000c761270 */
[----:B------:R-:W-:Y:S01]  /*2a510*/  IMAD R17, R136, 0x2, R13 ;  /* 0x0000000288117824 */ /* 0x000fe200078e020d */
[----:B------:R-:W2:Y:S01]  /*2a520*/  LDL.LU R35, [R1+0x780] ;  /* 0x0007800001237983 */ /* 0x000ea20000300800 */
[----:B------:R-:W4:Y:S01]  /*2a530*/  LDCU UR5, c[0x0][0x39c] ;  /* 0x00007380ff0577ac */ /* 0x000f220008000800 */
[C---:B------:R-:W-:Y:S01]  /*2a540*/  LEA R30, P6, R13.reuse, R0, 0x2 ;  /* 0x000000000d1e7211 */ /* 0x040fe200078c10ff */
[----:B------:R-:W4:Y:S03]  /*2a550*/  LDCU UR6, c[0x0][0x39c] ;  /* 0x00007380ff0677ac */ /* 0x000f260008000800 */
[----:B------:R-:W-:-:S02]  /*2a560*/  LEA.HI.X.SX32 R31, R13, R137, 0x2, P6 ;  /* 0x000000890d1f7211 */ /* 0x000fc400030f16ff */
[CC--:B------:R-:W-:Y:S01]  /*2a570*/  LEA R16, P6, R17.reuse, R0.reuse, 0x2 ;  /* 0x0000000011107211 */ /* 0x0c0fe200078c10ff */
[C---:B-1----:R-:W-:Y:S01]  /*2a580*/  IMAD R19, R136.reuse, 0x2, R17 ;  /* 0x0000000288137824 */ /* 0x042fe200078e0211 */
[----:B------:R-:W1:Y:S02]  /*2a590*/  LDS.128 R12, [R3+UR10] ;  /* 0x0000000a030c7984 */ /* 0x000e640008000c00 */
[-C--:B------:R-:W-:Y:S01]  /*2a5a0*/  LEA.HI.X.SX32 R17, R17, R137.reuse, 0x2, P6 ;  /* 0x0000008911117211 */ /* 0x080fe200030f16ff */
[----:B----4-:R-:W-:Y:S01]  /*2a5b0*/  IMAD R29, R136, 0x2, R19 ;  /* 0x00000002881d7824 */ /* 0x010fe200078e0213 */
[----:B------:R4:W-:Y:S01]  /*2a5c0*/  @P4 STG.E desc[UR40][R30.64], R107 ;  /* 0x0000006b1e004986 */ /* 0x0009e2000c101928 */
[----:B------:R-:W-:Y:S01]  /*2a5d0*/  ISETP.LT.AND P4, PT, R34, UR4, !P0 ;  /* 0x0000000422007c0c */ /* 0x000fe2000c781270 */
[----:B------:R-:W4:Y:S01]  /*2a5e0*/  LDCU UR4, c[0x0][0x39c] ;  /* 0x00007380ff0477ac */ /* 0x000f220008000800 */
[----:B------:R-:W-:Y:S01]  /*2a5f0*/  LEA R18, P6, R19, R0, 0x2 ;  /* 0x0000000013127211 */ /* 0x000fe200078c10ff */
[----:B------:R-:W-:Y:S01]  /*2a600*/  @P2 STG.E desc[UR40][R16.64], R116 ;  /* 0x0000007410002986 */ /* 0x000fe2000c101928 */
[----:B------:R-:W-:Y:S01]  /*2a610*/  ISETP.LT.AND P2, PT, R33, UR5, !P0 ;  /* 0x0000000521007c0c */ /* 0x000fe2000c741270 */
[----:B------:R-:W3:Y:S02]  /*2a620*/  LDCU UR5, c[0x0][0x39c] ;  /* 0x00007380ff0577ac */ /* 0x000ee40008000800 */
[----:B------:R-:W2:Y:S01]  /*2a630*/  LDL.LU R34, [R1+0x77c] ;  /* 0x00077c0001227983 */ /* 0x000ea20000300800 */
[----:B------:R-:W-:-:S02]  /*2a640*/  LEA.HI.X.SX32 R19, R19, R137, 0x2, P6 ;  /* 0x0000008913137211 */ /* 0x000fc400030f16ff */
[----:B------:R-:W-:Y:S01]  /*2a650*/  LEA R28, P6, R29, R0, 0x2 ;  /* 0x000000001d1c7211 */ /* 0x000fe200078c10ff */
[----:B----4-:R-:W-:-:S03]  /*2a660*/  IMAD R31, R136, 0x2, R29 ;  /* 0x00000002881f7824 */ /* 0x010fc600078e021d */
[----:B------:R-:W-:Y:S02]  /*2a670*/  LEA.HI.X.SX32 R29, R29, R137, 0x2, P6 ;  /* 0x000000891d1d7211 */ /* 0x000fe400030f16ff */
[----:B------:R-:W-:Y:S01]  /*2a680*/  LEA R30, P6, R31, R0, 0x2 ;  /* 0x000000001f1e7211 */ /* 0x000fe200078c10ff */
[----:B------:R-:W-:-:S03]  /*2a690*/  IMAD R33, R136, 0x2, R31 ;  /* 0x0000000288217824 */ /* 0x000fc600078e021f */
[----:B------:R-:W-:Y:S01]  /*2a6a0*/  LEA.HI.X.SX32 R31, R31, R137, 0x2, P6 ;  /* 0x000000891f1f7211 */ /* 0x000fe200030f16ff */
[----:B------:R4:W-:Y:S01]  /*2a6b0*/  @P3 STG.E desc[UR40][R18.64], R117 ;  /* 0x0000007512003986 */ /* 0x0009e2000c101928 */
[----:B------:R-:W-:Y:S01]  /*2a6c0*/  ISETP.LT.AND P3, PT, R32, UR6, !P0 ;  /* 0x0000000620007c0c */ /* 0x000fe2000c761270 */
[----:B------:R-:W2:Y:S02]  /*2a6d0*/  LDCU UR6, c[0x0][0x39c] ;  /* 0x00007380ff0677ac */ /* 0x000ea40008000800 */
[----:B------:R1:W-:Y:S01]  /*2a6e0*/  @P5 STG.E desc[UR40][R28.64], R118 ;  /* 0x000000761c005986 */ /* 0x0003e2000c101928 */
[----:B------:R-:W-:Y:S01]  /*2a6f0*/  ISETP.LT.AND P5, PT, R44, UR4, !P0 ;  /* 0x000000042c007c0c */ /* 0x000fe2000c7a1270 */
[----:B------:R-:W1:Y:S02]  /*2a700*/  LDCU UR4, c[0x0][0x39c] ;  /* 0x00007380ff0477ac */ /* 0x000e640008000800 */
[----:B------:R-:W2:Y:S04]  /*2a710*/  LDL.LU R32, [R1+0x778] ;  /* 0x0007780001207983 */ /* 0x000ea80000300800 */
[----:B------:R1:W-:Y:S04]  /*2a720*/  @P4 STG.E desc[UR40][R30.64], R119 ;  /* 0x000000771e004986 */ /* 0x0003e8000c101928 */
[----:B------:R-:W2:Y:S01]  /*2a730*/  LDL.LU R44, [R1+0x774] ;  /* 0x00077400012c7983 */ /* 0x000ea20000300800 */
[----:B---3--:R-:W-:Y:S01]  /*2a740*/  ISETP.LT.AND P4, PT, R2, UR5, !P0 ;  /* 0x0000000502007c0c */ /* 0x008fe2000c781270 */
[----:B----4-:R-:W-:-:S02]  /*2a750*/  IMAD R19, R136, 0x2, R33 ;  /* 0x0000000288137824 */ /* 0x010fc400078e0221 */
[----:B------:R-:W3:Y:S01]  /*2a760*/  LDL.LU R2, [R1+0x770] ;  /* 0x0007700001027983 */ /* 0x000ee20000300800 */
[CC--:B------:R-:W-:Y:S01]  /*2a770*/  LEA R16, P6, R33.reuse, R0.reuse, 0x2 ;  /* 0x0000000021107211 */ /* 0x0c0fe200078c10ff */
[----:B------:R-:W4:Y:S03]  /*2a780*/  LDCU UR5, c[0x0][0x39c] ;  /* 0x00007380ff0577ac */ /* 0x000f260008000800 */
[----:B------:R-:W-:Y:S02]  /*2a790*/  LEA.HI.X.SX32 R17, R33, R137, 0x2, P6 ;  /* 0x0000008921117211 */ /* 0x000fe400030f16ff */
[----:B------:R-:W-:Y:S01]  /*2a7a0*/  LEA R18, P6, R19, R0, 0x2 ;  /* 0x0000000013127211 */ /* 0x000fe200078c10ff */
[----:B-1----:R-:W-:-:S03]  /*2a7b0*/  IMAD R29, R136, 0x2, R19 ;  /* 0x00000002881d7824 */ /* 0x002fc600078e0213 */
[-C--:B------:R-:W-:Y:S01]  /*2a7c0*/  LEA.HI.X.SX32 R19, R19, R137.reuse, 0x2, P6 ;  /* 0x0000008913137211 */ /* 0x080fe200030f16ff */
[----:B------:R1:W-:Y:S01]  /*2a7d0*/  @P2 STG.E desc[UR40][R16.64], R12 ;  /* 0x0000000c10002986 */ /* 0x0003e2000c101928 */
[----:B--2---:R-:W-:Y:S01]  /*2a7e0*/  ISETP.LT.AND P2, PT, R35, UR6, !P0 ;  /* 0x0000000623007c0c */ /* 0x004fe2000c741270 */
[----:B------:R-:W-:Y:S01]  /*2a7f0*/  IMAD R33, R136, 0x2, R29 ;  /* 0x0000000288217824 */ /* 0x000fe200078e021d */
[C---:B------:R-:W-:Y:S01]  /*2a800*/  LEA R28, P6, R29.reuse, R0, 0x2 ;  /* 0x000000001d1c7211 */ /* 0x040fe200078c10ff */
[----:B------:R2:W-:Y:S01]  /*2a810*/  @P3 STG.E desc[UR40][R18.64], R13 ;  /* 0x0000000d12003986 */ /* 0x0005e2000c101928 */
[----:B------:R-:W2:Y:S03]  /*2a820*/  LDCU UR6, c[0x0][0x39c] ;  /* 0x00007380ff0677ac */ /* 0x000ea60008000800 */
[----:B------:R-:W3:Y:S01]  /*2a830*/  LDL.LU R35, [R1+0x76c] ;  /* 0x00076c0001237983 */ /* 0x000ee20000300800 */
[----:B------:R-:W-:-:S02]  /*2a840*/  LEA.HI.X.SX32 R29, R29, R137, 0x2, P6 ;  /* 0x000000891d1d7211 */ /* 0x000fc400030f16ff */
[----:B------:R-:W-:Y:S01]  /*2a850*/  ISETP.LT.AND P3, PT, R34, UR4, !P0 ;  /* 0x0000000422007c0c */ /* 0x000fe2000c761270 */
[----:B------:R-:W3:Y:S01]  /*2a860*/  LDCU UR4, c[0x0][0x39c] ;  /* 0x00007380ff0477ac */ /* 0x000ee20008000800 */
[----:B------:R-:W3:Y:S01]  /*2a870*/  LDL.LU R34, [R1+0x768] ;  /* 0x0007680001227983 */ /* 0x000ee20000300800 */
[----:B------:R-:W-:Y:S01]  /*2a880*/  LEA R30, P6, R33, R0, 0x2 ;  /* 0x00000000211e7211 */ /* 0x000fe200078c10ff */
[----:B-1----:R-:W-:-:S03]  /*2a890*/  IMAD R17, R136, 0x2, R33 ;  /* 0x0000000288117824 */ /* 0x002fc600078e0221 */
[----:B------:R-:W-:Y:S02]  /*2a8a0*/  LEA.HI.X.SX32 R31, R33, R137, 0x2, P6 ;  /* 0x00000089211f7211 */ /* 0x000fe400030f16ff */
[----:B------:R-:W-:Y:S01]  /*2a8b0*/  LEA R16, P6, R17, R0, 0x2 ;  /* 0x0000000011107211 */ /* 0x000fe200078c10ff */
[----:B--2---:R-:W-:-:S03]  /*2a8c0*/  IMAD R13, R136, 0x2, R17 ;  /* 0x00000002880d7824 */ /* 0x004fc600078e0211 */
[----:B------:R-:W-:Y:S01]  /*2a8d0*/  LEA.HI.X.SX32 R17, R17, R137, 0x2, P6 ;  /* 0x0000008911117211 */ /* 0x000fe200030f16ff */
[----:B------:R-:W-:Y:S04]  /*2a8e0*/  @P5 STG.E desc[UR40][R28.64], R14 ;  /* 0x0000000e1c005986 */ /* 0x000fe8000c101928 */
[----:B------:R1:W-:Y:S01]  /*2a8f0*/  @P4 STG.E desc[UR40][R30.64], R15 ;  /* 0x0000000f1e004986 */ /* 0x0003e2000c101928 */
[----:B----4-:R-:W-:-:S03]  /*2a900*/  ISETP.LT.AND P5, PT, R32, UR5, !P0 ;  /* 0x0000000520007c0c */ /* 0x010fc6000c7a1270 */
[----:B------:R2:W-:Y:S01]  /*2a910*/  @P2 STG.E desc[UR40][R16.64], R4 ;  /* 0x0000000410002986 */ /* 0x0005e2000c101928 */
[C---:B------:R-:W-:Y:S01]  /*2a920*/  LEA R12, P6, R13.reuse, R0, 0x2 ;  /* 0x000000000d0c7211 */ /* 0x040fe200078c10ff */
[----:B------:R-:W-:Y:S01]  /*2a930*/  IMAD R19, R136, 0x2, R13 ;  /* 0x0000000288137824 */ /* 0x000fe200078e020d */
[----:B------:R-:W4:Y:S01]  /*2a940*/  LDCU UR5, c[0x0][0x39c] ;  /* 0x00007380ff0577ac */ /* 0x000f220008000800 */
[----:B------:R-:W4:Y:S04]  /*2a950*/  LDL.LU R32, [R1+0x764] ;  /* 0x0007640001207983 */ /* 0x000f280000300800 */
[----:B-1----:R-:W4:Y:S01]  /*2a960*/  LDL.LU R31, [R1+0x760] ;  /* 0x00076000011f7983 */ /* 0x002f220000300800 */
[----:B---3--:R-:W-:Y:S02]  /*2a970*/  ISETP.LT.AND P2, PT, R2, UR4, !P0 ;  /* 0x0000000402007c0c */ /* 0x008fe4000c741270 */
[----:B------:R-:W-:Y:S01]  /*2a980*/  ISETP.LT.AND P4, PT, R44, UR6, !P0 ;  /* 0x000000062c007c0c */ /* 0x000fe2000c781270 */
[----:B------:R-:W3:Y:S01]  /*2a990*/  LDL.LU R2, [R1+0x75c] ;  /* 0x00075c0001027983 */ /* 0x000ee20000300800 */
[----:B------:R-:W1:Y:S01]  /*2a9a0*/  LDCU UR6, c[0x0][0x39c] ;  /* 0x00007380ff0677ac */ /* 0x000e620008000800 */
[----:B------:R-:W-:-:S02]  /*2a9b0*/  LEA.HI.X.SX32 R13, R13, R137, 0x2, P6 ;  /* 0x000000890d0d7211 */ /* 0x000fc400030f16ff */
[CC--:B------:R-:W-:Y:S01]  /*2a9c0*/  LEA R18, P6, R19.reuse, R0.reuse, 0x2 ;  /* 0x0000000013127211 */ /* 0x0c0fe200078c10ff */
[C---:B------:R-:W-:Y:S01]  /*2a9d0*/  IMAD R15, R136.reuse, 0x2, R19 ;  /* 0x00000002880f7824 */ /* 0x040fe200078e0213 */
[----:B------:R-:W3:Y:S01]  /*2a9e0*/  LDL.LU R30, [R1+0x750] ;  /* 0x00075000011e7983 */ /* 0x000ee20000300800 */
[----:B------:R-:W4:Y:S01]  /*2a9f0*/  LDCU UR4, c[0x0][0x39c] ;  /* 0x00007380ff0477ac */ /* 0x000f220008000800 */
[----:B------:R-:W-:Y:S01]  /*2aa00*/  LEA.HI.X.SX32 R19, R19, R137, 0x2, P6 ;  /* 0x0000008913137211 */ /* 0x000fe200030f16ff */
[----:B--2---:R-:W-:Y:S01]  /*2aa10*/  IMAD R17, R136, 0x2, R15 ;  /* 0x0000000288117824 */ /* 0x004fe200078e020f */
[----:B------:R2:W-:Y:S01]  /*2aa20*/  @P3 STG.E desc[UR40][R12.64], R5 ;  /* 0x000000050c003986 */ /* 0x0005e2000c101928 */
[----:B------:R-:W-:-:S03]  /*2aa30*/  LEA R14, P6, R15, R0, 0x2 ;  /* 0x000000000f0e7211 */ /* 0x000fc600078c10ff */
[----:B------:R2:W-:Y:S01]  /*2aa40*/  @P5 STG.E desc[UR40][R18.64], R6 ;  /* 0x0000000612005986 */ /* 0x0005e2000c101928 */
[----:B------:R-:W-:-:S03]  /*2aa50*/  LEA.HI.X.SX32 R15, R15, R137, 0x2, P6 ;  /* 0x000000890f0f7211 */ /* 0x000fc600030f16ff */
[----:B------:R-:W3:Y:S01]  /*2aa60*/  LDL.LU R28, [R1+0x74c] ;  /* 0x00074c00011c7983 */ /* 0x000ee20000300800 */
[-C--:B------:R-:W-:Y:S02]  /*2aa70*/  LEA R16, P6, R17, R0.reuse, 0x2 ;  /* 0x0000000011107211 */ /* 0x080fe400078c10ff */
[----:B-1----:R-:W-:Y:S01]  /*2aa80*/  ISETP.LT.AND P5, PT, R34, UR6, !P0 ;  /* 0x0000000622007c0c */ /* 0x002fe2000c7a1270 */
[----:B------:R-:W3:Y:S01]  /*2aa90*/  LDCU UR6, c[0x0][0x39c] ;  /* 0x00007380ff0677ac */ /* 0x000ee20008000800 */
[C---:B------:R-:W-:Y:S01]  /*2aaa0*/  IMAD R29, R136.reuse, 0x2, R17 ;  /* 0x00000002881d7824 */ /* 0x040fe200078e0211 */
[----:B----4-:R-:W-:Y:S01]  /*2aab0*/  ISETP.LT.AND P3, PT, R35, UR5, !P0 ;  /* 0x0000000523007c0c */ /* 0x010fe2000c761270 */
[----:B------:R1:W-:Y:S01]  /*2aac0*/  @P4 STG.E desc[UR40][R14.64], R7 ;  /* 0x000000070e004986 */ /* 0x0003e2000c101928 */
[----:B------:R-:W4:Y:S01]  /*2aad0*/  LDCU UR5, c[0x0][0x39c] ;  /* 0x00007380ff0577ac */ /* 0x000f220008000800 */
[-C--:B------:R-:W-:Y:S02]  /*2aae0*/  LEA.HI.X.SX32 R17, R17, R137.reuse, 0x2, P6 ;  /* 0x0000008911117211 */ /* 0x080fe400030f16ff */
[C---:B------:R-:W-:Y:S01]  /*2aaf0*/  LEA R4, P6, R29.reuse, R0, 0x2 ;  /* 0x000000001d047211 */ /* 0x040fe200078c10ff */
[----:B--2---:R-:W-:Y:S01]  /*2ab00*/  IMAD R13, R136, 0x2, R29 ;  /* 0x00000002880d7824 */ /* 0x004fe200078e021d */
[----:B------:R-:W2:Y:S02]  /*2ab10*/  LDL.LU R19, [R1+0x748] ;  /* 0x0007480001137983 */ /* 0x000ea40000300800 */
[----:B------:R-:W-:-:S02]  /*2ab20*/  LEA.HI.X.SX32 R5, R29, R137, 0x2, P6 ;  /* 0x000000891d057211 */ /* 0x000fc400030f16ff */
[----:B------:R-:W-:Y:S01]  /*2ab30*/  @P2 STG.E desc[UR40][R16.64], R8 ;  /* 0x0000000810002986 */ /* 0x000fe2000c101928 */
[CC--:B------:R-:W-:Y:S01]  /*2ab40*/  LEA R12, P6, R13.reuse, R0.reuse, 0x2 ;  /* 0x000000000d0c7211 */ /* 0x0c0fe200078c10ff */
[C---:B-1----:R-:W-:Y:S02]  /*2ab50*/  IMAD R7, R136.reuse, 0x2, R13 ;  /* 0x0000000288077824 */ /* 0x042fe400078e020d */
[----:B------:R1:W-:Y:S04]  /*2ab60*/  @P3 STG.E desc[UR40][R4.64], R9 ;  /* 0x0000000904003986 */ /* 0x0003e8000c101928 */
[----:B------:R-:W2:Y:S01]  /*2ab70*/  LDL.LU R18, [R1+0x744] ;  /* 0x0007440001127983 */ /* 0x000ea20000300800 */
[----:B------:R-:W-:Y:S01]  /*2ab80*/  LEA.HI.X.SX32 R13, R13, R137, 0x2, P6 ;  /* 0x000000890d0d7211 */ /* 0x000fe200030f16ff */
[----:B------:R-:W-:Y:S01]  /*2ab90*/  IMAD R15, R136, 0x2, R7 ;  /* 0x00000002880f7824 */ /* 0x000fe200078e0207 */
[----:B------:R-:W-:Y:S01]  /*2aba0*/  ISETP.LT.AND P4, PT, R32, UR4, !P0 ;  /* 0x0000000420007c0c */ /* 0x000fe2000c781270 */
[----:B------:R-:W3:Y:S01]  /*2abb0*/  LDCU UR4, c[0x0][0x39c] ;  /* 0x00007380ff0477ac */ /* 0x000ee20008000800 */
[----:B------:R-:W-:-:S02]  /*2abc0*/  LEA R6, P6, R7, R0, 0x2 ;  /* 0x0000000007067211 */ /* 0x000fc400078c10ff */
[----:B----4-:R-:W-:Y:S01]  /*2abd0*/  ISETP.LT.AND P2, PT, R31, UR5, !P0 ;  /* 0x000000051f007c0c */ /* 0x010fe2000c741270 */
[----:B-1----:R-:W-:Y:S01]  /*2abe0*/  IMAD R5, R136, 0x2, R15 ;  /* 0x0000000288057824 */ /* 0x002fe200078e020f */
[-C--:B------:R-:W-:Y:S01]  /*2abf0*/  LEA.HI.X.SX32 R7, R7, R137.reuse, 0x2, P6 ;  /* 0x0000008907077211 */ /* 0x080fe200030f16ff */
[----:B------:R-:W-:Y:S01]  /*2ac00*/  @P5 STG.E desc[UR40][R12.64], R10 ;  /* 0x0000000a0c005986 */ /* 0x000fe2000c101928 */
[CC--:B------:R-:W-:Y:S01]  /*2ac10*/  LEA R14, P6, R15.reuse, R0.reuse, 0x2 ;  /* 0x000000000f0e7211 */ /* 0x0c0fe200078c10ff */
[----:B------:R-:W1:Y:S03]  /*2ac20*/  LDCU UR5, c[0x0][0x39c] ;  /* 0x00007380ff0577ac */ /* 0x000e660008000800 */
[-C--:B------:R-:W-:Y:S01]  /*2ac30*/  LEA.HI.X.SX32 R15, R15, R137.reuse, 0x2, P6 ;  /* 0x000000890f0f7211 */ /* 0x080fe200030f16ff */
[----:B------:R-:W-:Y:S04]  /*2ac40*/  @P4 STG.E desc[UR40][R6.64], R11 ;  /* 0x0000000b06004986 */ /* 0x000fe8000c101928 */
[----:B------:R4:W-:Y:S01]  /*2ac50*/  @P2 STG.E desc[UR40][R14.64], R20 ;  /* 0x000000140e002986 */ /* 0x0009e2000c101928 */
[----:B---3--:R-:W-:Y:S01]  /*2ac60*/  ISETP.LT.AND P3, PT, R2, UR6, !P0 ;  /* 0x0000000602007c0c */ /* 0x008fe2000c761270 */
[----:B------:R-:W2:Y:S02]  /*2ac70*/  LDCU UR6, c[0x0][0x39c] ;  /* 0x00007380ff0677ac */ /* 0x000ea40008000800 */
[----:B------:R-:W3:Y:S04]  /*2ac80*/  LDL.LU R2, [R1+0x740] ;  /* 0x0007400001027983 */ /* 0x000ee80000300800 */
[----:B------:R-:W3:Y:S04]  /*2ac90*/  LDL.LU R16, [R1+0x73c] ;  /* 0x00073c0001107983 */ /* 0x000ee80000300800 */
[----:B------:R-:W3:Y:S04]  /*2aca0*/  LDL.LU R17, [R1+0x738] ;  /* 0x0007380001117983 */ /* 0x000ee80000300800 */
[----:B----4-:R-:W4:Y:S01]  /*2acb0*/  LDL.LU R14, [R1+0x734] ;  /* 0x00073400010e7983 */ /* 0x010f220000300800 */
[----:B-1----:R-:W-:Y:S01]  /*2acc0*/  ISETP.LT.AND P4, PT, R28, UR5, !P0 ;  /* 0x000000051c007c0c */ /* 0x002fe2000c781270 */
[----:B------:R-:W3:Y:S01]  /*2acd0*/  LDCU UR5, c[0x0][0x39c] ;  /* 0x00007380ff0577ac */ /* 0x000ee20008000800 */
[CC--:B------:R-:W-:Y:S01]  /*2ace0*/  LEA R4, P6, R5.reuse, R0.reuse, 0x2 ;  /* 0x0000000005047211 */ /* 0x0c0fe200078c10ff */
[----:B------:R-:W-:Y:S01]  /*2acf0*/  IMAD R9, R136, 0x2, R5 ;  /* 0x0000000288097824 */ /* 0x000fe200078e0205 */
[----:B------:R-:W-:Y:S01]  /*2ad00*/  ISETP.LT.AND P5, PT, R30, UR4, !P0 ;  /* 0x000000041e007c0c */ /* 0x000fe2000c7a1270 */
[----:B------:R-:W1:Y:S01]  /*2ad10*/  LDCU UR4, c[0x0][0x39c] ;  /* 0x00007380ff0477ac */ /* 0x000e620008000800 */
[----:B------:R-:W-:Y:S01]  /*2ad20*/  LEA.HI.X.SX32 R5, R5, R137, 0x2, P6 ;  /* 0x0000008905057211 */ /* 0x000fe200030f16ff */
[----:B------:R-:W4:Y:S01]  /*2ad30*/  LDL.LU R12, [R1+0x730] ;  /* 0x00073000010c7983 */ /* 0x000f220000300800 */
[----:B------:R-:W-:Y:S01]  /*2ad40*/  LEA R8, P6, R9, R0, 0x2 ;  /* 0x0000000009087211 */ /* 0x000fe200078c10ff */
[----:B------:R-:W-:-:S03]  /*2ad50*/  IMAD R13, R136, 0x2, R9 ;  /* 0x00000002880d7824 */ /* 0x000fc600078e0209 */
[-C--:B------:R-:W-:Y:S01]  /*2ad60*/  LEA.HI.X.SX32 R9, R9, R137.reuse, 0x2, P6 ;  /* 0x0000008909097211 */ /* 0x080fe200030f16ff */
[----:B------:R1:W-:Y:S01]  /*2ad70*/  @P3 STG.E desc[UR40][R4.64], R21 ;  /* 0x0000001504003986 */ /* 0x0003e2000c101928 */
[-C--:B------:R-:W-:Y:S01]  /*2ad80*/  LEA R6, P6, R13, R0.reuse, 0x2 ;  /* 0x000000000d067211 */ /* 0x080fe200078c10ff */
[C---:B------:R-:W-:Y:S01]  /*2ad90*/  IMAD R11, R136.reuse, 0x2, R13 ;  /* 0x00000002880b7824 */ /* 0x040fe200078e020d */
[----:B--2---:R-:W-:Y:S01]  /*2ada0*/  ISETP.LT.AND P2, PT, R19, UR6, !P0 ;  /* 0x0000000613007c0c */ /* 0x004fe2000c741270 */
[----:B------:R-:W2:Y:S01]  /*2adb0*/  LDCU UR6, c[0x0][0x39c] ;  /* 0x00007380ff0677ac */ /* 0x000ea20008000800 */
[----:B------:R-:W-:Y:S01]  /*2adc0*/  @P5 STG.E desc[UR40][R8.64], R22 ;  /* 0x0000001608005986 */ /* 0x000fe2000c101928 */
[-C--:B------:R-:W-:Y:S02]  /*2add0*/  LEA.HI.X.SX32 R7, R13, R137.reuse, 0x2, P6 ;  /* 0x000000890d077211 */ /* 0x080fe400030f16ff */
[CC--:B------:R-:W-:Y:S01]  /*2ade0*/  LEA R10, P6, R11.reuse, R0.reuse, 0x2 ;  /* 0x000000000b0a7211 */ /* 0x0c0fe200078c10ff */
[----:B-1----:R-:W-:Y:S01]  /*2adf0*/  IMAD R5, R136, 0x2, R11 ;  /* 0x0000000288057824 */ /* 0x002fe200078e020b */
[----:B------:R-:W-:Y:S01]  /*2ae00*/  ISETP.LT.AND P3, PT, R18, UR4, !P0 ;  /* 0x0000000412007c0c */ /* 0x000fe2000c761270 */
[----:B------:R1:W-:Y:S01]  /*2ae10*/  @P4 STG.E desc[UR40][R6.64], R23 ;  /* 0x0000001706004986 */ /* 0x0003e2000c101928 */
[-C--:B------:R-:W-:Y:S01]  /*2ae20*/  LEA.HI.X.SX32 R11, R11, R137.reuse, 0x2, P6 ;  /* 0x000000890b0b7211 */ /* 0x080fe200030f16ff */
[----:B------:R-:W-:Y:S01]  /*2ae30*/  IMAD R13, R136, 0x2, R5 ;  /* 0x00000002880d7824 */ /* 0x000fe200078e0205 */
[C---:B------:R-:W-:Y:S01]  /*2ae40*/  LEA R4, P6, R5.reuse, R0, 0x2 ;  /* 0x0000000005047211 */ /* 0x040fe200078c10ff */
[----:B------:R-:W1:Y:S01]  /*2ae50*/  LDCU UR4, c[0x0][0x39c] ;  /* 0x00007380ff0477ac */ /* 0x000e620008000800 */
[----:B------:R-:W1:Y:S02]  /*2ae60*/  LDS.128 R20, [R3+UR10+0x800] ;  /* 0x0008000a03147984 */ /* 0x000e640008000c00 */
[----:B------:R-:W-:-:S02]  /*2ae70*/  LEA.HI.X.SX32 R5, R5, R137, 0x2, P6 ;  /* 0x0000008905057211 */ /* 0x000fc400030f16ff */
[----:B------:R1:W-:Y:S04]  /*2ae80*/  @P2 STG.E desc[UR40][R10.64], R24 ;  /* 0x000000180a002986 */ /* 0x0003e8000c101928 */
[----:B------:R1:W-:Y:S01]  /*2ae90*/  @P3 STG.E desc[UR40][R4.64], R25 ;  /* 0x0000001904003986 */ /* 0x0003e2000c101928 */
[----:B---3--:R-:W-:Y:S01]  /*2aea0*/  ISETP.LT.AND P5, PT, R2, UR5, !P0 ;  /* 0x0000000502007c0c */ /* 0x008fe2000c7a1270 */
[----:B------:R-:W4:Y:S02]  /*2aeb0*/  LDCU UR5, c[0x0][0x39c] ;  /* 0x00007380ff0577ac */ /* 0x000f240008000800 */
[----:B------:R-:W3:Y:S01]  /*2aec0*/  LDL.LU R2, [R1+0x72c] ;  /* 0x00072c0001027983 */ /* 0x000ee20000300800 */
[----:B--2---:R-:W-:Y:S01]  /*2aed0*/  ISETP.LT.AND P4, PT, R16, UR6, !P0 ;  /* 0x0000000610007c0c */ /* 0x004fe2000c781270 */
[----:B------:R-:W2:Y:S02]  /*2aee0*/  LDCU UR6, c[0x0][0x39c] ;  /* 0x00007380ff0677ac */ /* 0x000ea40008000800 */
[----:B------:R-:W3:Y:S04]  /*2aef0*/  LDL.LU R16, [R1+0x728] ;  /* 0x0007280001107983 */ /* 0x000ee80000300800 */
[----:B------:R-:W3:Y:S01]  /*2af00*/  LDL.LU R15, [R1+0x724] ;  /* 0x00072400010f7983 */ /* 0x000ee20000300800 */
[----:B----4-:R-:W-:Y:S01]  /*2af10*/  ISETP.LT.AND P3, PT, R14, UR5, !P0 ;  /* 0x000000050e007c0c */ /* 0x010fe2000c761270 */
[----:B-1----:R-:W-:-:S02]  /*2af20*/  IMAD R7, R136, 0x2, R13 ;  /* 0x0000000288077824 */ /* 0x002fc400078e020d */
[----:B------:R-:W4:Y:S01]  /*2af30*/  LDL.LU R14, [R1+0x720] ;  /* 0x00072000010e7983 */ /* 0x000f220000300800 */
[----:B------:R-:W-:Y:S01]  /*2af40*/  ISETP.LT.AND P2, PT, R17, UR4, !P0 ;  /* 0x0000000411007c0c */ /* 0x000fe2000c741270 */
[----:B------:R-:W3:Y:S01]  /*2af50*/  LDCU UR4, c[0x0][0x39c] ;  /* 0x00007380ff0477ac */ /* 0x000ee20008000800 */
[CC--:B------:R-:W-:Y:S01]  /*2af60*/  LEA R8, P6, R13.reuse, R0.reuse, 0x2 ;  /* 0x000000000d087211 */ /* 0x0c0fe200078c10ff */
[----:B------:R-:W1:Y:S03]  /*2af70*/  LDCU UR5, c[0x0][0x39c] ;  /* 0x00007380ff0577ac */ /* 0x000e660008000800 */
[----:B------:R-:W-:Y:S02]  /*2af80*/  LEA.HI.X.SX32 R9, R13, R137, 0x2, P6 ;  /* 0x000000890d097211 */ /* 0x000fe400030f16ff */
[----:B------:R-:W-:Y:S01]  /*2af90*/  LEA R6, P6, R7, R0, 0x2 ;  /* 0x0000000007067211 */ /* 0x000fe200078c10ff */
[----:B------:R-:W-:-:S03]  /*2afa0*/  IMAD R11, R136, 0x2, R7 ;  /* 0x00000002880b7824 */ /* 0x000fc600078e0207 */
[-C--:B------:R-:W-:Y:S01]  /*2afb0*/  LEA.HI.X.SX32 R7, R7, R137.reuse, 0x2, P6 ;  /* 0x0000008907077211 */ /* 0x080fe200030f16ff */
[----:B------:R1:W-:Y:S01]  /*2afc0*/  @P5 STG.E desc[UR40][R8.64], R26 ;  /* 0x0000001a08005986 */ /* 0x0003e2000c101928 */
[----:B--2---:R-:W-:Y:S01]  /*2afd0*/  ISETP.LT.AND P5, PT, R12, UR6, !P0 ;  /* 0x000000060c007c0c */ /* 0x004fe2000c7a1270 */
[----:B------:R-:W-:Y:S01]  /*2afe0*/  IMAD R13, R136, 0x2, R11 ;  /* 0x00000002880d7824 */ /* 0x000fe200078e020b */
[C---:B------:R-:W-:Y:S01]  /*2aff0*/  LEA R10, P6, R11.reuse, R0, 0x2 ;  /* 0x000000000b0a7211 */ /* 0x040fe200078c10ff */
[----:B------:R2:W-:Y:S01]  /*2b000*/  @P4 STG.E desc[UR40][R6.64], R27 ;  /* 0x0000001b06004986 */ /* 0x0005e2000c101928 */
[----:B------:R-:W3:Y:S03]  /*2b010*/  LDCU UR6, c[0x0][0x39c] ;  /* 0x00007380ff0677ac */ /* 0x000ee60008000800 */
[----:B------:R-:W4:Y:S01]  /*2b020*/  LDL.LU R12, [R1+0x6b8] ;  /* 0x0006b800010c7983 */ /* 0x000f220000300800 */
[----:B------:R-:W-:-:S02]  /*2b030*/  LEA.HI.X.SX32 R11, R11, R137, 0x2, P6 ;  /* 0x000000890b0b7211 */ /* 0x000fc400030f16ff */
[----:B------:R-:W-:Y:S01]  /*2b040*/  LEA R4, P6, R13, R0, 0x2 ;  /* 0x000000000d047211 */ /* 0x000fe200078c10ff */
[----:B-1----:R-:W-:-:S03]  /*2b050*/  IMAD R9, R136, 0x2, R13 ;  /* 0x0000000288097824 */ /* 0x002fc600078e020d */
[----:B------:R-:W-:Y:S02]  /*2b060*/  LEA.HI.X.SX32 R5, R13, R137, 0x2, P6 ;  /* 0x000000890d057211 */ /* 0x000fe400030f16ff */
[----:B------:R-:W-:Y:S01]  /*2b070*/  LEA R8, P6, R9, R0, 0x2 ;  /* 0x0000000009087211 */ /* 0x000fe200078c10ff */
[----:B--2---:R-:W-:-:S03]  /*2b080*/  IMAD R7, R136, 0x2, R9 ;  /* 0x0000000288077824 */ /* 0x004fc600078e0209 */
[----:B------:R-:W-:Y:S01]  /*2b090*/  LEA.HI.X.SX32 R9, R9, R137, 0x2, P6 ;  /* 0x0000008909097211 */ /* 0x000fe200030f16ff */
[----:B------:R1:W-:Y:S04]  /*2b0a0*/  @P2 STG.E desc[UR40][R10.64], R36 ;  /* 0x000000240a002986 */ /* 0x0003e8000c101928 */
[----:B------:R2:W-:Y:S04]  /*2b0b0*/  @P3 STG.E desc[UR40][R4.64], R37 ;  /* 0x0000002504003986 */ /* 0x0005e8000c101928 */
[----:B------:R1:W-:Y:S01]  /*2b0c0*/  @P5 STG.E desc[UR40][R8.64], R38 ;  /* 0x0000002608005986 */ /* 0x0003e2000c101928 */
[----:B---3--:R-:W-:Y:S01]  /*2b0d0*/  ISETP.LT.AND P4, PT, R2, UR4, !P0 ;  /* 0x0000000402007c0c */ /* 0x008fe2000c781270 */
[----:B------:R-:W4:Y:S02]  /*2b0e0*/  LDCU UR4, c[0x0][0x39c] ;  /* 0x00007380ff0477ac */ /* 0x000f240008000800 */
[----:B------:R-:W3:Y:S01]  /*2b0f0*/  LDL.LU R2, [R1+0x6b4] ;  /* 0x0006b40001027983 */ /* 0x000ee20000300800 */
[----:B------:R-:W-:Y:S01]  /*2b100*/  ISETP.LT.AND P2, PT, R16, UR5, !P0 ;  /* 0x0000000510007c0c */ /* 0x000fe2000c741270 */
[----:B------:R-:W1:Y:S02]  /*2b110*/  LDCU UR5, c[0x0][0x39c] ;  /* 0x00007380ff0577ac */ /* 0x000e640008000800 */
[----:B------:R-:W3:Y:S01]  /*2b120*/  LDL.LU R16, [R1+0x6b0] ;  /* 0x0006b00001107983 */ /* 0x000ee20000300800 */
[----:B------:R-:W-:Y:S01]  /*2b130*/  ISETP.LT.AND P3, PT, R15, UR6, !P0 ;  /* 0x000000060f007c0c */ /* 0x000fe2000c761270 */
[----:B------:R-:W3:Y:S02]  /*2b140*/  LDCU UR6, c[0x0][0x39c] ;  /* 0x00007380ff0677ac */ /* 0x000ee40008000800 */
[----:B------:R-:W3:Y:S01]  /*2b150*/  LDL.LU R15, [R1+0x6ac] ;  /* 0x0006ac00010f7983 */ /* 0x000ee20000300800 */
[----:B----4-:R-:W-:Y:S01]  /*2b160*/  ISETP.LT.AND P5, PT, R14, UR4, !P0 ;  /* 0x000000040e007c0c */ /* 0x010fe2000c7a1270 */
[----:B------:R-:W-:-:S02]  /*2b170*/  IMAD R13, R136, 0x2, R7 ;  /* 0x00000002880d7824 */ /* 0x000fc400078e0207 */
[----:B------:R-:W4:Y:S01]  /*2b180*/  LDL.LU R14, [R1+0x6a8] ;  /* 0x0006a800010e7983 */ /* 0x000f220000300800 */
[CC--:B------:R-:W-:Y:S01]  /*2b190*/  LEA R6, P6, R7.reuse, R0.reuse, 0x2 ;  /* 0x0000000007067211 */ /* 0x0c0fe200078c10ff */
[----:B------:R-:W3:Y:S03]  /*2b1a0*/  LDCU UR4, c[0x0][0x39c] ;  /* 0x00007380ff0477ac */ /* 0x000ee60008000800 */
[----:B------:R-:W-:Y:S02]  /*2b1b0*/  LEA.HI.X.SX32 R7, R7, R137, 0x2, P6 ;  /* 0x0000008907077211 */ /* 0x000fe400030f16ff */
[----:B-1----:R-:W-:Y:S01]  /*2b1c0*/  LEA R10, P6, R13, R0, 0x2 ;  /* 0x000000000d0a7211 */ /* 0x002fe200078c10ff */
[----:B--2---:R-:W-:-:S03]  /*2b1d0*/  IMAD R5, R136, 0x2, R13 ;  /* 0x0000000288057824 */ /* 0x004fc600078e020d */
[-C--:B------:R-:W-:Y:S01]  /*2b1e0*/  LEA.HI.X.SX32 R11, R13, R137.reuse, 0x2, P6 ;  /* 0x000000890d0b7211 */ /* 0x080fe200030f16ff */
[----:B------:R1:W-:Y:S01]  /*2b1f0*/  @P4 STG.E desc[UR40][R6.64], R39 ;  /* 0x0000002706004986 */ /* 0x0003e2000c101928 */
[CC--:B------:R-:W-:Y:S01]  /*2b200*/  LEA R4, P6, R5.reuse, R0.reuse, 0x2 ;  /* 0x0000000005047211 */ /* 0x0c0fe200078c10ff */
[----:B------:R-:W-:Y:S02]  /*2b210*/  IMAD R9, R136, 0x2, R5 ;  /* 0x0000000288097824 */ /* 0x000fe400078e0205 */
[----:B------:R2:W-:Y:S01]  /*2b220*/  @P2 STG.E desc[UR40][R10.64], R40 ;  /* 0x000000280a002986 */ /* 0x0005e2000c101928 */
[----:B------:R-:W-:Y:S01]  /*2b230*/  ISETP.LT.AND P4, PT, R12, UR5, !P0 ;  /* 0x000000050c007c0c */ /* 0x000fe2000c781270 */
[----:B------:R-:W2:Y:S02]  /*2b240*/  LDCU UR5, c[0x0][0x39c] ;  /* 0x00007380ff0577ac */ /* 0x000ea40008000800 */
[----:B------:R-:W4:Y:S01]  /*2b250*/  LDL.LU R12, [R1+0x6a4] ;  /* 0x0006a400010c7983 */ /* 0x000f220000300800 */
[----:B------:R-:W-:Y:S01]  /*2b260*/  LEA.HI.X.SX32 R5, R5, R137, 0x2, P6 ;  /* 0x0000008905057211 */ /* 0x000fe200030f16ff */
[----:B------:R-:W-:Y:S01]  /*2b270*/  IMAD R13, R136, 0x2, R9 ;  /* 0x00000002880d7824 */ /* 0x000fe200078e0209 */
[----:B------:R-:W-:-:S04]  /*2b280*/  LEA R8, P6, R9, R0, 0x2 ;  /* 0x0000000009087211 */ /* 0x000fc800078c10ff */
[-C--:B------:R-:W-:Y:S02]  /*2b290*/  LEA.HI.X.SX32 R9, R9, R137.reuse, 0x2, P6 ;  /* 0x0000008909097211 */ /* 0x080fe400030f16ff */
[C---:B-1----:R-:W-:Y:S01]  /*2b2a0*/  LEA R6, P6, R13.reuse, R0, 0x2 ;  /* 0x000000000d067211 */ /* 0x042fe200078c10ff */
[----:B------:R1:W-:Y:S03]  /*2b2b0*/  @P3 STG.E desc[UR40][R4.64], R41 ;  /* 0x0000002904003986 */ /* 0x0003e6000c101928 */
[----:B------:R-:W-:Y:S01]  /*2b2c0*/  LEA.HI.X.SX32 R7, R13, R137, 0x2, P6 ;  /* 0x000000890d077211 */ /* 0x000fe200030f16ff */
[----:B------:R1:W-:Y:S04]  /*2b2d0*/  @P5 STG.E desc[UR40][R8.64], R42 ;  /* 0x0000002a08005986 */ /* 0x0003e8000c101928 */
[----:B------:R1:W-:Y:S01]  /*2b2e0*/  @P4 STG.E desc[UR40][R6.64], R43 ;  /* 0x0000002b06004986 */ /* 0x0003e2000c101928 */
[----:B---3--:R-:W-:Y:S01]  /*2b2f0*/  ISETP.LT.AND P2, PT, R2, UR6, !P0 ;  /* 0x0000000602007c0c */ /* 0x008fe2000c741270 */
[----:B------:R-:W4:Y:S02]  /*2b300*/  LDCU UR6, c[0x0][0x39c] ;  /* 0x00007380ff0677ac */ /* 0x000f240008000800 */
[----:B------:R-:W3:Y:S01]  /*2b310*/  LDL.LU R2, [R1+0x6a0] ;  /* 0x0006a00001027983 */ /* 0x000ee20000300800 */
[----:B------:R-:W-:Y:S01]  /*2b320*/  ISETP.LT.AND P3, PT, R16, UR4, !P0 ;  /* 0x0000000410007c0c */ /* 0x000fe2000c761270 */
[----:B--2---:R-:W-:-:S02]  /*2b330*/  IMAD R11, R136, 0x2, R13 ;  /* 0x00000002880b7824 */ /* 0x004fc400078e020d */
[----:B------:R-:W2:Y:S01]  /*2b340*/  LDL.LU R16, [R1+0x69c] ;  /* 0x00069c0001107983 */ /* 0x000ea20000300800 */
[----:B------:R-:W4:Y:S01]  /*2b350*/  LDCU UR4, c[0x0][0x39c] ;  /* 0x00007380ff0477ac */ /* 0x000f220008000800 */
[----:B------:R-:W-:Y:S02]  /*2b360*/  ISETP.LT.AND P5, PT, R15, UR5, !P0 ;  /* 0x000000050f007c0c */ /* 0x000fe4000c7a1270 */
[----:B------:R-:W2:Y:S01]  /*2b370*/  LDL.LU R15, [R1+0x698] ;  /* 0x00069800010f7983 */ /* 0x000ea20000300800 */
[----:B------:R-:W3:Y:S01]  /*2b380*/  LDCU UR5, c[0x0][0x39c] ;  /* 0x00007380ff0577ac */ /* 0x000ee20008000800 */
[----:B----4-:R-:W-:Y:S01]  /*2b390*/  ISETP.LT.AND P4, PT, R14, UR6, !P0 ;  /* 0x000000060e007c0c */ /* 0x010fe2000c781270 */
[----:B-1----:R-:W-:Y:S01]  /*2b3a0*/  IMAD R5, R136, 0x2, R11 ;  /* 0x0000000288057824 */ /* 0x002fe200078e020b */
[----:B------:R-:W4:Y:S01]  /*2b3b0*/  LDL.LU R14, [R1+0x694] ;  /* 0x00069400010e7983 */ /* 0x000f220000300800 */
[C---:B------:R-:W-:Y:S01]  /*2b3c0*/  LEA R10, P6, R11.reuse, R0, 0x2 ;  /* 0x000000000b0a7211 */ /* 0x040fe200078c10ff */
[----:B------:R-:W2:Y:S03]  /*2b3d0*/  LDCU UR6, c[0x0][0x39c] ;  /* 0x00007380ff0677ac */ /* 0x000ea60008000800 */
[----:B------:R-:W-:-:S02]  /*2b3e0*/  LEA.HI.X.SX32 R11, R11, R137, 0x2, P6 ;  /* 0x000000890b0b7211 */ /* 0x000fc400030f16ff */
[----:B------:R-:W-:Y:S01]  /*2b3f0*/  LEA R4, P6, R5, R0, 0x2 ;  /* 0x0000000005047211 */ /* 0x000fe200078c10ff */
[----:B------:R-:W-:-:S03]  /*2b400*/  IMAD R13, R136, 0x2, R5 ;  /* 0x00000002880d7824 */ /* 0x000fc600078e0205 */
[-C--:B------:R-:W-:Y:S01]  /*2b410*/  LEA.HI.X.SX32 R5, R5, R137.reuse, 0x2, P6 ;  /* 0x0000008905057211 */ /* 0x080fe200030f16ff */
[----:B------:R1:W-:Y:S01]  /*2b420*/  @P2 STG.E desc[UR40][R10.64], R52 ;  /* 0x000000340a002986 */ /* 0x0003e2000c101928 */
[CC--:B------:R-:W-:Y:S01]  /*2b430*/  LEA R8, P6, R13.reuse, R0.reuse, 0x2 ;  /* 0x000000000d087211 */ /* 0x0c0fe200078c10ff */
[----:B------:R-:W-:Y:S02]  /*2b440*/  IMAD R7, R136, 0x2, R13 ;  /* 0x0000000288077824 */ /* 0x000fe400078e020d */
[----:B------:R-:W-:Y:S01]  /*2b450*/  @P3 STG.E desc[UR40][R4.64], R53 ;  /* 0x0000003504003986 */ /* 0x000fe2000c101928 */
[----:B------:R-:W-:Y:S01]  /*2b460*/  ISETP.LT.AND P2, PT, R12, UR4, !P0 ;  /* 0x000000040c007c0c */ /* 0x000fe2000c741270 */
[----:B------:R-:W2:Y:S02]  /*2b470*/  LDCU UR4, c[0x0][0x39c] ;  /* 0x00007380ff0477ac */ /* 0x000ea40008000800 */
[----:B------:R-:W4:Y:S01]  /*2b480*/  LDL.LU R12, [R1+0x690] ;  /* 0x00069000010c7983 */ /* 0x000f220000300800 */
[----:B------:R-:W-:Y:S01]  /*2b490*/  LEA.HI.X.SX32 R9, R13, R137, 0x2, P6 ;  /* 0x000000890d097211 */ /* 0x000fe200030f16ff */
[----:B-1----:R-:W-:Y:S01]  /*2b4a0*/  IMAD R11, R136, 0x2, R7 ;  /* 0x00000002880b7824 */ /* 0x002fe200078e0207 */
[----:B------:R-:W-:-:S04]  /*2b4b0*/  LEA R6, P6, R7, R0, 0x2 ;  /* 0x0000000007067211 */ /* 0x000fc800078c10ff */
[----:B------:R-:W-:Y:S02]  /*2b4c0*/  LEA.HI.X.SX32 R7, R7, R137, 0x2, P6 ;  /* 0x0000008907077211 */ /* 0x000fe400030f16ff */
[----:B------:R-:W-:Y:S01]  /*2b4d0*/  LEA R10, P6, R11, R0, 0x2 ;  /* 0x000000000b0a7211 */ /* 0x000fe200078c10ff */
[----:B------:R-:W-:-:S03]  /*2b4e0*/  IMAD R13, R136, 0x2, R11 ;  /* 0x00000002880d7824 */ /* 0x000fc600078e020b */
[----:B------:R-:W-:Y:S01]  /*2b4f0*/  LEA.HI.X.SX32 R11, R11, R137, 0x2, P6 ;  /* 0x000000890b0b7211 */ /* 0x000fe200030f16ff */
[----:B------:R1:W-:Y:S04]  /*2b500*/  @P5 STG.E desc[UR40][R8.64], R54 ;  /* 0x0000003608005986 */ /* 0x0003e8000c101928 */
[----:B------:R1:W-:Y:S04]  /*2b510*/  @P4 STG.E desc[UR40][R6.64], R55 ;  /* 0x0000003706004986 */ /* 0x0003e8000c101928 */
[----:B------:R-:W-:Y:S01]  /*2b520*/  @P2 STG.E desc[UR40][R10.64], R56 ;  /* 0x000000380a002986 */ /* 0x000fe2000c101928 */
[----:B---3--:R-:W-:Y:S01]  /*2b530*/  ISETP.LT.AND P3, PT, R2, UR5, !P0 ;  /* 0x0000000502007c0c */ /* 0x008fe2000c761270 */
[----:B------:R-:W4:Y:S02]  /*2b540*/  LDCU UR5, c[0x0][0x39c] ;  /* 0x00007380ff0577ac */ /* 0x000f240008000800 */
[----:B------:R-:W3:Y:S01]  /*2b550*/  LDL.LU R2, [R1+0x68c] ;  /* 0x00068c0001027983 */ /* 0x000ee20000300800 */
[----:B--2---:R-:W-:Y:S01]  /*2b560*/  ISETP.LT.AND P5, PT, R16, UR6, !P0 ;  /* 0x0000000610007c0c */ /* 0x004fe2000c7a1270 */
[----:B------:R-:W2:Y:S02]  /*2b570*/  LDCU UR6, c[0x0][0x39c] ;  /* 0x00007380ff0677ac */ /* 0x000ea40008000800 */
[----:B------:R-:W3:Y:S01]  /*2b580*/  LDL.LU R16, [R1+0x688] ;  /* 0x0006880001107983 */ /* 0x000ee20000300800 */
[----:B------:R-:W-:Y:S01]  /*2b590*/  ISETP.LT.AND P4, PT, R15, UR4, !P0 ;  /* 0x000000040f007c0c */ /* 0x000fe2000c781270 */
[----:B------:R-:W3:Y:S02]  /*2b5a0*/  LDCU UR4, c[0x0][0x39c] ;  /* 0x00007380ff0477ac */ /* 0x000ee40008000800 */
[----:B------:R-:W3:Y:S01]  /*2b5b0*/  LDL.LU R15, [R1+0x684] ;  /* 0x00068400010f7983 */ /* 0x000ee20000300800 */
[----:B----4-:R-:W-:Y:S01]  /*2b5c0*/  ISETP.LT.AND P2, PT, R14, UR5, !P0 ;  /* 0x000000050e007c0c */ /* 0x010fe2000c741270 */
[----:B-1----:R-:W-:-:S02]  /*2b5d0*/  IMAD R9, R136, 0x2, R13 ;  /* 0x0000000288097824 */ /* 0x002fc400078e020d */
[----:B------:R-:W4:Y:S01]  /*2b5e0*/  LDL.LU R14, [R1+0x680] ;  /* 0x00068000010e7983 */ /* 0x000f220000300800 */
[CC--:B------:R-:W-:Y:S01]  /*2b5f0*/  LEA R4, P6, R13.reuse, R0.reuse, 0x2 ;  /* 0x000000000d047211 */ /* 0x0c0fe200078c10ff */
[----:B------:R-:W1:Y:S03]  /*2b600*/  LDCU UR5, c[0x0][0x39c] ;  /* 0x00007380ff0577ac */ /* 0x000e660008000800 */
[----:B------:R-:W-:Y:S02]  /*2b610*/  LEA.HI.X.SX32 R5, R13, R137, 0x2, P6 ;  /* 0x000000890d057211 */ /* 0x000fe400030f16ff */
[----:B------:R-:W-:Y:S01]  /*2b620*/  LEA R8, P6, R9, R0, 0x2 ;  /* 0x0000000009087211 */ /* 0x000fe200078c10ff */
[----:B------:R-:W-:-:S03]  /*2b630*/  IMAD R7, R136, 0x2, R9 ;  /* 0x0000000288077824 */ /* 0x000fc600078e0209 */
[-C--:B------:R-:W-:Y:S01]  /*2b640*/  LEA.HI.X.SX32 R9, R9, R137.reuse, 0x2, P6 ;  /* 0x0000008909097211 */ /* 0x080fe200030f16ff */
[----:B------:R1:W-:Y:S01]  /*2b650*/  @P3 STG.E desc[UR40][R4.64], R57 ;  /* 0x0000003904003986 */ /* 0x0003e2000c101928 */
[CC--:B------:R-:W-:Y:S01]  /*2b660*/  LEA R6, P6, R7.reuse, R0.reuse, 0x2 ;  /* 0x0000000007067211 */ /* 0x0c0fe200078c10ff */
[----:B------:R-:W-:Y:S02]  /*2b670*/  IMAD R13, R136, 0x2, R7 ;  /* 0x00000002880d7824 */ /* 0x000fe400078e0207 */
[----:B------:R1:W-:Y:S01]  /*2b680*/  @P5 STG.E desc[UR40][R8.64], R58 ;  /* 0x0000003a08005986 */ /* 0x0003e2000c101928 */
[----:B--2---:R-:W-:Y:S01]  /*2b690*/  ISETP.LT.AND P3, PT, R12, UR6, !P0 ;  /* 0x000000060c007c0c */ /* 0x004fe2000c761270 */
        /* <DEDUP_REMOVED lines=18> */
[----:B--2---:R-:W-:Y:S01]  /*2b7c0*/  ISETP.LT.AND P2, PT, R15, UR6, !P0 ;  /* 0x000000060f007c0c */ /* 0x004fe2000c741270 */
[----:B------:R-:W3:Y:S02]  /*2b7d0*/  LDCU UR6, c[0x0][0x39c] ;  /* 0x00007380ff0677ac */ /* 0x000ee40008000800 */
[----:B------:R-:W2:Y:S01]  /*2b7e0*/  LDL.LU R15, [R1+0x670] ;  /* 0x00067000010f7983 */ /* 0x000ea20000300800 */
[----:B----4-:R-:W-:Y:S01]  /*2b7f0*/  ISETP.LT.AND P3, PT, R14, UR4, !P0 ;  /* 0x000000040e007c0c */ /* 0x010fe2000c761270 */
[----:B------:R-:W-:-:S02]  /*2b800*/  IMAD R13, R136, 0x2, R9 ;  /* 0x00000002880d7824 */ /* 0x000fc400078e0209 */
[----:B------:R-:W4:Y:S01]  /*2b810*/  LDL.LU R14, [R1+0x66c] ;  /* 0x00066c00010e7983 */ /* 0x000f220000300800 */
[CC--:B------:R-:W-:Y:S01]  /*2b820*/  LEA R8, P6, R9.reuse, R0.reuse, 0x2 ;  /* 0x0000000009087211 */ /* 0x0c0fe200078c10ff */
[----:B------:R-:W3:Y:S03]  /*2b830*/  LDCU UR4, c[0x0][0x39c] ;  /* 0x00007380ff0477ac */ /* 0x000ee60008000800 */
[----:B------:R-:W-:Y:S02]  /*2b840*/  LEA.HI.X.SX32 R9, R9, R137, 0x2, P6 ;  /* 0x0000008909097211 */ /* 0x000fe400030f16ff */
[----:B-1----:R-:W-:Y:S01]  /*2b850*/  LEA R6, P6, R13, R0, 0x2 ;  /* 0x000000000d067211 */ /* 0x002fe200078c10ff */
[----:B------:R-:W-:-:S03]  /*2b860*/  IMAD R11, R136, 0x2, R13 ;  /* 0x00000002880b7824 */ /* 0x000fc600078e020d */
        /* <DEDUP_REMOVED lines=21> */
[----:B------:R-:W-:-:S02]  /*2b9c0*/  IMAD R7, R136, 0x2, R13 ;  /* 0x0000000288077824 */ /* 0x000fc400078e020d */
[----:B------:R-:W3:Y:S01]  /*2b9d0*/  LDL.LU R16, [R1+0x660] ;  /* 0x0006600001107983 */ /* 0x000ee20000300800 */
[----:B------:R-:W4:Y:S01]  /*2b9e0*/  LDCU UR4, c[0x0][0x39c] ;  /* 0x00007380ff0477ac */ /* 0x000f220008000800 */
[----:B--2---:R-:W-:Y:S02]  /*2b9f0*/  ISETP.LT.AND P3, PT, R15, UR5, !P0 ;  /* 0x000000050f007c0c */ /* 0x004fe4000c761270 */
[----:B------:R-:W2:Y:S01]  /*2ba00*/  LDL.LU R15, [R1+0x65c] ;  /* 0x00065c00010f7983 */ /* 0x000ea20000300800 */
[----:B------:R-:W3:Y:S01]  /*2ba10*/  LDCU UR5, c[0x0][0x39c] ;  /* 0x00007380ff0577ac */ /* 0x000ee20008000800 */
[----:B----4-:R-:W-:Y:S01]  /*2ba20*/  ISETP.LT.AND P5, PT, R14, UR6, !P0 ;  /* 0x000000060e007c0c */ /* 0x010fe2000c7a1270 */
[----:B-1----:R-:W-:Y:S01]  /*2ba30*/  IMAD R11, R136, 0x2, R7 ;  /* 0x00000002880b7824 */ /* 0x002fe200078e0207 */
[----:B------:R-:W4:Y:S01]  /*2ba40*/  LDL.LU R14, [R1+0x658] ;  /* 0x00065800010e7983 */ /* 0x000f220000300800 */
[C---:B------:R-:W-:Y:S01]  /*2ba50*/  LEA R6, P6, R7.reuse, R0, 0x2 ;  /* 0x0000000007067211 */ /* 0x040fe200078c10ff */
[----:B------:R-:W1:Y:S03]  /*2ba60*/  LDCU UR6, c[0x0][0x39c] ;  /* 0x00007380ff0677ac */ /* 0x000e660008000800 */
        /* <DEDUP_REMOVED lines=24> */
[----:B------:R-:W-:Y:S01]  /*2bbf0*/  ISETP.LT.AND P3, PT, R16, UR6, !P0 ;  /* 0x0000000610007c0c */ /* 0x000fe2000c761270 */
[----:B------:R-:W4:Y:S02]  /*2bc00*/  LDCU UR6, c[0x0][0x39c] ;  /* 0x00007380ff0677ac */ /* 0x000f240008000800 */
[----:B------:R-:W3:Y:S01]  /*2bc10*/  LDL.LU R16, [R1+0x64c] ;  /* 0x00064c0001107983 */ /* 0x000ee20000300800 */
[----:B--2---:R-:W-:Y:S01]  /*2bc20*/  ISETP.LT.AND P5, PT, R15, UR4, !P0 ;  /* 0x000000040f007c0c */ /* 0x004fe2000c7a1270 */
[----:B------:R-:W3:Y:S02]  /*2bc30*/  LDCU UR4, c[0x0][0x39c] ;  /* 0x00007380ff0477ac */ /* 0x000ee40008000800 */
[----:B------:R-:W2:Y:S01]  /*2bc40*/  LDL.LU R15, [R1+0x648] ;  /* 0x00064800010f7983 */ /* 0x000ea20000300800 */
        /* <DEDUP_REMOVED lines=48> */
[-C--:B------:R-:W-:Y:S02]  /*2bf50*/  LEA.HI.X.SX32 R7, R7, R137.reuse, 0x2, P6 ;  /* 0x0000008907077211 */ /* 0x080fe400030f16ff */
[----:B------:R-:W-:Y:S01]  /*2bf60*/  ISETP.LT.AND P3, PT, R12, UR5, !P0 ;  /* 0x000000050c007c0c */ /* 0x000fe2000c761270 */
[----:B------:R-:W-:Y:S01]  /*2bf70*/  IMAD R13, R136, 0x2, R11 ;  /* 0x00000002880d7824 */ /* 0x000fe200078e020b */
[----:B------:R-:W2:Y:S01]  /*2bf80*/  LDL.LU R12, [R1+0x62c] ;  /* 0x00062c00010c7983 */ /* 0x000ea20000300800 */
[C---:B------:R-:W-:Y:S01]  /*2bf90*/  LEA R10, P6, R11.reuse, R0, 0x2 ;  /* 0x000000000b0a7211 */ /* 0x040fe200078c10ff */
[----:B------:R-:W2:Y:S03]  /*2bfa0*/  LDCU UR5, c[0x0][0x39c] ;  /* 0x00007380ff0577ac */ /* 0x000ea60008000800 */
[----:B------:R-:W-:-:S02]  /*2bfb0*/  LEA.HI.X.SX32 R11, R11, R137, 0x2, P6 ;  /* 0x000000890b0b7211 */ /* 0x000fc400030f16ff */
        /* <DEDUP_REMOVED lines=9> */
[----:B------:R-:W-:Y:S01]  /*2c050*/  IMAD R9, R136, 0x2, R13 ;  /* 0x0000000288097824 */ /* 0x000fe200078e020d */
[----:B------:R-:W1:Y:S01]  /*2c060*/  LDCU UR4, c[0x0][0x39c] ;  /* 0x00007380ff0477ac */ /* 0x000e620008000800 */
[----:B----4-:R-:W-:-:S02]  /*2c070*/  ISETP.LT.AND P3, PT, R14, UR6, !P0 ;  /* 0x000000060e007c0c */ /* 0x010fc4000c761270 */
[----:B------:R-:W-:Y:S01]  /*2c080*/  IMAD R13, R136, 0x2, R9 ;  /* 0x00000002880d7824 */ /* 0x000fe200078e0209 */
[----:B------:R-:W4:Y:S01]  /*2c090*/  LDL.LU R14, [R1+0x624] ;  /* 0x00062400010e7983 */ /* 0x000f220000300800 */
[C---:B------:R-:W-:Y:S01]  /*2c0a0*/  LEA R8, P2, R9.reuse, R0, 0x2 ;  /* 0x0000000009087211 */ /* 0x040fe200078410ff */
[----:B------:R-:W3:Y:S02]  /*2c0b0*/  LDCU UR6, c[0x0][0x39c] ;  /* 0x00007380ff0677ac */ /* 0x000ee40008000800 */
[----:B------:R-:W4:Y:S04]  /*2c0c0*/  LDL.LU R18, [R1+0x620] ;  /* 0x0006200001127983 */ /* 0x000f280000300800 */
[----:B------:R-:W4:Y:S01]  /*2c0d0*/  LDL.LU R16, [R1+0x61c] ;  /* 0x00061c0001107983 */ /* 0x000f220000300800 */
[----:B------:R-:W-:-:S02]  /*2c0e0*/  LEA.HI.X.SX32 R9, R9, R137, 0x2, P2 ;  /* 0x0000008909097211 */ /* 0x000fc400010f16ff */
[-C--:B-1----:R-:W-:Y:S02]  /*2c0f0*/  LEA R6, P6, R13, R0.reuse, 0x2 ;  /* 0x000000000d067211 */ /* 0x082fe400078c10ff */
[----:B--2---:R-:W-:Y:S01]  /*2c100*/  ISETP.LT.AND P2, PT, R15, UR5, !P0 ;  /* 0x000000050f007c0c */ /* 0x004fe2000c741270 */
[----:B------:R-:W3:Y:S01]  /*2c110*/  LDCU UR5, c[0x0][0x39c] ;  /* 0x00007380ff0577ac */ /* 0x000ee20008000800 */
[----:B------:R-:W-:Y:S01]  /*2c120*/  LEA.HI.X.SX32 R7, R13, R137, 0x2, P6 ;  /* 0x000000890d077211 */ /* 0x000fe200030f16ff */
[C---:B------:R-:W-:Y:S01]  /*2c130*/  IMAD R13, R136.reuse, 0x2, R13 ;  /* 0x00000002880d7824 */ /* 0x040fe200078e020d */
[----:B------:R1:W-:Y:S03]  /*2c140*/  @P5 STG.E desc[UR40][R8.64], R102 ;  /* 0x0000006608005986 */ /* 0x0003e6000c101928 */
[----:B------:R-:W-:Y:S01]  /*2c150*/  IMAD R11, R136, 0x2, R13 ;  /* 0x00000002880b7824 */ /* 0x000fe200078e020d */
[----:B------:R2:W-:Y:S01]  /*2c160*/  @P4 STG.E desc[UR40][R6.64], R103 ;  /* 0x0000006706004986 */ /* 0x0005e2000c101928 */
[----:B------:R-:W-:-:S02]  /*2c170*/  LEA R4, P4, R13, R0, 0x2 ;  /* 0x000000000d047211 */ /* 0x000fc400078810ff */
[C---:B------:R-:W-:Y:S02]  /*2c180*/  IMAD R15, R136.reuse, 0x2, R11 ;  /* 0x00000002880f7824 */ /* 0x040fe400078e020b */
[-C--:B------:R-:W-:Y:S02]  /*2c190*/  LEA.HI.X.SX32 R5, R13, R137.reuse, 0x2, P4 ;  /* 0x000000890d057211 */ /* 0x080fe400020f16ff */
[----:B------:R-:W-:Y:S01]  /*2c1a0*/  IMAD R13, R136, 0x2, R15 ;  /* 0x00000002880d7824 */ /* 0x000fe200078e020f */
[CC--:B-1----:R-:W-:Y:S02]  /*2c1b0*/  LEA R8, P6, R11.reuse, R0.reuse, 0x2 ;  /* 0x000000000b087211 */ /* 0x0c2fe400078c10ff */
[----:B------:R-:W-:Y:S01]  /*2c1c0*/  ISETP.LT.AND P5, PT, R12, UR4, !P0 ;  /* 0x000000040c007c0c */ /* 0x000fe2000c7a1270 */
[----:B------:R-:W4:Y:S01]  /*2c1d0*/  LDCU UR4, c[0x0][0x39c] ;  /* 0x00007380ff0477ac */ /* 0x000f220008000800 */
[----:B------:R-:W-:Y:S01]  /*2c1e0*/  LEA.HI.X.SX32 R9, R11, R137, 0x2, P6 ;  /* 0x000000890b097211 */ /* 0x000fe200030f16ff */
[C---:B------:R-:W-:Y:S01]  /*2c1f0*/  IMAD R11, R136.reuse, 0x2, R13 ;  /* 0x00000002880b7824 */ /* 0x040fe200078e020d */
[----:B------:R1:W-:Y:S03]  /*2c200*/  @P2 STG.E desc[UR40][R4.64], R128 ;  /* 0x0000008004002986 */ /* 0x0003e6000c101928 */
[----:B------:R-:W-:Y:S01]  /*2c210*/  IMAD R17, R136, 0x2, R11 ;  /* 0x0000000288117824 */ /* 0x000fe200078e020b */
[----:B--2---:R-:W-:-:S03]  /*2c220*/  LEA R6, P6, R13, R0, 0x2 ;  /* 0x000000000d067211 */ /* 0x004fc600078c10ff */
[C---:B------:R-:W-:Y:S01]  /*2c230*/  IMAD R19, R136.reuse, 0x2, R17 ;  /* 0x0000000288137824 */ /* 0x040fe200078e0211 */
[-C--:B------:R-:W-:Y:S02]  /*2c240*/  LEA.HI.X.SX32 R7, R13, R137.reuse, 0x2, P6 ;  /* 0x000000890d077211 */ /* 0x080fe400030f16ff */
[CC--:B------:R-:W-:Y:S01]  /*2c250*/  LEA R10, P6, R11.reuse, R0.reuse, 0x2 ;  /* 0x000000000b0a7211 */ /* 0x0c0fe200078c10ff */
[----:B------:R-:W-:Y:S01]  /*2c260*/  IMAD R136, R136, 0x2, R19 ;  /* 0x0000000288887824 */ /* 0x000fe200078e0213 */
[----:B------:R2:W-:Y:S02]  /*2c270*/  @P3 STG.E desc[UR40][R8.64], R129 ;  /* 0x0000008108003986 */ /* 0x0005e4000c101928 */
[----:B------:R-:W-:Y:S02]  /*2c280*/  LEA.HI.X.SX32 R11, R11, R137, 0x2, P6 ;  /* 0x000000890b0b7211 */ /* 0x000fe400030f16ff */
[----:B---3--:R-:W-:Y:S01]  /*2c290*/  ISETP.LT.AND P4, PT, R2, UR5, !P0 ;  /* 0x0000000502007c0c */ /* 0x008fe2000c781270 */
[----:B------:R-:W3:Y:S01]  /*2c2a0*/  LDCU UR5, c[0x0][0x39c] ;  /* 0x00007380ff0577ac */ /* 0x000ee20008000800 */
[----:B------:R-:W-:-:S04]  /*2c2b0*/  LEA R2, P2, R15, R0, 0x2 ;  /* 0x000000000f027211 */ /* 0x000fc800078410ff */
[----:B------:R-:W-:Y:S02]  /*2c2c0*/  LEA.HI.X.SX32 R3, R15, R137, 0x2, P2 ;  /* 0x000000890f037211 */ /* 0x000fe400010f16ff */
[----:B------:R-:W-:-:S04]  /*2c2d0*/  LEA R12, P2, R17, R0, 0x2 ;  /* 0x00000000110c7211 */ /* 0x000fc800078410ff */
[-C--:B------:R-:W-:Y:S02]  /*2c2e0*/  LEA.HI.X.SX32 R13, R17, R137.reuse, 0x2, P2 ;  /* 0x00000089110d7211 */ /* 0x080fe400010f16ff */
[----:B----4-:R-:W-:Y:S02]  /*2c2f0*/  ISETP.LT.AND P3, PT, R14, UR4, !P0 ;  /* 0x000000040e007c0c */ /* 0x010fe4000c761270 */
[----:B------:R-:W-:Y:S02]  /*2c300*/  LEA R14, P6, R136, R0, 0x2 ;  /* 0x00000000880e7211 */ /* 0x000fe400078c10ff */
[----:B------:R-:W-:Y:S02]  /*2c310*/  ISETP.LT.AND P2, PT, R18, UR6, !P0 ;  /* 0x0000000612007c0c */ /* 0x000fe4000c741270 */
[----:B---3--:R-:W-:Y:S02]  /*2c320*/  ISETP.LT.AND P0, PT, R16, UR5, !P0 ;  /* 0x0000000510007c0c */ /* 0x008fe4000c701270 */
[----:B------:R-:W-:-:S02]  /*2c330*/  LEA.HI.X.SX32 R15, R136, R137, 0x2, P6 ;  /* 0x00000089880f7211 */ /* 0x000fc400030f16ff */
[C---:B-1----:R-:W-:Y:S01]  /*2c340*/  LEA R4, P6, R19.reuse, R0, 0x2 ;  /* 0x0000000013047211 */ /* 0x042fe200078c10ff */
[----:B------:R2:W-:Y:S03]  /*2c350*/  @P5 STG.E desc[UR40][R2.64], R130 ;  /* 0x0000008202005986 */ /* 0x0005e6000c101928 */
[----:B------:R-:W-:Y:S01]  /*2c360*/  LEA.HI.X.SX32 R5, R19, R137, 0x2, P6 ;  /* 0x0000008913057211 */ /* 0x000fe200030f16ff */
[----:B------:R2:W-:Y:S04]  /*2c370*/  @P4 STG.E desc[UR40][R6.64], R131 ;  /* 0x0000008306004986 */ /* 0x0005e8000c101928 */
[----:B------:R2:W-:Y:S04]  /*2c380*/  @P3 STG.E desc[UR40][R10.64], R20 ;  /* 0x000000140a003986 */ /* 0x0005e8000c101928 */
[----:B------:R2:W-:Y:S04]  /*2c390*/  @P2 STG.E desc[UR40][R12.64], R21 ;  /* 0x000000150c002986 */ /* 0x0005e8000c101928 */
[----:B------:R2:W-:Y:S04]  /*2c3a0*/  @P0 STG.E desc[UR40][R4.64], R22 ;  /* 0x0000001604000986 */ /* 0x0005e8000c101928 */
[----:B------:R2:W-:Y:S01]  /*2c3b0*/  @P1 STG.E desc[UR40][R14.64], R23 ;  /* 0x000000170e001986 */ /* 0x0005e2000c101928 */
[----:B------:R-:W-:Y:S06]  /*2c3c0*/  BAR.SYNC.DEFER_BLOCKING 0x0 ;  /* 0x0000000000007b1d */ /* 0x000fec0000010000 */
[----:B------:R-:W-:Y:S05]  /*2c3d0*/  BRA.U UP0, `(.L_x_13) ;  /* 0x0000000100a07547 */ /* 0x000fea000b800000 */
[----:B------:R-:W1:Y:S01]  /*2c3e0*/  S2UR UR5, SR_CgaCtaId ;  /* 0x00000000000579c3 */ /* 0x000e620000008800 */
[----:B------:R-:W-:Y:S01]  /*2c3f0*/  NOP ;  /* 0x0000000000007918 */ /* 0x000fe20000000000 */
[----:B------:R-:W-:Y:S01]  /*2c400*/  UMOV UR4, 0x50 ;  /* 0x0000005000047882 */ /* 0x000fe20000000000 */
[----:B------:R-:W-:Y:S02]  /*2c410*/  IMAD.U32 R0, RZ, RZ, UR11 ;  /* 0x0000000bff007e24 */ /* 0x000fe4000f8e00ff */
[----:B--2---:R-:W-:Y:S02]  /*2c420*/  IMAD.MOV.U32 R3, RZ, RZ, 0xff ;  /* 0x000000ffff037424 */ /* 0x004fe400078e00ff */
[----:B------:R-:W-:Y:S01]  /*2c430*/  IMAD.MOV.U32 R7, RZ, RZ, 0x1 ;  /* 0x00000001ff077424 */ /* 0x000fe200078e00ff */
[----:B------:R-:W-:-:S04]  /*2c440*/  LOP3.LUT R0, R0, 0xffff, RZ, 0xc0, !PT ;  /* 0x0000ffff00007812 */ /* 0x000fc800078ec0ff */
[----:B------:R-:W-:-:S05]  /*2c450*/  SHF.R.U32.HI R0, RZ, 0x5, R0 ;  /* 0x00000005ff007819 */ /* 0x000fca0000011600 */
[----:B------:R-:W-:Y:S01]  /*2c460*/  VIADD R2, R0, 0x10 ;  /* 0x0000001000027836 */ /* 0x000fe20000000000 */
[----:B------:R-:W-:Y:S01]  /*2c470*/  SHF.L.U32 R0, R3, R0, RZ ;  /* 0x0000000003007219 */ /* 0x000fe200000006ff */
[----:B-1----:R-:W-:-:S03]  /*2c480*/  ULEA UR6, UR5, UR4, 0x18 ;  /* 0x0000000405067291 */ /* 0x002fc6000f8ec0ff */
[----:B------:R-:W-:-:S04]  /*2c490*/  SHF.L.U32 R3, R7, R2, RZ ;  /* 0x0000000207037219 */ /* 0x000fc800000006ff */
[----:B------:R-:W-:Y:S02]  /*2c4a0*/  LOP3.LUT R0, R3, R0, RZ, 0xfc, !PT ;  /* 0x0000000003007212 */ /* 0x000fe400078efcff */
[----:B------:R-:W1:Y:S02]  /*2c4b0*/  LDS R5, [UR6] ;  /* 0x00000006ff057984 */ /* 0x000e640008000800 */
[C---:B------:R-:W-:Y:S02]  /*2c4c0*/  LOP3.LUT R2, R0.reuse, 0xffff, RZ, 0xc0, !PT ;  /* 0x0000ffff00027812 */ /* 0x040fe400078ec0ff */
[----:B-1----:R-:W-:-:S04]  /*2c4d0*/  LOP3.LUT R3, R0, 0xffff, R5, 0x80, !PT ;  /* 0x0000ffff00037812 */ /* 0x002fc800078e8005 */
[----:B------:R-:W-:-:S13]  /*2c4e0*/  ISETP.NE.AND P0, PT, R3, R2, PT ;  /* 0x000000020300720c */ /* 0x000fda0003f05270 */
[----:B------:R-:W-:Y:S05]  /*2c4f0*/  @P0 BRA `(.L_x_14) ;  /* 0x0000000000500947 */ /* 0x000fea0003800000 */
[----:B------:R-:W-:Y:S02]  /*2c500*/  SHF.R.U32.HI R5, RZ, 0x10, R5 ;  /* 0x00000010ff057819 */ /* 0x000fe40000011605 */
[----:B------:R-:W-:-:S04]  /*2c510*/  SHF.R.U32.HI R2, RZ, 0x10, R0 ;  /* 0x00000010ff027819 */ /* 0x000fc80000011600 */
[----:B------:R-:W-:-:S04]  /*2c520*/  LOP3.LUT R5, R5, R2, RZ, 0xc0, !PT ;  /* 0x0000000205057212 */ /* 0x000fc800078ec0ff */
[----:B------:R-:W-:-:S13]  /*2c530*/  ISETP.NE.AND P0, PT, R5, R2, PT ;  /* 0x000000020500720c */ /* 0x000fda0003f05270 */
[----:B------:R-:W-:Y:S05]  /*2c540*/  @P0 BRA `(.L_x_15) ;  /* 0x0000000000300947 */ /* 0x000fea0003800000 */
[----:B------:R-:W-:Y:S01]  /*2c550*/  R2UR UR4, R0 ;  /* 0x00000000000472ca */ /* 0x000fe200000e0000 */
[----:B------:R-:W-:Y:S01]  /*2c560*/  VOTEU.ANY UR5, UPT, PT ;  /* 0x0000000000057886 */ /* 0x000fe200038e0100 */
[----:B------:R-:W1:Y:S01]  /*2c570*/  S2R R0, SR_LANEID ;  /* 0x0000000000007919 */ /* 0x000e620000000000 */
[----:B------:R-:W-:-:S10]  /*2c580*/  UFLO.U32 UR5, UR5 ;  /* 0x00000005000572bd */ /* 0x000fd400080e0000 */
[----:B------:R-:W-:-:S06]  /*2c590*/  ULOP3.LUT UR4, URZ, UR4, URZ, 0x33, !UPT ;  /* 0x00000004ff047292 */ /* 0x000fcc000f8e33ff */
[----:B------:R-:W-:-:S04]  /*2c5a0*/  IMAD.U32 R2, RZ, RZ, UR4 ;  /* 0x00000004ff027e24 */ /* 0x000fc8000f8e00ff */
[----:B------:R-:W2:Y:S02]  /*2c5b0*/  REDUX UR7, R2 ;  /* 0x00000000020773c4 */ /* 0x000ea40000000000 */
[----:B------:R3:W-:Y:S01]  /*2c5c0*/  UTCATOMSWS.AND URZ, UR4 ;  /* 0x0000000400ff79e3 */ /* 0x0007e20008000000 */
[----:B-1----:R-:W-:Y:S01]  /*2c5d0*/  ISETP.EQ.U32.AND P0, PT, R0, UR5, PT ;  /* 0x0000000500007c0c */ /* 0x002fe2000bf02070 */
[----:B--2---:R-:W-:-:S12]  /*2c5e0*/  IMAD.U32 R0, RZ, RZ, UR7 ;  /* 0x00000007ff007e24 */ /* 0x004fd8000f8e00ff */
[----:B------:R3:W-:Y:S01]  /*2c5f0*/  @P0 ATOMS.AND RZ, [UR6], R0 ;  /* 0x00000000ffff098c */ /* 0x0007e2000a800006 */
[----:B------:R-:W-:Y:S05]  /*2c600*/  BRA `(.L_x_13) ;  /* 0x0000000000147947 */ /* 0x000fea0003800000 */
.L_x_15:
[----:B------:R-:W-:-:S07]  /*2c610*/  MOV R2, 0x2c630 ;  /* 0x0002c63000027802 */ /* 0x000fce0000000f00 */
[----:B------:R-:W-:Y:S05]  /*2c620*/  CALL.REL.NOINC `($__internal_0_$__cuda_sm10x_tcgen05_guardrail_trap_col_being_dealloced_not_returned_by_alloc) ;  /* 0x00000000002c7944 */ /* 0x000fea0003c00000 */
[----:B------:R-:W-:Y:S05]  /*2c630*/  BRA `(.L_x_13) ;  /* 0x0000000000087947 */ /* 0x000fea0003800000 */
.L_x_14:
[----:B------:R-:W-:-:S07]  /*2c640*/  MOV R2, 0x2c660 ;  /* 0x0002c66000027802 */ /* 0x000fce0000000f00 */
[----:B------:R-:W-:Y:S05]  /*2c650*/  CALL.REL.NOINC `($__internal_2_$__cuda_sm10x_tcgen05_guardrail_trap_unallocated_columns_being_dealloced) ;  /* 0x0000000000387944 */ /* 0x000fea0003c00000 */
.L_x_13:
[----:B------:R-:W-:Y:S01]  /*2c660*/  NOP ;  /* 0x0000000000007918 */ /* 0x000fe20000000000 */
[----:B---3--:R-:W-:Y:S05]  /*2c670*/  EXIT ;  /* 0x000000000000794d */ /* 0x008fea0003800000 */
.L_x_9:
[----:B------:R-:W1:Y:S02]  /*2c680*/  SYNCS.PHASECHK.TRANS64.TRYWAIT P3, [UR28], R126 ;  /* 0x0000007eff0075a7 */ /* 0x000e64000806111c */
[----:B-1----:R-:W-:Y:S05]  /*2c690*/  @!P3 BRA `(.L_x_9) ;  /* 0xfffffffc00f8b947 */ /* 0x002fea000383ffff */
[----:B------:R-:W-:Y:S05]  /*2c6a0*/  BRA `(.L_x_16) ;  /* 0xffffff84004c7947 */ /* 0x000fea000383ffff */
.L_x_12:
[----:B------:R-:W1:Y:S02]  /*2c6b0*/  SYNCS.PHASECHK.TRANS64.TRYWAIT P0, [UR13], R2 ;  /* 0x00000002ff0075a7 */ /* 0x000e64000800110d */
[----:B-1----:R-:W-:Y:S05]  /*2c6c0*/  @!P0 BRA `(.L_x_12) ;  /* 0xfffffffc00f88947 */ /* 0x002fea000383ffff */
[----:B------:R-:W-:Y:S05]  /*2c6d0*/  BRA `(.L_x_11) ;  /* 0xffffffb4009c7947 */ /* 0x000fea000383ffff */
        .weak           $__internal_0_$__cuda_sm10x_tcgen05_guardrail_trap_col_being_dealloced_not_returned_by_alloc
        .type           $__internal_0_$__cuda_sm10x_tcgen05_guardrail_trap_col_being_dealloced_not_returned_by_alloc,@function
        .size           $__internal_0_$__cuda_sm10x_tcgen05_guardrail_trap_col_being_dealloced_not_returned_by_alloc,($__internal_1_$__cuda_sm10x_tcgen05_guardrail_trap_phase_invalid_during_alloc - $__internal_0_$__cuda_sm10x_tcgen05_guardrail_trap_col_being_dealloced_not_returned_by_alloc)
$__internal_0_$__cuda_sm10x_tcgen05_guardrail_trap_col_being_dealloced_not_returned_by_alloc:
[----:B------:R-:W-:Y:S05]  /*2c6e0*/  BPT.TRAP 0x1 ;  /* 0x000000040000795c */ /* 0x000fea0000300000 */
[----:B------:R-:W-:-:S04]  /*2c6f0*/  IMAD.MOV.U32 R3, RZ, RZ, 0x0 ;  /* 0x00000000ff037424 */ /* 0x000fc800078e00ff */
[----:B------:R-:W-:Y:S05]  /*2c700*/  RET.REL.NODEC R2 `(matmul_kernel) ;  /* 0xfffffd38023c7950 */ /* 0x000fea0003c3ffff */
        .weak           $__internal_1_$__cuda_sm10x_tcgen05_guardrail_trap_phase_invalid_during_alloc
        .type           $__internal_1_$__cuda_sm10x_tcgen05_guardrail_trap_phase_invalid_during_alloc,@function
        .size           $__internal_1_$__cuda_sm10x_tcgen05_guardrail_trap_phase_invalid_during_alloc,($__internal_2_$__cuda_sm10x_tcgen05_guardrail_trap_unallocated_columns_being_dealloced - $__internal_1_$__cuda_sm10x_tcgen05_guardrail_trap_phase_invalid_during_alloc)
$__internal_1_$__cuda_sm10x_tcgen05_guardrail_trap_phase_invalid_during_alloc:
[----:B------:R-:W-:Y:S05]  /*2c710*/  BPT.TRAP 0x1 ;  /* 0x000000040000795c */ /* 0x000fea0000300000 */
[----:B------:R-:W-:-:S04]  /*2c720*/  IMAD.MOV.U32 R3, RZ, RZ, 0x0 ;  /* 0x00000000ff037424 */ /* 0x000fc800078e00ff */
[----:B------:R-:W-:Y:S05]  /*2c730*/  RET.REL.NODEC R2 `(matmul_kernel) ;  /* 0xfffffd3802307950 */ /* 0x000fea0003c3ffff */
        .weak           $__internal_2_$__cuda_sm10x_tcgen05_guardrail_trap_unallocated_columns_being_dealloced
        .type           $__internal_2_$__cuda_sm10x_tcgen05_guardrail_trap_unallocated_columns_being_dealloced,@function
        .size           $__internal_2_$__cuda_sm10x_tcgen05_guardrail_trap_unallocated_columns_being_dealloced,(.L_x_20 - $__internal_2_$__cuda_sm10x_tcgen05_guardrail_trap_unallocated_columns_being_dealloced)
$__internal_2_$__cuda_sm10x_tcgen05_guardrail_trap_unallocated_columns_being_dealloced:
[----:B------:R-:W-:Y:S05]  /*2c740*/  BPT.TRAP 0x1 ;  /* 0x000000040000795c */ /* 0x000fea0000300000 */
[----:B------:R-:W-:-:S04]  /*2c750*/  IMAD.MOV.U32 R3, RZ, RZ, 0x0 ;  /* 0x00000000ff037424 */ /* 0x000fc800078e00ff */
[----:B------:R-:W-:Y:S05]  /*2c760*/  RET.REL.NODEC R2 `(matmul_kernel) ;  /* 0xfffffd3802247950 */ /* 0x000fea0003c3ffff */
.L_x_17:
[----:B------:R-:W-:-:S00]  /*2c770*/  BRA `(.L_x_17) ;  /* 0xfffffffc00fc7947 */ /* 0x000fc0000383ffff */
[----:B------:R-:W-:-:S00]  /*2c780*/  NOP ;  /* 0x0000000000007918 */ /* 0x000fc00000000000 */
[----:B------:R-:W-:-:S00]  /*2c790*/  NOP ;  /* 0x0000000000007918 */ /* 0x000fc00000000000 */
[----:B------:R-:W-:-:S00]  /*2c7a0*/  NOP ;  /* 0x0000000000007918 */ /* 0x000fc00000000000 */
[----:B------:R-:W-:-:S00]  /*2c7b0*/  NOP ;  /* 0x0000000000007918 */ /* 0x000fc00000000000 */
[----:B------:R-:W-:-:S00]  /*2c7c0*/  NOP ;  /* 0x0000000000007918 */ /* 0x000fc00000000000 */
[----:B------:R-:W-:-:S00]  /*2c7d0*/  NOP ;  /* 0x0000000000007918 */ /* 0x000fc00000000000 */
[----:B------:R-:W-:-:S00]  /*2c7e0*/  NOP ;  /* 0x0000000000007918 */ /* 0x000fc00000000000 */
[----:B------:R-:W-:-:S00]  /*2c7f0*/  NOP ;  /* 0x0000000000007918 */ /* 0x000fc00000000000 */
.L_x_20:


//--------------------- .nv.shared.matmul_kernel  --------------------------
	.section	.nv.shared.matmul_kernel,"aw",@nobits
	.sectionflags	@""
	.align	16
	.zero		1024


//--------------------- .nv.shared.reserved.0     --------------------------
	.section	.nv.shared.reserved.0,"aw",@nobits
	.align	8
	.weak		__nv_reservedSMEM_offset_0_alias
	.size		__nv_reservedSMEM_offset_0_alias, 0, 64
	.other		__nv_reservedSMEM_offset_0_alias,@"STO_CUDA_RESERVED_SHARED STV_DEFAULT"
__nv_reservedSMEM_offset_0_alias:
	.zero		0
.nv.shared.reserved.0:
	.zero		64
	.weak		__nv_reservedSMEM_allocation_phase
	.type		__nv_reservedSMEM_allocation_phase,@object
	.size		__nv_reservedSMEM_allocation_phase,(.L_0 - __nv_reservedSMEM_allocation_phase)
__nv_reservedSMEM_allocation_phase:
	.zero		1
.L_0:
	.zero		7
	.weak		__nv_reservedSMEM_devtool_atexit_pc
	.type		__nv_reservedSMEM_devtool_atexit_pc,@object
	.size		__nv_reservedSMEM_devtool_atexit_pc,(__nv_reservedSMEM_allocation_mask - __nv_reservedSMEM_devtool_atexit_pc)
__nv_reservedSMEM_devtool_atexit_pc:
	.zero		8
	.weak		__nv_reservedSMEM_allocation_mask
	.type		__nv_reservedSMEM_allocation_mask,@object
	.size		__nv_reservedSMEM_allocation_mask,(.L_2 - __nv_reservedSMEM_allocation_mask)
__nv_reservedSMEM_allocation_mask:
	.zero		4
.L_2:


//--------------------- .nv.constant0.matmul_kernel --------------------------
	.section	.nv.constant0.matmul_kernel,"a",@progbits
	.sectionflags	@""
	.align	4
.nv.constant0.matmul_kernel:
	.zero		976


//--------------------- SYMBOLS --------------------------

	.type		.nv.reservedSmem.offset0,@object
	.size		.nv.reservedSmem.offset0,0x4
	.type		.nv.reservedSmem.cap,@object
	.size		.nv.reservedSmem.cap,0x4
